	.target	sm_100a

	.elftype	@"ET_EXEC"


//--------------------- .note.nv.tkinfo           --------------------------
	.section	.note.nv.tkinfo,"",@"SHT_NOTE"
	.sectionflags	@"SHF_NOTE_NV_TKINFO"
	.tkinfo
        /*0018*/ 	.word	0x00000002
        /*0030*/ 	.string	""
        /*0030*/ 	.string	"ptxas"
        /*0030*/ 	.string	"Cuda compilation tools, release 13.0, V13.0.88"
        /*0030*/ 	.string	"Build cuda_13.0.r13.0/compiler.36424714_0"
        /*0030*/ 	.string	"-arch sm_100a -m 64 "



//--------------------- .note.nv.cuinfo           --------------------------
	.section	.note.nv.cuinfo,"",@"SHT_NOTE"
	.sectionflags	@"SHF_NOTE_NV_CUINFO"
        /*0018*/ 	.short	0x0002
        /*001a*/ 	.short	0x0064
        /*001c*/ 	.short	0x0082
	.zero		2


//--------------------- .nv.info                  --------------------------
	.section	.nv.info,"",@"SHT_CUDA_INFO"
	.align	4


	//----- nvinfo : EIATTR_REGCOUNT
	.align		4
        /*0000*/ 	.byte	0x04, 0x2f
        /*0002*/ 	.short	(.L_19 - .L_18)
	.align		4
.L_18:
        /*0004*/ 	.word	index@(_ZN7cutlass13device_kernelINS_4gemm6kernel13GemmUniversalIN4cute5tupleIJiiiiEEENS1_10collective13CollectiveMmaINS1_46MainloopSm100TmaUmmaWarpSpecializedBlockScaledILi6ELi2ELi2ENS5_IJNS4_1CILi2EEENSA_ILi4EEENSA_ILi1EEEEEEEENS5_IJNSA_ILi128EEESG_SG_EEENS5_IJNS_12float_e4m3_tENS_13float_ue8m0_tEEEENS5_IJNS5_IJlSD_lEEENS4_6LayoutINS5_IJNS5_IJNS5_IJNSA_ILi32EEESC_EEEiEEESP_NS5_IJSD_iEEEEEENS5_IJNS5_IJNS5_IJNSA_ILi16EEESC_EEEiEEENS5_IJNS5_IJNSA_ILi0EEESD_EEENSA_ILi512EEEEEENS5_IJSV_iEEEEEEEEEEESK_S12_NS4_8TiledMMAINS4_8MMA_AtomIJNS4_21SM100_MMA_MXF8F6F4_SSISI_SI_fSJ_Li128ELi128ELNS4_4UMMA5MajorE0ELS17_0ELNS16_7ScaleInE0ELS18_0EEEEEENSM_INS5_IJSD_SD_SD_EEENS5_IJSV_SV_SV_EEEEENS5_IJNS4_10UnderscoreES1E_S1E_EEEEENS5_IJNS4_23SM90_TMA_LOAD_MULTICASTES1H_EEENS5_IJNS4_14ComposedLayoutINS4_7SwizzleILi3ELi4ELi3EEENS4_18smem_ptr_flag_bitsILi8EEENSM_INS5_IJNSA_ILi8EEESG_EEENS5_IJSG_SD_EEEEEEENSM_INS5_IJNS5_IJNS5_IJSO_SD_EEENS5_IJSN_SD_EEEEEESD_NS5_IJSC_SD_EEEEEENS5_IJNS5_IJNS5_IJST_SX_EEESW_EEESV_NS5_IJSD_SX_EEEEEEEEEEEvNS4_8identityES1I_S23_vS24_EENS_8epilogue10collective18CollectiveEpilogueINS26_23Sm100TmaWarpSpecializedILi4ELi2ELi16ELb1ELb0EEEJNS5_IJNSA_ILi64EEESG_SG_EEENS5_IJNSM_IS2B_SD_EENSM_INS5_IJSS_SB_EEENS5_IJSD_S2B_EEEEEEEENS_10bfloat16_tESL_S2I_SL_NS26_6fusion15FusionCallbacksIS2A_NS2J_17LinearCombinationIS2I_fS2I_fLNS_15FloatRoundStyleE2EEES2C_S2H_JEEENS4_5SM1004TMEM4LOAD26SM100_TMEM_LOAD_32dp32b16xENS4_13SM90_TMA_LOADENS1J_INS1K_ILi1ELi4ELi3EEENS1M_ILi16EEENSM_INS5_IJS1O_SS_EEENS5_IJSS_SD_EEEEEEENS4_39AutoVectorizingCopyWithAssumedAlignmentILi128EEENS4_14SM90_TMA_STOREES2Z_S31_S31_EEEvvEEEEvNT_6ParamsE)
        /*0008*/ 	.word	0x0000007e


	//----- nvinfo : EIATTR_FRAME_SIZE
	.align		4
.L_19:
        /*000c*/ 	.byte	0x04, 0x11
        /*000e*/ 	.short	(.L_21 - .L_20)
	.align		4
.L_20:
        /*0010*/ 	.word	index@($__internal_2_$__cuda_sm10x_tcgen05_guardrail_trap_unallocated_columns_being_dealloced)
        /*0014*/ 	.word	0x00000000


	//----- nvinfo : EIATTR_FRAME_SIZE
	.align		4
.L_21:
        /*0018*/ 	.byte	0x04, 0x11
        /*001a*/ 	.short	(.L_23 - .L_22)
	.align		4
.L_22:
        /*001c*/ 	.word	index@($__internal_1_$__cuda_sm10x_tcgen05_guardrail_trap_phase_invalid_during_alloc)
        /*0020*/ 	.word	0x00000000


	//----- nvinfo : EIATTR_FRAME_SIZE
	.align		4
.L_23:
        /*0024*/ 	.byte	0x04, 0x11
        /*0026*/ 	.short	(.L_25 - .L_24)
	.align		4
.L_24:
        /*0028*/ 	.word	index@($__internal_0_$__cuda_sm10x_tcgen05_guardrail_trap_col_being_dealloced_not_returned_by_alloc)
        /*002c*/ 	.word	0x00000000


	//----- nvinfo : EIATTR_FRAME_SIZE
	.align		4
.L_25:
        /*0030*/ 	.byte	0x04, 0x11
        /*0032*/ 	.short	(.L_27 - .L_26)
	.align		4
.L_26:
        /*0034*/ 	.word	index@(_ZN7cutlass13device_kernelINS_4gemm6kernel13GemmUniversalIN4cute5tupleIJiiiiEEENS1_10collective13CollectiveMmaINS1_46MainloopSm100TmaUmmaWarpSpecializedBlockScaledILi6ELi2ELi2ENS5_IJNS4_1CILi2EEENSA_ILi4EEENSA_ILi1EEEEEEEENS5_IJNSA_ILi128EEESG_SG_EEENS5_IJNS_12float_e4m3_tENS_13float_ue8m0_tEEEENS5_IJNS5_IJlSD_lEEENS4_6LayoutINS5_IJNS5_IJNS5_IJNSA_ILi32EEESC_EEEiEEESP_NS5_IJSD_iEEEEEENS5_IJNS5_IJNS5_IJNSA_ILi16EEESC_EEEiEEENS5_IJNS5_IJNSA_ILi0EEESD_EEENSA_ILi512EEEEEENS5_IJSV_iEEEEEEEEEEESK_S12_NS4_8TiledMMAINS4_8MMA_AtomIJNS4_21SM100_MMA_MXF8F6F4_SSISI_SI_fSJ_Li128ELi128ELNS4_4UMMA5MajorE0ELS17_0ELNS16_7ScaleInE0ELS18_0EEEEEENSM_INS5_IJSD_SD_SD_EEENS5_IJSV_SV_SV_EEEEENS5_IJNS4_10UnderscoreES1E_S1E_EEEEENS5_IJNS4_23SM90_TMA_LOAD_MULTICASTES1H_EEENS5_IJNS4_14ComposedLayoutINS4_7SwizzleILi3ELi4ELi3EEENS4_18smem_ptr_flag_bitsILi8EEENSM_INS5_IJNSA_ILi8EEESG_EEENS5_IJSG_SD_EEEEEEENSM_INS5_IJNS5_IJNS5_IJSO_SD_EEENS5_IJSN_SD_EEEEEESD_NS5_IJSC_SD_EEEEEENS5_IJNS5_IJNS5_IJST_SX_EEESW_EEESV_NS5_IJSD_SX_EEEEEEEEEEEvNS4_8identityES1I_S23_vS24_EENS_8epilogue10collective18CollectiveEpilogueINS26_23Sm100TmaWarpSpecializedILi4ELi2ELi16ELb1ELb0EEEJNS5_IJNSA_ILi64EEESG_SG_EEENS5_IJNSM_IS2B_SD_EENSM_INS5_IJSS_SB_EEENS5_IJSD_S2B_EEEEEEEENS_10bfloat16_tESL_S2I_SL_NS26_6fusion15FusionCallbacksIS2A_NS2J_17LinearCombinationIS2I_fS2I_fLNS_15FloatRoundStyleE2EEES2C_S2H_JEEENS4_5SM1004TMEM4LOAD26SM100_TMEM_LOAD_32dp32b16xENS4_13SM90_TMA_LOADENS1J_INS1K_ILi1ELi4ELi3EEENS1M_ILi16EEENSM_INS5_IJS1O_SS_EEENS5_IJSS_SD_EEEEEEENS4_39AutoVectorizingCopyWithAssumedAlignmentILi128EEENS4_14SM90_TMA_STOREES2Z_S31_S31_EEEvvEEEEvNT_6ParamsE)
        /*0038*/ 	.word	0x00000000


	//----- nvinfo : EIATTR_MIN_STACK_SIZE
	.align		4
.L_27:
        /*003c*/ 	.byte	0x04, 0x12
        /*003e*/ 	.short	(.L_29 - .L_28)
	.align		4
.L_28:
        /*0040*/ 	.word	index@(_ZN7cutlass13device_kernelINS_4gemm6kernel13GemmUniversalIN4cute5tupleIJiiiiEEENS1_10collective13CollectiveMmaINS1_46MainloopSm100TmaUmmaWarpSpecializedBlockScaledILi6ELi2ELi2ENS5_IJNS4_1CILi2EEENSA_ILi4EEENSA_ILi1EEEEEEEENS5_IJNSA_ILi128EEESG_SG_EEENS5_IJNS_12float_e4m3_tENS_13float_ue8m0_tEEEENS5_IJNS5_IJlSD_lEEENS4_6LayoutINS5_IJNS5_IJNS5_IJNSA_ILi32EEESC_EEEiEEESP_NS5_IJSD_iEEEEEENS5_IJNS5_IJNS5_IJNSA_ILi16EEESC_EEEiEEENS5_IJNS5_IJNSA_ILi0EEESD_EEENSA_ILi512EEEEEENS5_IJSV_iEEEEEEEEEEESK_S12_NS4_8TiledMMAINS4_8MMA_AtomIJNS4_21SM100_MMA_MXF8F6F4_SSISI_SI_fSJ_Li128ELi128ELNS4_4UMMA5MajorE0ELS17_0ELNS16_7ScaleInE0ELS18_0EEEEEENSM_INS5_IJSD_SD_SD_EEENS5_IJSV_SV_SV_EEEEENS5_IJNS4_10UnderscoreES1E_S1E_EEEEENS5_IJNS4_23SM90_TMA_LOAD_MULTICASTES1H_EEENS5_IJNS4_14ComposedLayoutINS4_7SwizzleILi3ELi4ELi3EEENS4_18smem_ptr_flag_bitsILi8EEENSM_INS5_IJNSA_ILi8EEESG_EEENS5_IJSG_SD_EEEEEEENSM_INS5_IJNS5_IJNS5_IJSO_SD_EEENS5_IJSN_SD_EEEEEESD_NS5_IJSC_SD_EEEEEENS5_IJNS5_IJNS5_IJST_SX_EEESW_EEESV_NS5_IJSD_SX_EEEEEEEEEEEvNS4_8identityES1I_S23_vS24_EENS_8epilogue10collective18CollectiveEpilogueINS26_23Sm100TmaWarpSpecializedILi4ELi2ELi16ELb1ELb0EEEJNS5_IJNSA_ILi64EEESG_SG_EEENS5_IJNSM_IS2B_SD_EENSM_INS5_IJSS_SB_EEENS5_IJSD_S2B_EEEEEEEENS_10bfloat16_tESL_S2I_SL_NS26_6fusion15FusionCallbacksIS2A_NS2J_17LinearCombinationIS2I_fS2I_fLNS_15FloatRoundStyleE2EEES2C_S2H_JEEENS4_5SM1004TMEM4LOAD26SM100_TMEM_LOAD_32dp32b16xENS4_13SM90_TMA_LOADENS1J_INS1K_ILi1ELi4ELi3EEENS1M_ILi16EEENSM_INS5_IJS1O_SS_EEENS5_IJSS_SD_EEEEEEENS4_39AutoVectorizingCopyWithAssumedAlignmentILi128EEENS4_14SM90_TMA_STOREES2Z_S31_S31_EEEvvEEEEvNT_6ParamsE)
        /*0044*/ 	.word	0x00000000
.L_29:


//--------------------- .nv.compat                --------------------------
	.section	.nv.compat,"",@"SHT_CUDA_COMPAT_INFO"
	.align	4
        /*0000*/ 	.byte	0x02, 0x09, 0x01, 0x00, 0x02, 0x02, 0x02, 0x00, 0x02, 0x05, 0x05, 0x00, 0x03, 0x07, 0x01, 0x01
        /*0010*/ 	.byte	0x02, 0x03, 0x01, 0x00, 0x02, 0x06, 0x01, 0x00, 0x04, 0x0b, 0x08, 0x00, 0x09, 0x00, 0x00, 0x00
        /*0020*/ 	.byte	0x00, 0x00, 0x00, 0x00


//--------------------- .nv.info._ZN7cutlass13device_kernelINS_4gemm6kernel13GemmUniversalIN4cute5tupleIJiiiiEEENS1_10collective13CollectiveMmaINS1_46MainloopSm100TmaUmmaWarpSpecializedBlockScaledILi6ELi2ELi2ENS5_IJNS4_1CILi2EEENSA_ILi4EEENSA_ILi1EEEEEEEENS5_IJNSA_ILi128EEESG_SG_EEENS5_IJNS_12float_e4m3_tENS_13float_ue8m0_tEEEENS5_IJNS5_IJlSD_lEEENS4_6LayoutINS5_IJNS5_IJNS5_IJNSA_ILi32EEESC_EEEiEEESP_NS5_IJSD_iEEEEEENS5_IJNS5_IJNS5_IJNSA_ILi16EEESC_EEEiEEENS5_IJNS5_IJNSA_ILi0EEESD_EEENSA_ILi512EEEEEENS5_IJSV_iEEEEEEEEEEESK_S12_NS4_8TiledMMAINS4_8MMA_AtomIJNS4_21SM100_MMA_MXF8F6F4_SSISI_SI_fSJ_Li128ELi128ELNS4_4UMMA5MajorE0ELS17_0ELNS16_7ScaleInE0ELS18_0EEEEEENSM_INS5_IJSD_SD_SD_EEENS5_IJSV_SV_SV_EEEEENS5_IJNS4_10UnderscoreES1E_S1E_EEEEENS5_IJNS4_23SM90_TMA_LOAD_MULTICASTES1H_EEENS5_IJNS4_14ComposedLayoutINS4_7SwizzleILi3ELi4ELi3EEENS4_18smem_ptr_flag_bitsILi8EEENSM_INS5_IJNSA_ILi8EEESG_EEENS5_IJSG_SD_EEEEEEENSM_INS5_IJNS5_IJNS5_IJSO_SD_EEENS5_IJSN_SD_EEEEEESD_NS5_IJSC_SD_EEEEEENS5_IJNS5_IJNS5_IJST_SX_EEESW_EEESV_NS5_IJSD_SX_EEEEEEEEEEEvNS4_8identityES1I_S23_vS24_EENS_8epilogue10collective18CollectiveEpilogueINS26_23Sm100TmaWarpSpecializedILi4ELi2ELi16ELb1ELb0EEEJNS5_IJNSA_ILi64EEESG_SG_EEENS5_IJNSM_IS2B_SD_EENSM_INS5_IJSS_SB_EEENS5_IJSD_S2B_EEEEEEEENS_10bfloat16_tESL_S2I_SL_NS26_6fusion15FusionCallbacksIS2A_NS2J_17LinearCombinationIS2I_fS2I_fLNS_15FloatRoundStyleE2EEES2C_S2H_JEEENS4_5SM1004TMEM4LOAD26SM100_TMEM_LOAD_32dp32b16xENS4_13SM90_TMA_LOADENS1J_INS1K_ILi1ELi4ELi3EEENS1M_ILi16EEENSM_INS5_IJS1O_SS_EEENS5_IJSS_SD_EEEEEEENS4_39AutoVectorizingCopyWithAssumedAlignmentILi128EEENS4_14SM90_TMA_STOREES2Z_S31_S31_EEEvvEEEEvNT_6ParamsE --------------------------
	.section	.nv.info._ZN7cutlass13device_kernelINS_4gemm6kernel13GemmUniversalIN4cute5tupleIJiiiiEEENS1_10collective13CollectiveMmaINS1_46MainloopSm100TmaUmmaWarpSpecializedBlockScaledILi6ELi2ELi2ENS5_IJNS4_1CILi2EEENSA_ILi4EEENSA_ILi1EEEEEEEENS5_IJNSA_ILi128EEESG_SG_EEENS5_IJNS_12float_e4m3_tENS_13float_ue8m0_tEEEENS5_IJNS5_IJlSD_lEEENS4_6LayoutINS5_IJNS5_IJNS5_IJNSA_ILi32EEESC_EEEiEEESP_NS5_IJSD_iEEEEEENS5_IJNS5_IJNS5_IJNSA_ILi16EEESC_EEEiEEENS5_IJNS5_IJNSA_ILi0EEESD_EEENSA_ILi512EEEEEENS5_IJSV_iEEEEEEEEEEESK_S12_NS4_8TiledMMAINS4_8MMA_AtomIJNS4_21SM100_MMA_MXF8F6F4_SSISI_SI_fSJ_Li128ELi128ELNS4_4UMMA5MajorE0ELS17_0ELNS16_7ScaleInE0ELS18_0EEEEEENSM_INS5_IJSD_SD_SD_EEENS5_IJSV_SV_SV_EEEEENS5_IJNS4_10UnderscoreES1E_S1E_EEEEENS5_IJNS4_23SM90_TMA_LOAD_MULTICASTES1H_EEENS5_IJNS4_14ComposedLayoutINS4_7SwizzleILi3ELi4ELi3EEENS4_18smem_ptr_flag_bitsILi8EEENSM_INS5_IJNSA_ILi8EEESG_EEENS5_IJSG_SD_EEEEEEENSM_INS5_IJNS5_IJNS5_IJSO_SD_EEENS5_IJSN_SD_EEEEEESD_NS5_IJSC_SD_EEEEEENS5_IJNS5_IJNS5_IJST_SX_EEESW_EEESV_NS5_IJSD_SX_EEEEEEEEEEEvNS4_8identityES1I_S23_vS24_EENS_8epilogue10collective18CollectiveEpilogueINS26_23Sm100TmaWarpSpecializedILi4ELi2ELi16ELb1ELb0EEEJNS5_IJNSA_ILi64EEESG_SG_EEENS5_IJNSM_IS2B_SD_EENSM_INS5_IJSS_SB_EEENS5_IJSD_S2B_EEEEEEEENS_10bfloat16_tESL_S2I_SL_NS26_6fusion15FusionCallbacksIS2A_NS2J_17LinearCombinationIS2I_fS2I_fLNS_15FloatRoundStyleE2EEES2C_S2H_JEEENS4_5SM1004TMEM4LOAD26SM100_TMEM_LOAD_32dp32b16xENS4_13SM90_TMA_LOADENS1J_INS1K_ILi1ELi4ELi3EEENS1M_ILi16EEENSM_INS5_IJS1O_SS_EEENS5_IJSS_SD_EEEEEEENS4_39AutoVectorizingCopyWithAssumedAlignmentILi128EEENS4_14SM90_TMA_STOREES2Z_S31_S31_EEEvvEEEEvNT_6ParamsE,"",@"SHT_CUDA_INFO"
	.sectionflags	@""
	.align	4


	//----- nvinfo : EIATTR_CUDA_API_VERSION
	.align		4
        /*0000*/ 	.byte	0x04, 0x37
        /*0002*/ 	.short	(.L_31 - .L_30)
.L_30:
        /*0004*/ 	.word	0x00000082


	//----- nvinfo : EIATTR_KPARAM_INFO
	.align		4
.L_31:
        /*0008*/ 	.byte	0x04, 0x17
        /*000a*/ 	.short	(.L_33 - .L_32)
.L_32:
        /*000c*/ 	.word	0x00000000
        /*0010*/ 	.short	0x0000
        /*0012*/ 	.short	0x0000
        /*0014*/ 	.byte	0x00, 0xf0, 0x01, 0x30


	//----- nvinfo : EIATTR_AT_ENTRY_FRAGMENTS
	.align		4
.L_33:
        /*0018*/ 	.byte	0x04, 0x4f
        /*001a*/ 	.short	(.L_35 - .L_34)


	//   ....[0]....
.L_34:
        /*001c*/ 	.word	0x00000006


	//----- nvinfo : EIATTR_RESERVED_SMEM_USED
	.align		4
.L_35:
        /*0020*/ 	.byte	0x01, 0x41
	.zero		2


	//----- nvinfo : EIATTR_SPARSE_MMA_MASK
	.align		4
        /*0024*/ 	.byte	0x03, 0x50
        /*0026*/ 	.short	0x0000


	//----- nvinfo : EIATTR_TCGEN05_1CTA_USED
	.align		4
        /*0028*/ 	.byte	0x01, 0x51
	.zero		2


	//----- nvinfo : EIATTR_MAXREG_COUNT
	.align		4
        /*002c*/ 	.byte	0x03, 0x1b
        /*002e*/ 	.short	0x00ff


	//----- nvinfo : EIATTR_NUM_BARRIERS
	.align		4
        /*0030*/ 	.byte	0x02, 0x4c
        /*0032*/ 	.byte	0x07
	.zero		1


	//----- nvinfo : EIATTR_EXTERNS
	.align		4
        /*0034*/ 	.byte	0x04, 0x0f
        /*0036*/ 	.short	(.L_37 - .L_36)


	//   ....[0]....
	.align		4
.L_36:
        /*0038*/ 	.word	index@(__assertfail)


	//----- nvinfo : EIATTR_MERCURY_ISA_VERSION
	.align		4
.L_37:
        /*003c*/ 	.byte	0x03, 0x5f
        /*003e*/ 	.short	0x0101


	//----- nvinfo : EIATTR_INT_WARP_WIDE_INSTR_OFFSETS
	.align		4
        /*0040*/ 	.byte	0x04, 0x31
        /*0042*/ 	.short	(.L_39 - .L_38)


	//   ....[0]....
.L_38:
        /*0044*/ 	.word	0x00002630


	//   ....[1]....
        /*0048*/ 	.word	0x00004350


	//   ....[2]....
        /*004c*/ 	.word	0x00004380


	//   ....[3]....
        /*0050*/ 	.word	0x000043d0


	//   ....[4]....
        /*0054*/ 	.word	0x00004c80


	//   ....[5]....
        /*0058*/ 	.word	0x00004ca0


	//   ....[6]....
        /*005c*/ 	.word	0x00004d00


	//   ....[7]....
        /*0060*/ 	.word	0x00004e40


	//   ....[8]....
        /*0064*/ 	.word	0x00004e60


	//   ....[9]....
        /*0068*/ 	.word	0x00004f20


	//   ....[10]....
        /*006c*/ 	.word	0x00005020


	//   ....[11]....
        /*0070*/ 	.word	0x00005060


	//   ....[12]....
        /*0074*/ 	.word	0x000050f0


	//   ....[13]....
        /*0078*/ 	.word	0x000051f0


	//   ....[14]....
        /*007c*/ 	.word	0x00005210


	//   ....[15]....
        /*0080*/ 	.word	0x000052e0


	//   ....[16]....
        /*0084*/ 	.word	0x000053e0


	//   ....[17]....
        /*0088*/ 	.word	0x00005420


	//   ....[18]....
        /*008c*/ 	.word	0x000054e0


	//   ....[19]....
        /*0090*/ 	.word	0x000055c0


	//   ....[20]....
        /*0094*/ 	.word	0x000055e0


	//   ....[21]....
        /*0098*/ 	.word	0x000056c0


	//   ....[22]....
        /*009c*/ 	.word	0x000057a0


	//   ....[23]....
        /*00a0*/ 	.word	0x00005810


	//   ....[24]....
        /*00a4*/ 	.word	0x000058e0


	//   ....[25]....
        /*00a8*/ 	.word	0x00005a70


	//   ....[26]....
        /*00ac*/ 	.word	0x00005a80


	//   ....[27]....
        /*00b0*/ 	.word	0x00005b90


	//----- nvinfo : EIATTR_COOP_GROUP_MASK_REGIDS
	.align		4
.L_39:
        /*00b4*/ 	.byte	0x04, 0x29
        /*00b6*/ 	.short	(.L_41 - .L_40)


	//   ....[0]....
.L_40:
        /*00b8*/ 	.word	0xffffffff


	//   ....[1]....
        /*00bc*/ 	.word	0xffffffff


	//   ....[2]....
        /*00c0*/ 	.word	0xffffffff


	//   ....[3]....
        /*00c4*/ 	.word	0xffffffff


	//   ....[4]....
        /*00c8*/ 	.word	0xffffffff


	//   ....[5]....
        /*00cc*/ 	.word	0xffffffff


	//   ....[6]....
        /*00d0*/ 	.word	0xffffffff


	//   ....[7]....
        /*00d4*/ 	.word	0xffffffff


	//   ....[8]....
        /*00d8*/ 	.word	0xffffffff


	//   ....[9]....
        /*00dc*/ 	.word	0xffffffff


	//   ....[10]....
        /*00e0*/ 	.word	0xffffffff


	//   ....[11]....
        /*00e4*/ 	.word	0xffffffff


	//   ....[12]....
        /*00e8*/ 	.word	0xffffffff


	//   ....[13]....
        /*00ec*/ 	.word	0xffffffff


	//----- nvinfo : EIATTR_COOP_GROUP_INSTR_OFFSETS
	.align		4
.L_41:
        /*00f0*/ 	.byte	0x04, 0x28
        /*00f2*/ 	.short	(.L_43 - .L_42)


	//   ....[0]....
.L_42:
        /*00f4*/ 	.word	0x00000090


	//   ....[1]....
        /*00f8*/ 	.word	0x00000530


	//   ....[2]....
        /*00fc*/ 	.word	0x00000720


	//   ....[3]....
        /*0100*/ 	.word	0x000008c0


	//   ....[4]....
        /*0104*/ 	.word	0x000009c0


	//   ....[5]....
        /*0108*/ 	.word	0x00000b30


	//   ....[6]....
        /*010c*/ 	.word	0x00000c90


	//   ....[7]....
        /*0110*/ 	.word	0x00000e40


	//   ....[8]....
        /*0114*/ 	.word	0x00002510


	//   ....[9]....
        /*0118*/ 	.word	0x00003420


	//   ....[10]....
        /*011c*/ 	.word	0x00003630


	//   ....[11]....
        /*0120*/ 	.word	0x00003660


	//   ....[12]....
        /*0124*/ 	.word	0x00004240


	//   ....[13]....
        /*0128*/ 	.word	0x00004470


	//----- nvinfo : EIATTR_VRC_CTA_INIT_COUNT
	.align		4
.L_43:
        /*012c*/ 	.byte	0x02, 0x4a
        /*012e*/ 	.byte	0x80
	.zero		1


	//----- nvinfo : EIATTR_SYSCALL_OFFSETS
	.align		4
        /*0130*/ 	.byte	0x04, 0x46
        /*0132*/ 	.short	(.L_45 - .L_44)


	//   ....[0]....
.L_44:
        /*0134*/ 	.word	0x00006680


	//   ....[1]....
        /*0138*/ 	.word	0x00006770


	//   ....[2]....
        /*013c*/ 	.word	0x00007020


	//   ....[3]....
        /*0140*/ 	.word	0x00007190


	//   ....[4]....
        /*0144*/ 	.word	0x00007eb0


	//   ....[5]....
        /*0148*/ 	.word	0x00008020


	//   ....[6]....
        /*014c*/ 	.word	0x00008d30


	//   ....[7]....
        /*0150*/ 	.word	0x00008ea0


	//   ....[8]....
        /*0154*/ 	.word	0x00009be0


	//   ....[9]....
        /*0158*/ 	.word	0x00009d50


	//   ....[10]....
        /*015c*/ 	.word	0x0000aaa0


	//   ....[11]....
        /*0160*/ 	.word	0x0000ac10


	//   ....[12]....
        /*0164*/ 	.word	0x0000b970


	//   ....[13]....
        /*0168*/ 	.word	0x0000bae0


	//   ....[14]....
        /*016c*/ 	.word	0x0000c830


	//   ....[15]....
        /*0170*/ 	.word	0x0000c9a0


	//   ....[16]....
        /*0174*/ 	.word	0x0000d690


	//   ....[17]....
        /*0178*/ 	.word	0x0000d800


	//----- nvinfo : EIATTR_MBARRIER_INSTR_OFFSETS
	.align		4
.L_45:
        /*017c*/ 	.byte	0x04, 0x39
        /*017e*/ 	.short	(.L_47 - .L_46)


	//   ....[0]....
.L_46:
        /*0180*/ 	.word	0x00000650
        /*0184*/ 	.word	0x000000ff
        /*0188*/ 	.word	0x00000000
        /*018c*/ 	.short	0x0100
        /*018e*/ 	.byte	0x07
	.zero		1


	//   ....[1]....
        /*0190*/ 	.word	0x00000660
        /*0194*/ 	.word	0x000000ff
        /*0198*/ 	.word	0x00000030
        /*019c*/ 	.short	0x0100
        /*019e*/ 	.byte	0x07
	.zero		1


	//   ....[2]....
        /*01a0*/ 	.word	0x00000670
        /*01a4*/ 	.word	0x000000ff
        /*01a8*/ 	.word	0x00000008
        /*01ac*/ 	.short	0x0100
        /*01ae*/ 	.byte	0x07
	.zero		1


	//   ....[3]....
        /*01b0*/ 	.word	0x00000680
        /*01b4*/ 	.word	0x000000ff
        /*01b8*/ 	.word	0x00000038
        /*01bc*/ 	.short	0x0100
        /*01be*/ 	.byte	0x07
	.zero		1


	//   ....[4]....
        /*01c0*/ 	.word	0x00000690
        /*01c4*/ 	.word	0x000000ff
        /*01c8*/ 	.word	0x00000010
        /*01cc*/ 	.short	0x0100
        /*01ce*/ 	.byte	0x07
	.zero		1


	//   ....[5]....
        /*01d0*/ 	.word	0x000006a0
        /*01d4*/ 	.word	0x000000ff
        /*01d8*/ 	.word	0x00000040
        /*01dc*/ 	.short	0x0100
        /*01de*/ 	.byte	0x07
	.zero		1


	//   ....[6]....
        /*01e0*/ 	.word	0x000006b0
        /*01e4*/ 	.word	0x000000ff
        /*01e8*/ 	.word	0x00000018
        /*01ec*/ 	.short	0x0100
        /*01ee*/ 	.byte	0x07
	.zero		1


	//   ....[7]....
        /*01f0*/ 	.word	0x000006c0
        /*01f4*/ 	.word	0x000000ff
        /*01f8*/ 	.word	0x00000048
        /*01fc*/ 	.short	0x0100
        /*01fe*/ 	.byte	0x07
	.zero		1


	//   ....[8]....
        /*0200*/ 	.word	0x000006d0
        /*0204*/ 	.word	0x000000ff
        /*0208*/ 	.word	0x00000020
        /*020c*/ 	.short	0x0100
        /*020e*/ 	.byte	0x07
	.zero		1


	//   ....[9]....
        /*0210*/ 	.word	0x000006e0
        /*0214*/ 	.word	0x000000ff
        /*0218*/ 	.word	0x00000050
        /*021c*/ 	.short	0x0100
        /*021e*/ 	.byte	0x07
	.zero		1


	//   ....[10]....
        /*0220*/ 	.word	0x000006f0
        /*0224*/ 	.word	0x000000ff
        /*0228*/ 	.word	0x00000028
        /*022c*/ 	.short	0x0100
        /*022e*/ 	.byte	0x07
	.zero		1


	//   ....[11]....
        /*0230*/ 	.word	0x00000700
        /*0234*/ 	.word	0x000000ff
        /*0238*/ 	.word	0x00000058
        /*023c*/ 	.short	0x0100
        /*023e*/ 	.byte	0x07
	.zero		1


	//   ....[12]....
        /*0240*/ 	.word	0x00000830
        /*0244*/ 	.word	0x000000ff
        /*0248*/ 	.word	0x00000060
        /*024c*/ 	.short	0x0100
        /*024e*/ 	.byte	0x07
	.zero		1


	//   ....[13]....
        /*0250*/ 	.word	0x00000840
        /*0254*/ 	.word	0x000000ff
        /*0258*/ 	.word	0x00000080
        /*025c*/ 	.short	0x0100
        /*025e*/ 	.byte	0x07
	.zero		1


	//   ....[14]....
        /*0260*/ 	.word	0x00000850
        /*0264*/ 	.word	0x000000ff
        /*0268*/ 	.word	0x00000068
        /*026c*/ 	.short	0x0100
        /*026e*/ 	.byte	0x07
	.zero		1


	//   ....[15]....
        /*0270*/ 	.word	0x00000860
        /*0274*/ 	.word	0x000000ff
        /*0278*/ 	.word	0x00000088
        /*027c*/ 	.short	0x0100
        /*027e*/ 	.byte	0x07
	.zero		1


	//   ....[16]....
        /*0280*/ 	.word	0x00000870
        /*0284*/ 	.word	0x000000ff
        /*0288*/ 	.word	0x00000070
        /*028c*/ 	.short	0x0100
        /*028e*/ 	.byte	0x07
	.zero		1


	//   ....[17]....
        /*0290*/ 	.word	0x00000880
        /*0294*/ 	.word	0x000000ff
        /*0298*/ 	.word	0x00000090
        /*029c*/ 	.short	0x0100
        /*029e*/ 	.byte	0x07
	.zero		1


	//   ....[18]....
        /*02a0*/ 	.word	0x00000890
        /*02a4*/ 	.word	0x000000ff
        /*02a8*/ 	.word	0x00000078
        /*02ac*/ 	.short	0x0100
        /*02ae*/ 	.byte	0x07
	.zero		1


	//   ....[19]....
        /*02b0*/ 	.word	0x000008a0
        /*02b4*/ 	.word	0x000000ff
        /*02b8*/ 	.word	0x00000098
        /*02bc*/ 	.short	0x0100
        /*02be*/ 	.byte	0x07
	.zero		1


	//   ....[20]....
        /*02c0*/ 	.word	0x00000990
        /*02c4*/ 	.word	0x000000ff
        /*02c8*/ 	.word	0x000000a0
        /*02cc*/ 	.short	0x0100
        /*02ce*/ 	.byte	0x06
	.zero		1


	//   ....[21]....
        /*02d0*/ 	.word	0x000009a0
        /*02d4*/ 	.word	0x000000ff
        /*02d8*/ 	.word	0x000000a8
        /*02dc*/ 	.short	0x0100
        /*02de*/ 	.byte	0x06
	.zero		1


	//   ....[22]....
        /*02e0*/ 	.word	0x00000ae0
        /*02e4*/ 	.word	0x000000ff
        /*02e8*/ 	.word	0x000000b0
        /*02ec*/ 	.short	0x0100
        /*02ee*/ 	.byte	0x06
	.zero		1


	//   ....[23]....
        /*02f0*/ 	.word	0x00000af0
        /*02f4*/ 	.word	0x000000ff
        /*02f8*/ 	.word	0x000000c0
        /*02fc*/ 	.short	0x0100
        /*02fe*/ 	.byte	0x06
	.zero		1


	//   ....[24]....
        /*0300*/ 	.word	0x00000b00
        /*0304*/ 	.word	0x000000ff
        /*0308*/ 	.word	0x000000b8
        /*030c*/ 	.short	0x0100
        /*030e*/ 	.byte	0x06
	.zero		1


	//   ....[25]....
        /*0310*/ 	.word	0x00000b10
        /*0314*/ 	.word	0x000000ff
        /*0318*/ 	.word	0x000000c8
        /*031c*/ 	.short	0x0100
        /*031e*/ 	.byte	0x06
	.zero		1


	//   ....[26]....
        /*0320*/ 	.word	0x00000c40
        /*0324*/ 	.word	0x000000ff
        /*0328*/ 	.word	0x000000d0
        /*032c*/ 	.short	0x0100
        /*032e*/ 	.byte	0x07
	.zero		1


	//   ....[27]....
        /*0330*/ 	.word	0x00000c50
        /*0334*/ 	.word	0x000000ff
        /*0338*/ 	.word	0x000000e0
        /*033c*/ 	.short	0x0100
        /*033e*/ 	.byte	0x07
	.zero		1


	//   ....[28]....
        /*0340*/ 	.word	0x00000c60
        /*0344*/ 	.word	0x000000ff
        /*0348*/ 	.word	0x000000d8
        /*034c*/ 	.short	0x0100
        /*034e*/ 	.byte	0x07
	.zero		1


	//   ....[29]....
        /*0350*/ 	.word	0x00000c70
        /*0354*/ 	.word	0x000000ff
        /*0358*/ 	.word	0x000000e8
        /*035c*/ 	.short	0x0100
        /*035e*/ 	.byte	0x07
	.zero		1


	//   ....[30]....
        /*0360*/ 	.word	0x00000d60
        /*0364*/ 	.word	0x000000ff
        /*0368*/ 	.word	0x000000f0
        /*036c*/ 	.short	0x0100
        /*036e*/ 	.byte	0x06
	.zero		1


	//   ....[31]....
        /*0370*/ 	.word	0x00000d70
        /*0374*/ 	.word	0x000000ff
        /*0378*/ 	.word	0x00000100
        /*037c*/ 	.short	0x0100
        /*037e*/ 	.byte	0x06
	.zero		1


	//   ....[32]....
        /*0380*/ 	.word	0x00000d80
        /*0384*/ 	.word	0x000000ff
        /*0388*/ 	.word	0x000000f8
        /*038c*/ 	.short	0x0100
        /*038e*/ 	.byte	0x06
	.zero		1


	//   ....[33]....
        /*0390*/ 	.word	0x00000d90
        /*0394*/ 	.word	0x000000ff
        /*0398*/ 	.word	0x00000108
        /*039c*/ 	.short	0x0100
        /*039e*/ 	.byte	0x06
	.zero		1


	//   ....[34]....
        /*03a0*/ 	.word	0x00001aa0
        /*03a4*/ 	.word	0x00000002
        /*03a8*/ 	.word	0x00000100
        /*03ac*/ 	.short	0x010a
        /*03ae*/ 	.byte	0xff
	.zero		1


	//   ....[35]....
        /*03b0*/ 	.word	0x00001ad0
        /*03b4*/ 	.word	0x00000002
        /*03b8*/ 	.word	0x000000f0
        /*03bc*/ 	.short	0x0101
        /*03be*/ 	.byte	0xff
	.zero		1


	//   ....[36]....
        /*03c0*/ 	.word	0x00001bb0
        /*03c4*/ 	.word	0x000000ff
        /*03c8*/ 	.word	0x00000030
        /*03cc*/ 	.short	0x010a
        /*03ce*/ 	.byte	0x08
	.zero		1


	//   ....[37]....
        /*03d0*/ 	.word	0x00001c30
        /*03d4*/ 	.word	0x000000ff
        /*03d8*/ 	.word	0x00000030
        /*03dc*/ 	.short	0x010a
        /*03de*/ 	.byte	0x29
	.zero		1


	//   ....[38]....
        /*03e0*/ 	.word	0x00001d70
        /*03e4*/ 	.word	0x000000ff
        /*03e8*/ 	.word	0x00000030
        /*03ec*/ 	.short	0x010a
        /*03ee*/ 	.byte	0x08
	.zero		1


	//   ....[39]....
        /*03f0*/ 	.word	0x00002050
        /*03f4*/ 	.word	0x000000ff
        /*03f8*/ 	.word	0x000000a8
        /*03fc*/ 	.short	0x0101
        /*03fe*/ 	.byte	0x04
	.zero		1


	//   ....[40]....
        /*0400*/ 	.word	0x00002070
        /*0404*/ 	.word	0x000000ff
        /*0408*/ 	.word	0x00000030
        /*040c*/ 	.short	0x010a
        /*040e*/ 	.byte	0x08
	.zero		1


	//   ....[41]....
        /*0410*/ 	.word	0x000020f0
        /*0414*/ 	.word	0x000000ff
        /*0418*/ 	.word	0x00000030
        /*041c*/ 	.short	0x010a
        /*041e*/ 	.byte	0x29
	.zero		1


	//   ....[42]....
        /*0420*/ 	.word	0x00002230
        /*0424*/ 	.word	0x000000ff
        /*0428*/ 	.word	0x00000030
        /*042c*/ 	.short	0x010a
        /*042e*/ 	.byte	0x08
	.zero		1


	//   ....[43]....
        /*0430*/ 	.word	0x00002540
        /*0434*/ 	.word	0x00000002
        /*0438*/ 	.word	0x000000b0
        /*043c*/ 	.short	0x010a
        /*043e*/ 	.byte	0xff
	.zero		1


	//   ....[44]....
        /*0440*/ 	.word	0x00002600
        /*0444*/ 	.word	0x00000002
        /*0448*/ 	.word	0x00000000
        /*044c*/ 	.short	0x0101
        /*044e*/ 	.byte	0xff
	.zero		1


	//   ....[45]....
        /*0450*/ 	.word	0x00002b80
        /*0454*/ 	.word	0x000000ff
        /*0458*/ 	.word	0x00000000
        /*045c*/ 	.short	0x010a
        /*045e*/ 	.byte	0x05
	.zero		1


	//   ....[46]....
        /*0460*/ 	.word	0x00002c10
        /*0464*/ 	.word	0x000000ff
        /*0468*/ 	.word	0x00000000
        /*046c*/ 	.short	0x010a
        /*046e*/ 	.byte	0x05
	.zero		1


	//   ....[47]....
        /*0470*/ 	.word	0x00002ca0
        /*0474*/ 	.word	0x000000ff
        /*0478*/ 	.word	0x00000000
        /*047c*/ 	.short	0x010a
        /*047e*/ 	.byte	0x05
	.zero		1


	//   ....[48]....
        /*0480*/ 	.word	0x00002d30
        /*0484*/ 	.word	0x000000ff
        /*0488*/ 	.word	0x00000000
        /*048c*/ 	.short	0x010a
        /*048e*/ 	.byte	0x05
	.zero		1


	//   ....[49]....
        /*0490*/ 	.word	0x00002dc0
        /*0494*/ 	.word	0x000000ff
        /*0498*/ 	.word	0x00000000
        /*049c*/ 	.short	0x010a
        /*049e*/ 	.byte	0x05
	.zero		1


	//   ....[50]....
        /*04a0*/ 	.word	0x00002e60
        /*04a4*/ 	.word	0x00000000
        /*04a8*/ 	.word	0x00000000
        /*04ac*/ 	.short	0x010a
        /*04ae*/ 	.byte	0xff
	.zero		1


	//   ....[51]....
        /*04b0*/ 	.word	0x00002f80
        /*04b4*/ 	.word	0x00000000
        /*04b8*/ 	.word	0x000000f0
        /*04bc*/ 	.short	0x010a
        /*04be*/ 	.byte	0xff
	.zero		1


	//   ....[52]....
        /*04c0*/ 	.word	0x00002ff0
        /*04c4*/ 	.word	0x00000000
        /*04c8*/ 	.word	0x00000000
        /*04cc*/ 	.short	0x0101
        /*04ce*/ 	.byte	0xff
	.zero		1


	//   ....[53]....
        /*04d0*/ 	.word	0x00003010
        /*04d4*/ 	.word	0x000000ff
        /*04d8*/ 	.word	0x000000c0
        /*04dc*/ 	.short	0x010a
        /*04de*/ 	.byte	0x05
	.zero		1


	//   ....[54]....
        /*04e0*/ 	.word	0x00003130
        /*04e4*/ 	.word	0x00000000
        /*04e8*/ 	.word	0x000000b0
        /*04ec*/ 	.short	0x010a
        /*04ee*/ 	.byte	0xff
	.zero		1


	//   ....[55]....
        /*04f0*/ 	.word	0x00003230
        /*04f4*/ 	.word	0x00000000
        /*04f8*/ 	.word	0x00000000
        /*04fc*/ 	.short	0x0101
        /*04fe*/ 	.byte	0xff
	.zero		1


	//   ....[56]....
        /*0500*/ 	.word	0x000032c0
        /*0504*/ 	.word	0x000000ff
        /*0508*/ 	.word	0x000000c0
        /*050c*/ 	.short	0x0106
        /*050e*/ 	.byte	0x05
	.zero		1


	//   ....[57]....
        /*0510*/ 	.word	0x000032e0
        /*0514*/ 	.word	0x000000ff
        /*0518*/ 	.word	0x000000c0
        /*051c*/ 	.short	0x010a
        /*051e*/ 	.byte	0x05
	.zero		1


	//   ....[58]....
        /*0520*/ 	.word	0x00003370
        /*0524*/ 	.word	0x000000ff
        /*0528*/ 	.word	0x000000c0
        /*052c*/ 	.short	0x0106
        /*052e*/ 	.byte	0x04
	.zero		1


	//   ....[59]....
        /*0530*/ 	.word	0x000033b0
        /*0534*/ 	.word	0x00000000
        /*0538*/ 	.word	0x000000c0
        /*053c*/ 	.short	0x010a
        /*053e*/ 	.byte	0xff
	.zero		1


	//   ....[60]....
        /*0540*/ 	.word	0x00003b40
        /*0544*/ 	.word	0x00000000
        /*0548*/ 	.word	0x000000b0
        /*054c*/ 	.short	0x010a
        /*054e*/ 	.byte	0xff
	.zero		1


	//   ....[61]....
        /*0550*/ 	.word	0x00003c50
        /*0554*/ 	.word	0x00000003
        /*0558*/ 	.word	0x00000000
        /*055c*/ 	.short	0x0101
        /*055e*/ 	.byte	0xff
	.zero		1


	//   ....[62]....
        /*0560*/ 	.word	0x00003c60
        /*0564*/ 	.word	0x000000ff
        /*0568*/ 	.word	0x00000000
        /*056c*/ 	.short	0x010a
        /*056e*/ 	.byte	0x0e
	.zero		1


	//   ....[63]....
        /*0570*/ 	.word	0x00003c80
        /*0574*/ 	.word	0x000000ff
        /*0578*/ 	.word	0x000000e0
        /*057c*/ 	.short	0x010a
        /*057e*/ 	.byte	0x0f
	.zero		1


	//   ....[64]....
        /*0580*/ 	.word	0x00003d50
        /*0584*/ 	.word	0x000000ff
        /*0588*/ 	.word	0x00000000
        /*058c*/ 	.short	0x010a
        /*058e*/ 	.byte	0x0e
	.zero		1


	//   ....[65]....
        /*0590*/ 	.word	0x00003e80
        /*0594*/ 	.word	0x000000ff
        /*0598*/ 	.word	0x00000000
        /*059c*/ 	.short	0x010a
        /*059e*/ 	.byte	0x26
	.zero		1


	//   ....[66]....
        /*05a0*/ 	.word	0x00004190
        /*05a4*/ 	.word	0x000000ff
        /*05a8*/ 	.word	0x00000000
        /*05ac*/ 	.short	0x010a
        /*05ae*/ 	.byte	0x05
	.zero		1


	//   ....[67]....
        /*05b0*/ 	.word	0x00004220
        /*05b4*/ 	.word	0x000000ff
        /*05b8*/ 	.word	0x00000000
        /*05bc*/ 	.short	0x010a
        /*05be*/ 	.byte	0x06
	.zero		1


	//   ....[68]....
        /*05c0*/ 	.word	0x00004630
        /*05c4*/ 	.word	0x00000000
        /*05c8*/ 	.word	0x000000b0
        /*05cc*/ 	.short	0x010a
        /*05ce*/ 	.byte	0xff
	.zero		1


	//   ....[69]....
        /*05d0*/ 	.word	0x00004770
        /*05d4*/ 	.word	0x00000000
        /*05d8*/ 	.word	0x00000000
        /*05dc*/ 	.short	0x0101
        /*05de*/ 	.byte	0xff
	.zero		1


	//   ....[70]....
        /*05e0*/ 	.word	0x00004a90
        /*05e4*/ 	.word	0x000000ff
        /*05e8*/ 	.word	0x000000a8
        /*05ec*/ 	.short	0x010a
        /*05ee*/ 	.byte	0x05
	.zero		1


	//   ....[71]....
        /*05f0*/ 	.word	0x00004c00
        /*05f4*/ 	.word	0x000000ff
        /*05f8*/ 	.word	0x00000080
        /*05fc*/ 	.short	0x010a
        /*05fe*/ 	.byte	0x05
	.zero		1


	//   ....[72]....
        /*0600*/ 	.word	0x00004df0
        /*0604*/ 	.word	0x000000ff
        /*0608*/ 	.word	0x00000060
        /*060c*/ 	.short	0x010b
        /*060e*/ 	.byte	0x05
	.zero		1


	//   ....[73]....
        /*0610*/ 	.word	0x00004e00
        /*0614*/ 	.word	0x000000ff
        /*0618*/ 	.word	0x00000000
        /*061c*/ 	.short	0x0101
        /*061e*/ 	.byte	0x0e
	.zero		1


	//   ....[74]....
        /*0620*/ 	.word	0x00004e10
        /*0624*/ 	.word	0x000000ff
        /*0628*/ 	.word	0x00000088
        /*062c*/ 	.short	0x010a
        /*062e*/ 	.byte	0x05
	.zero		1


	//   ....[75]....
        /*0630*/ 	.word	0x00004fd0
        /*0634*/ 	.word	0x000000ff
        /*0638*/ 	.word	0x00000068
        /*063c*/ 	.short	0x010b
        /*063e*/ 	.byte	0x05
	.zero		1


	//   ....[76]....
        /*0640*/ 	.word	0x00004fe0
        /*0644*/ 	.word	0x000000ff
        /*0648*/ 	.word	0x00000000
        /*064c*/ 	.short	0x0101
        /*064e*/ 	.byte	0x0d
	.zero		1


	//   ....[77]....
        /*0650*/ 	.word	0x00004ff0
        /*0654*/ 	.word	0x000000ff
        /*0658*/ 	.word	0x00000090
        /*065c*/ 	.short	0x010a
        /*065e*/ 	.byte	0x05
	.zero		1


	//   ....[78]....
        /*0660*/ 	.word	0x000051a0
        /*0664*/ 	.word	0x000000ff
        /*0668*/ 	.word	0x00000070
        /*066c*/ 	.short	0x010b
        /*066e*/ 	.byte	0x05
	.zero		1


	//   ....[79]....
        /*0670*/ 	.word	0x000051b0
        /*0674*/ 	.word	0x000000ff
        /*0678*/ 	.word	0x00000000
        /*067c*/ 	.short	0x0101
        /*067e*/ 	.byte	0x07
	.zero		1


	//   ....[80]....
        /*0680*/ 	.word	0x000051c0
        /*0684*/ 	.word	0x000000ff
        /*0688*/ 	.word	0x00000098
        /*068c*/ 	.short	0x010a
        /*068e*/ 	.byte	0x05
	.zero		1


	//   ....[81]....
        /*0690*/ 	.word	0x00005390
        /*0694*/ 	.word	0x000000ff
        /*0698*/ 	.word	0x00000078
        /*069c*/ 	.short	0x010b
        /*069e*/ 	.byte	0x05
	.zero		1


	//   ....[82]....
        /*06a0*/ 	.word	0x000053a0
        /*06a4*/ 	.word	0x000000ff
        /*06a8*/ 	.word	0x00000000
        /*06ac*/ 	.short	0x0101
        /*06ae*/ 	.byte	0x06
	.zero		1


	//   ....[83]....
        /*06b0*/ 	.word	0x000053b0
        /*06b4*/ 	.word	0x000000ff
        /*06b8*/ 	.word	0x00000080
        /*06bc*/ 	.short	0x010a
        /*06be*/ 	.byte	0x05
	.zero		1


	//   ....[84]....
        /*06c0*/ 	.word	0x00005570
        /*06c4*/ 	.word	0x000000ff
        /*06c8*/ 	.word	0x00000060
        /*06cc*/ 	.short	0x010b
        /*06ce*/ 	.byte	0x05
	.zero		1


	//   ....[85]....
        /*06d0*/ 	.word	0x00005580
        /*06d4*/ 	.word	0x000000ff
        /*06d8*/ 	.word	0x00000000
        /*06dc*/ 	.short	0x0101
        /*06de*/ 	.byte	0x0e
	.zero		1


	//   ....[86]....
        /*06e0*/ 	.word	0x00005590
        /*06e4*/ 	.word	0x000000ff
        /*06e8*/ 	.word	0x00000088
        /*06ec*/ 	.short	0x010a
        /*06ee*/ 	.byte	0x05
	.zero		1


	//   ....[87]....
        /*06f0*/ 	.word	0x00005740
        /*06f4*/ 	.word	0x000000ff
        /*06f8*/ 	.word	0x00000068
        /*06fc*/ 	.short	0x010b
        /*06fe*/ 	.byte	0x05
	.zero		1


	//   ....[88]....
        /*0700*/ 	.word	0x00005750
        /*0704*/ 	.word	0x000000ff
        /*0708*/ 	.word	0x00000000
        /*070c*/ 	.short	0x0101
        /*070e*/ 	.byte	0x0d
	.zero		1


	//   ....[89]....
        /*0710*/ 	.word	0x00005760
        /*0714*/ 	.word	0x000000ff
        /*0718*/ 	.word	0x00000090
        /*071c*/ 	.short	0x010a
        /*071e*/ 	.byte	0x05
	.zero		1


	//   ....[90]....
        /*0720*/ 	.word	0x00005950
        /*0724*/ 	.word	0x000000ff
        /*0728*/ 	.word	0x00000070
        /*072c*/ 	.short	0x010b
        /*072e*/ 	.byte	0x05
	.zero		1


	//   ....[91]....
        /*0730*/ 	.word	0x000059c0
        /*0734*/ 	.word	0x000000ff
        /*0738*/ 	.word	0x00000000
        /*073c*/ 	.short	0x0101
        /*073e*/ 	.byte	0x07
	.zero		1


	//   ....[92]....
        /*0740*/ 	.word	0x000059d0
        /*0744*/ 	.word	0x000000ff
        /*0748*/ 	.word	0x00000098
        /*074c*/ 	.short	0x010a
        /*074e*/ 	.byte	0x05
	.zero		1


	//   ....[93]....
        /*0750*/ 	.word	0x00005c70
        /*0754*/ 	.word	0x000000ff
        /*0758*/ 	.word	0x00000078
        /*075c*/ 	.short	0x010b
        /*075e*/ 	.byte	0x05
	.zero		1


	//   ....[94]....
        /*0760*/ 	.word	0x00005c90
        /*0764*/ 	.word	0x000000ff
        /*0768*/ 	.word	0x00000000
        /*076c*/ 	.short	0x0101
        /*076e*/ 	.byte	0x06
	.zero		1


	//   ....[95]....
        /*0770*/ 	.word	0x00005cb0
        /*0774*/ 	.word	0x000000ff
        /*0778*/ 	.word	0x00000080
        /*077c*/ 	.short	0x010a
        /*077e*/ 	.byte	0x05
	.zero		1


	//   ....[96]....
        /*0780*/ 	.word	0x00005cd0
        /*0784*/ 	.word	0x000000ff
        /*0788*/ 	.word	0x00000088
        /*078c*/ 	.short	0x010a
        /*078e*/ 	.byte	0x05
	.zero		1


	//   ....[97]....
        /*0790*/ 	.word	0x00005cf0
        /*0794*/ 	.word	0x000000ff
        /*0798*/ 	.word	0x00000090
        /*079c*/ 	.short	0x010a
        /*079e*/ 	.byte	0x05
	.zero		1


	//   ....[98]....
        /*07a0*/ 	.word	0x00005d40
        /*07a4*/ 	.word	0x00000002
        /*07a8*/ 	.word	0x00000098
        /*07ac*/ 	.short	0x010a
        /*07ae*/ 	.byte	0xff
	.zero		1


	//   ....[99]....
        /*07b0*/ 	.word	0x00006060
        /*07b4*/ 	.word	0x00000000
        /*07b8*/ 	.word	0x000000b0
        /*07bc*/ 	.short	0x010a
        /*07be*/ 	.byte	0xff
	.zero		1


	//   ....[100]....
        /*07c0*/ 	.word	0x00006170
        /*07c4*/ 	.word	0x00000000
        /*07c8*/ 	.word	0x00000000
        /*07cc*/ 	.short	0x0101
        /*07ce*/ 	.byte	0xff
	.zero		1


	//   ....[101]....
        /*07d0*/ 	.word	0x00006b70
        /*07d4*/ 	.word	0x000000ff
        /*07d8*/ 	.word	0x00000060
        /*07dc*/ 	.short	0x010a
        /*07de*/ 	.byte	0x24
	.zero		1


	//   ....[102]....
        /*07e0*/ 	.word	0x00006b80
        /*07e4*/ 	.word	0x0000003a
        /*07e8*/ 	.word	0x000000d0
        /*07ec*/ 	.short	0x010a
        /*07ee*/ 	.byte	0xff
	.zero		1


	//   ....[103]....
        /*07f0*/ 	.word	0x00006cf0
        /*07f4*/ 	.word	0x000000ff
        /*07f8*/ 	.word	0x00000060
        /*07fc*/ 	.short	0x010a
        /*07fe*/ 	.byte	0x24
	.zero		1


	//   ....[104]....
        /*0800*/ 	.word	0x00006dd0
        /*0804*/ 	.word	0x0000003a
        /*0808*/ 	.word	0x000000d0
        /*080c*/ 	.short	0x010a
        /*080e*/ 	.byte	0xff
	.zero		1


	//   ....[105]....
        /*0810*/ 	.word	0x00007bc0
        /*0814*/ 	.word	0x00000000
        /*0818*/ 	.word	0x00000000
        /*081c*/ 	.short	0x0101
        /*081e*/ 	.byte	0xff
	.zero		1


	//   ....[106]....
        /*0820*/ 	.word	0x00007bd0
        /*0824*/ 	.word	0x00000002
        /*0828*/ 	.word	0x00000060
        /*082c*/ 	.short	0x010a
        /*082e*/ 	.byte	0xff
	.zero		1


	//   ....[107]....
        /*0830*/ 	.word	0x00007c90
        /*0834*/ 	.word	0x00000002
        /*0838*/ 	.word	0x00000060
        /*083c*/ 	.short	0x010a
        /*083e*/ 	.byte	0xff
	.zero		1


	//   ....[108]....
        /*0840*/ 	.word	0x00008a70
        /*0844*/ 	.word	0x0000006e
        /*0848*/ 	.word	0x00000000
        /*084c*/ 	.short	0x0101
        /*084e*/ 	.byte	0xff
	.zero		1


	//   ....[109]....
        /*0850*/ 	.word	0x00008a90
        /*0854*/ 	.word	0x00000000
        /*0858*/ 	.word	0x00000060
        /*085c*/ 	.short	0x010a
        /*085e*/ 	.byte	0xff
	.zero		1


	//   ....[110]....
        /*0860*/ 	.word	0x00008b40
        /*0864*/ 	.word	0x00000000
        /*0868*/ 	.word	0x00000060
        /*086c*/ 	.short	0x010a
        /*086e*/ 	.byte	0xff
	.zero		1


	//   ....[111]....
        /*0870*/ 	.word	0x000098a0
        /*0874*/ 	.word	0x0000006e
        /*0878*/ 	.word	0x00000000
        /*087c*/ 	.short	0x0101
        /*087e*/ 	.byte	0xff
	.zero		1


	//   ....[112]....
        /*0880*/ 	.word	0x000098c0
        /*0884*/ 	.word	0x00000000
        /*0888*/ 	.word	0x00000060
        /*088c*/ 	.short	0x010a
        /*088e*/ 	.byte	0xff
	.zero		1


	//   ....[113]....
        /*0890*/ 	.word	0x00009980
        /*0894*/ 	.word	0x00000000
        /*0898*/ 	.word	0x00000060
        /*089c*/ 	.short	0x010a
        /*089e*/ 	.byte	0xff
	.zero		1


	//   ....[114]....
        /*08a0*/ 	.word	0x0000a790
        /*08a4*/ 	.word	0x0000006f
        /*08a8*/ 	.word	0x00000000
        /*08ac*/ 	.short	0x0101
        /*08ae*/ 	.byte	0xff
	.zero		1


	//   ....[115]....
        /*08b0*/ 	.word	0x0000a7b0
        /*08b4*/ 	.word	0x00000000
        /*08b8*/ 	.word	0x00000060
        /*08bc*/ 	.short	0x010a
        /*08be*/ 	.byte	0xff
	.zero		1


	//   ....[116]....
        /*08c0*/ 	.word	0x0000a860
        /*08c4*/ 	.word	0x00000000
        /*08c8*/ 	.word	0x00000060
        /*08cc*/ 	.short	0x010a
        /*08ce*/ 	.byte	0xff
	.zero		1


	//   ....[117]....
        /*08d0*/ 	.word	0x0000b630
        /*08d4*/ 	.word	0x0000006f
        /*08d8*/ 	.word	0x00000000
        /*08dc*/ 	.short	0x0101
        /*08de*/ 	.byte	0xff
	.zero		1


	//   ....[118]....
        /*08e0*/ 	.word	0x0000b650
        /*08e4*/ 	.word	0x00000000
        /*08e8*/ 	.word	0x00000060
        /*08ec*/ 	.short	0x010a
        /*08ee*/ 	.byte	0xff
	.zero		1


	//   ....[119]....
        /*08f0*/ 	.word	0x0000b700
        /*08f4*/ 	.word	0x00000000
        /*08f8*/ 	.word	0x00000060
        /*08fc*/ 	.short	0x010a
        /*08fe*/ 	.byte	0xff
	.zero		1


	//   ....[120]....
        /*0900*/ 	.word	0x0000c520
        /*0904*/ 	.word	0x0000006f
        /*0908*/ 	.word	0x00000000
        /*090c*/ 	.short	0x0101
        /*090e*/ 	.byte	0xff
	.zero		1


	//   ....[121]....
        /*0910*/ 	.word	0x0000c540
        /*0914*/ 	.word	0x00000000
        /*0918*/ 	.word	0x00000060
        /*091c*/ 	.short	0x010a
        /*091e*/ 	.byte	0xff
	.zero		1


	//   ....[122]....
        /*0920*/ 	.word	0x0000c5f0
        /*0924*/ 	.word	0x00000000
        /*0928*/ 	.word	0x00000060
        /*092c*/ 	.short	0x010a
        /*092e*/ 	.byte	0xff
	.zero		1


	//   ....[123]....
        /*0930*/ 	.word	0x0000d3a0
        /*0934*/ 	.word	0x0000006f
        /*0938*/ 	.word	0x00000000
        /*093c*/ 	.short	0x0101
        /*093e*/ 	.byte	0xff
	.zero		1


	//   ....[124]....
        /*0940*/ 	.word	0x0000d3c0
        /*0944*/ 	.word	0x00000000
        /*0948*/ 	.word	0x00000060
        /*094c*/ 	.short	0x010a
        /*094e*/ 	.byte	0xff
	.zero		1


	//   ....[125]....
        /*0950*/ 	.word	0x0000d470
        /*0954*/ 	.word	0x00000000
        /*0958*/ 	.word	0x00000060
        /*095c*/ 	.short	0x010a
        /*095e*/ 	.byte	0xff
	.zero		1


	//   ....[126]....
        /*0960*/ 	.word	0x0000dce0
        /*0964*/ 	.word	0x000000ff
        /*0968*/ 	.word	0x00000000
        /*096c*/ 	.short	0x0101
        /*096e*/ 	.byte	0x04
	.zero		1


	//   ....[127]....
        /*0970*/ 	.word	0x0000e260
        /*0974*/ 	.word	0x00000000
        /*0978*/ 	.word	0x00000000
        /*097c*/ 	.short	0x0101
        /*097e*/ 	.byte	0xff
	.zero		1


	//   ....[128]....
        /*0980*/ 	.word	0x0000e510
        /*0984*/ 	.word	0x000000ff
        /*0988*/ 	.word	0x00000000
        /*098c*/ 	.short	0x0101
        /*098e*/ 	.byte	0x04
	.zero		1


	//   ....[129]....
        /*0990*/ 	.word	0x0000e530
        /*0994*/ 	.word	0x00000002
        /*0998*/ 	.word	0x00000100
        /*099c*/ 	.short	0x010a
        /*099e*/ 	.byte	0xff
	.zero		1


	//   ....[130]....
        /*09a0*/ 	.word	0x0000e590
        /*09a4*/ 	.word	0x00000002
        /*09a8*/ 	.word	0x00000030
        /*09ac*/ 	.short	0x010a
        /*09ae*/ 	.byte	0xff
	.zero		1


	//   ....[131]....
        /*09b0*/ 	.word	0x0000e5f0
        /*09b4*/ 	.word	0x00000002
        /*09b8*/ 	.word	0x00000030
        /*09bc*/ 	.short	0x010a
        /*09be*/ 	.byte	0xff
	.zero		1


	//   ....[132]....
        /*09c0*/ 	.word	0x0000e640
        /*09c4*/ 	.word	0x00000002
        /*09c8*/ 	.word	0x000000b0
        /*09cc*/ 	.short	0x010a
        /*09ce*/ 	.byte	0xff
	.zero		1


	//   ....[133]....
        /*09d0*/ 	.word	0x0000e6a0
        /*09d4*/ 	.word	0x00000000
        /*09d8*/ 	.word	0x00000000
        /*09dc*/ 	.short	0x010a
        /*09de*/ 	.byte	0xff
	.zero		1


	//   ....[134]....
        /*09e0*/ 	.word	0x0000e700
        /*09e4*/ 	.word	0x00000000
        /*09e8*/ 	.word	0x00000000
        /*09ec*/ 	.short	0x010a
        /*09ee*/ 	.byte	0xff
	.zero		1


	//   ....[135]....
        /*09f0*/ 	.word	0x0000e760
        /*09f4*/ 	.word	0x00000000
        /*09f8*/ 	.word	0x00000000
        /*09fc*/ 	.short	0x010a
        /*09fe*/ 	.byte	0xff
	.zero		1


	//   ....[136]....
        /*0a00*/ 	.word	0x0000e7c0
        /*0a04*/ 	.word	0x00000000
        /*0a08*/ 	.word	0x00000000
        /*0a0c*/ 	.short	0x010a
        /*0a0e*/ 	.byte	0xff
	.zero		1


	//   ....[137]....
        /*0a10*/ 	.word	0x0000e820
        /*0a14*/ 	.word	0x00000000
        /*0a18*/ 	.word	0x00000000
        /*0a1c*/ 	.short	0x010a
        /*0a1e*/ 	.byte	0xff
	.zero		1


	//   ....[138]....
        /*0a20*/ 	.word	0x0000e870
        /*0a24*/ 	.word	0x00000000
        /*0a28*/ 	.word	0x000000f0
        /*0a2c*/ 	.short	0x010a
        /*0a2e*/ 	.byte	0xff
	.zero		1


	//   ....[139]....
        /*0a30*/ 	.word	0x0000e8d0
        /*0a34*/ 	.word	0x00000000
        /*0a38*/ 	.word	0x000000c0
        /*0a3c*/ 	.short	0x010a
        /*0a3e*/ 	.byte	0xff
	.zero		1


	//   ....[140]....
        /*0a40*/ 	.word	0x0000e920
        /*0a44*/ 	.word	0x00000000
        /*0a48*/ 	.word	0x000000b0
        /*0a4c*/ 	.short	0x010a
        /*0a4e*/ 	.byte	0xff
	.zero		1


	//   ....[141]....
        /*0a50*/ 	.word	0x0000e980
        /*0a54*/ 	.word	0x00000000
        /*0a58*/ 	.word	0x000000c0
        /*0a5c*/ 	.short	0x010a
        /*0a5e*/ 	.byte	0xff
	.zero		1


	//   ....[142]....
        /*0a60*/ 	.word	0x0000e9d0
        /*0a64*/ 	.word	0x00000000
        /*0a68*/ 	.word	0x000000b0
        /*0a6c*/ 	.short	0x010a
        /*0a6e*/ 	.byte	0xff
	.zero		1


	//   ....[143]....
        /*0a70*/ 	.word	0x0000ea30
        /*0a74*/ 	.word	0x00000002
        /*0a78*/ 	.word	0x000000e0
        /*0a7c*/ 	.short	0x010a
        /*0a7e*/ 	.byte	0xff
	.zero		1


	//   ....[144]....
        /*0a80*/ 	.word	0x0000ea90
        /*0a84*/ 	.word	0x00000000
        /*0a88*/ 	.word	0x00000000
        /*0a8c*/ 	.short	0x010a
        /*0a8e*/ 	.byte	0xff
	.zero		1


	//   ....[145]....
        /*0a90*/ 	.word	0x0000eaf0
        /*0a94*/ 	.word	0x00000000
        /*0a98*/ 	.word	0x00000000
        /*0a9c*/ 	.short	0x010a
        /*0a9e*/ 	.byte	0xff
	.zero		1


	//   ....[146]....
        /*0aa0*/ 	.word	0x0000eb50
        /*0aa4*/ 	.word	0x00000000
        /*0aa8*/ 	.word	0x00000000
        /*0aac*/ 	.short	0x010a
        /*0aae*/ 	.byte	0xff
	.zero		1


	//   ....[147]....
        /*0ab0*/ 	.word	0x0000eba0
        /*0ab4*/ 	.word	0x00000000
        /*0ab8*/ 	.word	0x000000b0
        /*0abc*/ 	.short	0x010a
        /*0abe*/ 	.byte	0xff
	.zero		1


	//   ....[148]....
        /*0ac0*/ 	.word	0x0000ec00
        /*0ac4*/ 	.word	0x00000000
        /*0ac8*/ 	.word	0x000000a8
        /*0acc*/ 	.short	0x010a
        /*0ace*/ 	.byte	0xff
	.zero		1


	//   ....[149]....
        /*0ad0*/ 	.word	0x0000ec60
        /*0ad4*/ 	.word	0x00000000
        /*0ad8*/ 	.word	0x00000080
        /*0adc*/ 	.short	0x010a
        /*0ade*/ 	.byte	0xff
	.zero		1


	//   ....[150]....
        /*0ae0*/ 	.word	0x0000ecc0
        /*0ae4*/ 	.word	0x00000000
        /*0ae8*/ 	.word	0x00000088
        /*0aec*/ 	.short	0x010a
        /*0aee*/ 	.byte	0xff
	.zero		1


	//   ....[151]....
        /*0af0*/ 	.word	0x0000ed20
        /*0af4*/ 	.word	0x00000000
        /*0af8*/ 	.word	0x00000090
        /*0afc*/ 	.short	0x010a
        /*0afe*/ 	.byte	0xff
	.zero		1


	//   ....[152]....
        /*0b00*/ 	.word	0x0000ed80
        /*0b04*/ 	.word	0x00000000
        /*0b08*/ 	.word	0x00000098
        /*0b0c*/ 	.short	0x010a
        /*0b0e*/ 	.byte	0xff
	.zero		1


	//   ....[153]....
        /*0b10*/ 	.word	0x0000ede0
        /*0b14*/ 	.word	0x00000000
        /*0b18*/ 	.word	0x00000080
        /*0b1c*/ 	.short	0x010a
        /*0b1e*/ 	.byte	0xff
	.zero		1


	//   ....[154]....
        /*0b20*/ 	.word	0x0000ee40
        /*0b24*/ 	.word	0x00000000
        /*0b28*/ 	.word	0x00000088
        /*0b2c*/ 	.short	0x010a
        /*0b2e*/ 	.byte	0xff
	.zero		1


	//   ....[155]....
        /*0b30*/ 	.word	0x0000eea0
        /*0b34*/ 	.word	0x00000000
        /*0b38*/ 	.word	0x00000090
        /*0b3c*/ 	.short	0x010a
        /*0b3e*/ 	.byte	0xff
	.zero		1


	//   ....[156]....
        /*0b40*/ 	.word	0x0000ef00
        /*0b44*/ 	.word	0x00000000
        /*0b48*/ 	.word	0x00000098
        /*0b4c*/ 	.short	0x010a
        /*0b4e*/ 	.byte	0xff
	.zero		1


	//   ....[157]....
        /*0b50*/ 	.word	0x0000ef60
        /*0b54*/ 	.word	0x00000000
        /*0b58*/ 	.word	0x00000080
        /*0b5c*/ 	.short	0x010a
        /*0b5e*/ 	.byte	0xff
	.zero		1


	//   ....[158]....
        /*0b60*/ 	.word	0x0000efc0
        /*0b64*/ 	.word	0x00000000
        /*0b68*/ 	.word	0x00000088
        /*0b6c*/ 	.short	0x010a
        /*0b6e*/ 	.byte	0xff
	.zero		1


	//   ....[159]....
        /*0b70*/ 	.word	0x0000f020
        /*0b74*/ 	.word	0x00000002
        /*0b78*/ 	.word	0x00000090
        /*0b7c*/ 	.short	0x010a
        /*0b7e*/ 	.byte	0xff
	.zero		1


	//   ....[160]....
        /*0b80*/ 	.word	0x0000f070
        /*0b84*/ 	.word	0x00000000
        /*0b88*/ 	.word	0x000000b0
        /*0b8c*/ 	.short	0x010a
        /*0b8e*/ 	.byte	0xff
	.zero		1


	//   ....[161]....
        /*0b90*/ 	.word	0x0000f0d0
        /*0b94*/ 	.word	0x00000004
        /*0b98*/ 	.word	0x00000060
        /*0b9c*/ 	.short	0x010a
        /*0b9e*/ 	.byte	0xff
	.zero		1


	//   ....[162]....
        /*0ba0*/ 	.word	0x0000f120
        /*0ba4*/ 	.word	0x0000003a
        /*0ba8*/ 	.word	0x000000d0
        /*0bac*/ 	.short	0x010a
        /*0bae*/ 	.byte	0xff
	.zero		1


	//   ....[163]....
        /*0bb0*/ 	.word	0x0000f170
        /*0bb4*/ 	.word	0x00000002
        /*0bb8*/ 	.word	0x00000060
        /*0bbc*/ 	.short	0x010a
        /*0bbe*/ 	.byte	0xff
	.zero		1


	//   ....[164]....
        /*0bc0*/ 	.word	0x0000f1c0
        /*0bc4*/ 	.word	0x00000000
        /*0bc8*/ 	.word	0x00000060
        /*0bcc*/ 	.short	0x010a
        /*0bce*/ 	.byte	0xff
	.zero		1


	//   ....[165]....
        /*0bd0*/ 	.word	0x0000f210
        /*0bd4*/ 	.word	0x00000000
        /*0bd8*/ 	.word	0x00000060
        /*0bdc*/ 	.short	0x010a
        /*0bde*/ 	.byte	0xff
	.zero		1


	//   ....[166]....
        /*0be0*/ 	.word	0x0000f260
        /*0be4*/ 	.word	0x00000000
        /*0be8*/ 	.word	0x00000060
        /*0bec*/ 	.short	0x010a
        /*0bee*/ 	.byte	0xff
	.zero		1


	//   ....[167]....
        /*0bf0*/ 	.word	0x0000f2b0
        /*0bf4*/ 	.word	0x00000000
        /*0bf8*/ 	.word	0x00000060
        /*0bfc*/ 	.short	0x010a
        /*0bfe*/ 	.byte	0xff
	.zero		1


	//   ....[168]....
        /*0c00*/ 	.word	0x0000f300
        /*0c04*/ 	.word	0x00000000
        /*0c08*/ 	.word	0x00000060
        /*0c0c*/ 	.short	0x010a
        /*0c0e*/ 	.byte	0xff
	.zero		1


	//   ....[169]....
        /*0c10*/ 	.word	0x0000f350
        /*0c14*/ 	.word	0x00000000
        /*0c18*/ 	.word	0x00000060
        /*0c1c*/ 	.short	0x010a
        /*0c1e*/ 	.byte	0xff
	.zero		1


	//----- nvinfo : EIATTR_NUM_MBARRIERS
	.align		4
.L_47:
        /*0c20*/ 	.byte	0x03, 0x38
        /*0c22*/ 	.short	0x0022


	//----- nvinfo : EIATTR_EXIT_INSTR_OFFSETS
	.align		4
        /*0c24*/ 	.byte	0x04, 0x1c
        /*0c26*/ 	.short	(.L_49 - .L_48)


	//   ....[0]....
.L_48:
        /*0c28*/ 	.word	0x00002e90


	//   ....[1]....
        /*0c2c*/ 	.word	0x00003380


	//   ....[2]....
        /*0c30*/ 	.word	0x000033e0


	//   ....[3]....
        /*0c34*/ 	.word	0x00004480


	//   ....[4]....
        /*0c38*/ 	.word	0x00005d70


	//   ....[5]....
        /*0c3c*/ 	.word	0x00005db0


	//   ....[6]....
        /*0c40*/ 	.word	0x0000e410


	//   ....[7]....
        /*0c44*/ 	.word	0x0000e480


	//   ....[8]....
        /*0c48*/ 	.word	0x0000e4b0


	//   ....[9]....
        /*0c4c*/ 	.word	0x0000e520


	//----- nvinfo : EIATTR_MAX_THREADS
	.align		4
.L_49:
        /*0c50*/ 	.byte	0x04, 0x05
        /*0c52*/ 	.short	(.L_51 - .L_50)
.L_50:
        /*0c54*/ 	.word	0x00000100
        /*0c58*/ 	.word	0x00000001
        /*0c5c*/ 	.word	0x00000001


	//----- nvinfo : EIATTR_CRS_STACK_SIZE
	.align		4
.L_51:
        /*0c60*/ 	.byte	0x04, 0x1e
        /*0c62*/ 	.short	(.L_53 - .L_52)
.L_52:
        /*0c64*/ 	.word	0x00000000


	//----- nvinfo : EIATTR_CBANK_PARAM_SIZE
	.align		4
.L_53:
        /*0c68*/ 	.byte	0x03, 0x19
        /*0c6a*/ 	.short	0x0c00


	//----- nvinfo : EIATTR_PARAM_CBANK
	.align		4
        /*0c6c*/ 	.byte	0x04, 0x0a
        /*0c6e*/ 	.short	(.L_55 - .L_54)
	.align		4
.L_54:
        /*0c70*/ 	.word	index@(.nv.constant0._ZN7cutlass13device_kernelINS_4gemm6kernel13GemmUniversalIN4cute5tupleIJiiiiEEENS1_10collective13CollectiveMmaINS1_46MainloopSm100TmaUmmaWarpSpecializedBlockScaledILi6ELi2ELi2ENS5_IJNS4_1CILi2EEENSA_ILi4EEENSA_ILi1EEEEEEEENS5_IJNSA_ILi128EEESG_SG_EEENS5_IJNS_12float_e4m3_tENS_13float_ue8m0_tEEEENS5_IJNS5_IJlSD_lEEENS4_6LayoutINS5_IJNS5_IJNS5_IJNSA_ILi32EEESC_EEEiEEESP_NS5_IJSD_iEEEEEENS5_IJNS5_IJNS5_IJNSA_ILi16EEESC_EEEiEEENS5_IJNS5_IJNSA_ILi0EEESD_EEENSA_ILi512EEEEEENS5_IJSV_iEEEEEEEEEEESK_S12_NS4_8TiledMMAINS4_8MMA_AtomIJNS4_21SM100_MMA_MXF8F6F4_SSISI_SI_fSJ_Li128ELi128ELNS4_4UMMA5MajorE0ELS17_0ELNS16_7ScaleInE0ELS18_0EEEEEENSM_INS5_IJSD_SD_SD_EEENS5_IJSV_SV_SV_EEEEENS5_IJNS4_10UnderscoreES1E_S1E_EEEEENS5_IJNS4_23SM90_TMA_LOAD_MULTICASTES1H_EEENS5_IJNS4_14ComposedLayoutINS4_7SwizzleILi3ELi4ELi3EEENS4_18smem_ptr_flag_bitsILi8EEENSM_INS5_IJNSA_ILi8EEESG_EEENS5_IJSG_SD_EEEEEEENSM_INS5_IJNS5_IJNS5_IJSO_SD_EEENS5_IJSN_SD_EEEEEESD_NS5_IJSC_SD_EEEEEENS5_IJNS5_IJNS5_IJST_SX_EEESW_EEESV_NS5_IJSD_SX_EEEEEEEEEEEvNS4_8identityES1I_S23_vS24_EENS_8epilogue10collective18CollectiveEpilogueINS26_23Sm100TmaWarpSpecializedILi4ELi2ELi16ELb1ELb0EEEJNS5_IJNSA_ILi64EEESG_SG_EEENS5_IJNSM_IS2B_SD_EENSM_INS5_IJSS_SB_EEENS5_IJSD_S2B_EEEEEEEENS_10bfloat16_tESL_S2I_SL_NS26_6fusion15FusionCallbacksIS2A_NS2J_17LinearCombinationIS2I_fS2I_fLNS_15FloatRoundStyleE2EEES2C_S2H_JEEENS4_5SM1004TMEM4LOAD26SM100_TMEM_LOAD_32dp32b16xENS4_13SM90_TMA_LOADENS1J_INS1K_ILi1ELi4ELi3EEENS1M_ILi16EEENSM_INS5_IJS1O_SS_EEENS5_IJSS_SD_EEEEEEENS4_39AutoVectorizingCopyWithAssumedAlignmentILi128EEENS4_14SM90_TMA_STOREES2Z_S31_S31_EEEvvEEEEvNT_6ParamsE)
        /*0c74*/ 	.short	0x0380
        /*0c76*/ 	.short	0x0c00


	//----- nvinfo : EIATTR_SW_WAR
	.align		4
.L_55:
        /*0c78*/ 	.byte	0x04, 0x36
        /*0c7a*/ 	.short	(.L_57 - .L_56)
.L_56:
        /*0c7c*/ 	.word	0x00000008
.L_57:


//--------------------- .nv.callgraph             --------------------------
	.section	.nv.callgraph,"",@"SHT_CUDA_CALLGRAPH"
	.align	4
	.sectionentsize	8
	.align		4
        /*0000*/ 	.word	0x00000000
	.align		4
        /*0004*/ 	.word	0xffffffff
	.align		4
        /*0008*/ 	.word	index@(_ZN7cutlass13device_kernelINS_4gemm6kernel13GemmUniversalIN4cute5tupleIJiiiiEEENS1_10collective13CollectiveMmaINS1_46MainloopSm100TmaUmmaWarpSpecializedBlockScaledILi6ELi2ELi2ENS5_IJNS4_1CILi2EEENSA_ILi4EEENSA_ILi1EEEEEEEENS5_IJNSA_ILi128EEESG_SG_EEENS5_IJNS_12float_e4m3_tENS_13float_ue8m0_tEEEENS5_IJNS5_IJlSD_lEEENS4_6LayoutINS5_IJNS5_IJNS5_IJNSA_ILi32EEESC_EEEiEEESP_NS5_IJSD_iEEEEEENS5_IJNS5_IJNS5_IJNSA_ILi16EEESC_EEEiEEENS5_IJNS5_IJNSA_ILi0EEESD_EEENSA_ILi512EEEEEENS5_IJSV_iEEEEEEEEEEESK_S12_NS4_8TiledMMAINS4_8MMA_AtomIJNS4_21SM100_MMA_MXF8F6F4_SSISI_SI_fSJ_Li128ELi128ELNS4_4UMMA5MajorE0ELS17_0ELNS16_7ScaleInE0ELS18_0EEEEEENSM_INS5_IJSD_SD_SD_EEENS5_IJSV_SV_SV_EEEEENS5_IJNS4_10UnderscoreES1E_S1E_EEEEENS5_IJNS4_23SM90_TMA_LOAD_MULTICASTES1H_EEENS5_IJNS4_14ComposedLayoutINS4_7SwizzleILi3ELi4ELi3EEENS4_18smem_ptr_flag_bitsILi8EEENSM_INS5_IJNSA_ILi8EEESG_EEENS5_IJSG_SD_EEEEEEENSM_INS5_IJNS5_IJNS5_IJSO_SD_EEENS5_IJSN_SD_EEEEEESD_NS5_IJSC_SD_EEEEEENS5_IJNS5_IJNS5_IJST_SX_EEESW_EEESV_NS5_IJSD_SX_EEEEEEEEEEEvNS4_8identityES1I_S23_vS24_EENS_8epilogue10collective18CollectiveEpilogueINS26_23Sm100TmaWarpSpecializedILi4ELi2ELi16ELb1ELb0EEEJNS5_IJNSA_ILi64EEESG_SG_EEENS5_IJNSM_IS2B_SD_EENSM_INS5_IJSS_SB_EEENS5_IJSD_S2B_EEEEEEEENS_10bfloat16_tESL_S2I_SL_NS26_6fusion15FusionCallbacksIS2A_NS2J_17LinearCombinationIS2I_fS2I_fLNS_15FloatRoundStyleE2EEES2C_S2H_JEEENS4_5SM1004TMEM4LOAD26SM100_TMEM_LOAD_32dp32b16xENS4_13SM90_TMA_LOADENS1J_INS1K_ILi1ELi4ELi3EEENS1M_ILi16EEENSM_INS5_IJS1O_SS_EEENS5_IJSS_SD_EEEEEEENS4_39AutoVectorizingCopyWithAssumedAlignmentILi128EEENS4_14SM90_TMA_STOREES2Z_S31_S31_EEEvvEEEEvNT_6ParamsE)
	.align		4
        /*000c*/ 	.word	index@(__assertfail)
	.align		4
        /*0010*/ 	.word	0x00000000
	.align		4
        /*0014*/ 	.word	0xfffffffe
	.align		4
        /*0018*/ 	.word	0x00000000
	.align		4
        /*001c*/ 	.word	0xfffffffd
	.align		4
        /*0020*/ 	.word	0x00000000
	.align		4
        /*0024*/ 	.word	0xfffffffc


//--------------------- .nv.constant4             --------------------------
	.section	.nv.constant4,"a",@progbits
	.align	8
	.align		8
.nv.constant4:
        /*0000*/ 	.dword	__assertfail
	.align		8
        /*0008*/ 	.dword	__unnamed_1
	.align		8
        /*0010*/ 	.dword	__unnamed_2
	.align		8
        /*0018*/ 	.dword	_ZN40_INTERNAL_f7934860_4_k_cu_81a01d6e_352294cuda3std3__45__cpo5beginE
	.align		8
        /*0020*/ 	.dword	_ZN40_INTERNAL_f7934860_4_k_cu_81a01d6e_352294cuda3std3__45__cpo3endE
	.align		8
        /*0028*/ 	.dword	_ZN40_INTERNAL_f7934860_4_k_cu_81a01d6e_352294cuda3std3__45__cpo6cbeginE
	.align		8
        /*0030*/ 	.dword	_ZN40_INTERNAL_f7934860_4_k_cu_81a01d6e_352294cuda3std3__45__cpo4cendE
	.align		8
        /*0038*/ 	.dword	_ZN40_INTERNAL_f7934860_4_k_cu_81a01d6e_352294cuda3std3__442_GLOBAL__N__f7934860_4_k_cu_81a01d6e_352296ignoreE
	.align		8
        /*0040*/ 	.dword	_ZN40_INTERNAL_f7934860_4_k_cu_81a01d6e_352294cuda3std3__419piecewise_constructE
	.align		8
        /*0048*/ 	.dword	_ZN40_INTERNAL_f7934860_4_k_cu_81a01d6e_352294cuda3std3__48in_placeE
	.align		8
        /*0050*/ 	.dword	_ZN40_INTERNAL_f7934860_4_k_cu_81a01d6e_352294cuda3std6ranges3__45__cpo4swapE
	.align		8
        /*0058*/ 	.dword	_ZN40_INTERNAL_f7934860_4_k_cu_81a01d6e_352294cuda3std6ranges3__45__cpo9iter_moveE
	.align		8
        /*0060*/ 	.dword	_ZN40_INTERNAL_f7934860_4_k_cu_81a01d6e_352294cute7productE
	.align		8
        /*0068*/ 	.dword	_ZN40_INTERNAL_f7934860_4_k_cu_81a01d6e_352294cute1_E
	.align		8
        /*0070*/ 	.dword	$str$25
	.align		8
        /*0078*/ 	.dword	$str$26
	.align		8
        /*0080*/ 	.dword	$str$27
	.align		8
        /*0088*/ 	.dword	$str$28


//--------------------- .text._ZN7cutlass13device_kernelINS_4gemm6kernel13GemmUniversalIN4cute5tupleIJiiiiEEENS1_10collective13CollectiveMmaINS1_46MainloopSm100TmaUmmaWarpSpecializedBlockScaledILi6ELi2ELi2ENS5_IJNS4_1CILi2EEENSA_ILi4EEENSA_ILi1EEEEEEEENS5_IJNSA_ILi128EEESG_SG_EEENS5_IJNS_12float_e4m3_tENS_13float_ue8m0_tEEEENS5_IJNS5_IJlSD_lEEENS4_6LayoutINS5_IJNS5_IJNS5_IJNSA_ILi32EEESC_EEEiEEESP_NS5_IJSD_iEEEEEENS5_IJNS5_IJNS5_IJNSA_ILi16EEESC_EEEiEEENS5_IJNS5_IJNSA_ILi0EEESD_EEENSA_ILi512EEEEEENS5_IJSV_iEEEEEEEEEEESK_S12_NS4_8TiledMMAINS4_8MMA_AtomIJNS4_21SM100_MMA_MXF8F6F4_SSISI_SI_fSJ_Li128ELi128ELNS4_4UMMA5MajorE0ELS17_0ELNS16_7ScaleInE0ELS18_0EEEEEENSM_INS5_IJSD_SD_SD_EEENS5_IJSV_SV_SV_EEEEENS5_IJNS4_10UnderscoreES1E_S1E_EEEEENS5_IJNS4_23SM90_TMA_LOAD_MULTICASTES1H_EEENS5_IJNS4_14ComposedLayoutINS4_7SwizzleILi3ELi4ELi3EEENS4_18smem_ptr_flag_bitsILi8EEENSM_INS5_IJNSA_ILi8EEESG_EEENS5_IJSG_SD_EEEEEEENSM_INS5_IJNS5_IJNS5_IJSO_SD_EEENS5_IJSN_SD_EEEEEESD_NS5_IJSC_SD_EEEEEENS5_IJNS5_IJNS5_IJST_SX_EEESW_EEESV_NS5_IJSD_SX_EEEEEEEEEEEvNS4_8identityES1I_S23_vS24_EENS_8epilogue10collective18CollectiveEpilogueINS26_23Sm100TmaWarpSpecializedILi4ELi2ELi16ELb1ELb0EEEJNS5_IJNSA_ILi64EEESG_SG_EEENS5_IJNSM_IS2B_SD_EENSM_INS5_IJSS_SB_EEENS5_IJSD_S2B_EEEEEEEENS_10bfloat16_tESL_S2I_SL_NS26_6fusion15FusionCallbacksIS2A_NS2J_17LinearCombinationIS2I_fS2I_fLNS_15FloatRoundStyleE2EEES2C_S2H_JEEENS4_5SM1004TMEM4LOAD26SM100_TMEM_LOAD_32dp32b16xENS4_13SM90_TMA_LOADENS1J_INS1K_ILi1ELi4ELi3EEENS1M_ILi16EEENSM_INS5_IJS1O_SS_EEENS5_IJSS_SD_EEEEEEENS4_39AutoVectorizingCopyWithAssumedAlignmentILi128EEENS4_14SM90_TMA_STOREES2Z_S31_S31_EEEvvEEEEvNT_6ParamsE --------------------------
	.section	.text._ZN7cutlass13device_kernelINS_4gemm6kernel13GemmUniversalIN4cute5tupleIJiiiiEEENS1_10collective13CollectiveMmaINS1_46MainloopSm100TmaUmmaWarpSpecializedBlockScaledILi6ELi2ELi2ENS5_IJNS4_1CILi2EEENSA_ILi4EEENSA_ILi1EEEEEEEENS5_IJNSA_ILi128EEESG_SG_EEENS5_IJNS_12float_e4m3_tENS_13float_ue8m0_tEEEENS5_IJNS5_IJlSD_lEEENS4_6LayoutINS5_IJNS5_IJNS5_IJNSA_ILi32EEESC_EEEiEEESP_NS5_IJSD_iEEEEEENS5_IJNS5_IJNS5_IJNSA_ILi16EEESC_EEEiEEENS5_IJNS5_IJNSA_ILi0EEESD_EEENSA_ILi512EEEEEENS5_IJSV_iEEEEEEEEEEESK_S12_NS4_8TiledMMAINS4_8MMA_AtomIJNS4_21SM100_MMA_MXF8F6F4_SSISI_SI_fSJ_Li128ELi128ELNS4_4UMMA5MajorE0ELS17_0ELNS16_7ScaleInE0ELS18_0EEEEEENSM_INS5_IJSD_SD_SD_EEENS5_IJSV_SV_SV_EEEEENS5_IJNS4_10UnderscoreES1E_S1E_EEEEENS5_IJNS4_23SM90_TMA_LOAD_MULTICASTES1H_EEENS5_IJNS4_14ComposedLayoutINS4_7SwizzleILi3ELi4ELi3EEENS4_18smem_ptr_flag_bitsILi8EEENSM_INS5_IJNSA_ILi8EEESG_EEENS5_IJSG_SD_EEEEEEENSM_INS5_IJNS5_IJNS5_IJSO_SD_EEENS5_IJSN_SD_EEEEEESD_NS5_IJSC_SD_EEEEEENS5_IJNS5_IJNS5_IJST_SX_EEESW_EEESV_NS5_IJSD_SX_EEEEEEEEEEEvNS4_8identityES1I_S23_vS24_EENS_8epilogue10collective18CollectiveEpilogueINS26_23Sm100TmaWarpSpecializedILi4ELi2ELi16ELb1ELb0EEEJNS5_IJNSA_ILi64EEESG_SG_EEENS5_IJNSM_IS2B_SD_EENSM_INS5_IJSS_SB_EEENS5_IJSD_S2B_EEEEEEEENS_10bfloat16_tESL_S2I_SL_NS26_6fusion15FusionCallbacksIS2A_NS2J_17LinearCombinationIS2I_fS2I_fLNS_15FloatRoundStyleE2EEES2C_S2H_JEEENS4_5SM1004TMEM4LOAD26SM100_TMEM_LOAD_32dp32b16xENS4_13SM90_TMA_LOADENS1J_INS1K_ILi1ELi4ELi3EEENS1M_ILi16EEENSM_INS5_IJS1O_SS_EEENS5_IJSS_SD_EEEEEEENS4_39AutoVectorizingCopyWithAssumedAlignmentILi128EEENS4_14SM90_TMA_STOREES2Z_S31_S31_EEEvvEEEEvNT_6ParamsE,"ax",@progbits
	.align	128
.text._ZN7cutlass13device_kernelINS_4gemm6kernel13GemmUniversalIN4cute5tupleIJiiiiEEENS1_10collective13CollectiveMmaINS1_46MainloopSm100TmaUmmaWarpSpecializedBlockScaledILi6ELi2ELi2ENS5_IJNS4_1CILi2EEENSA_ILi4EEENSA_ILi1EEEEEEEENS5_IJNSA_ILi128EEESG_SG_EEENS5_IJNS_12float_e4m3_tENS_13float_ue8m0_tEEEENS5_IJNS5_IJlSD_lEEENS4_6LayoutINS5_IJNS5_IJNS5_IJNSA_ILi32EEESC_EEEiEEESP_NS5_IJSD_iEEEEEENS5_IJNS5_IJNS5_IJNSA_ILi16EEESC_EEEiEEENS5_IJNS5_IJNSA_ILi0EEESD_EEENSA_ILi512EEEEEENS5_IJSV_iEEEEEEEEEEESK_S12_NS4_8TiledMMAINS4_8MMA_AtomIJNS4_21SM100_MMA_MXF8F6F4_SSISI_SI_fSJ_Li128ELi128ELNS4_4UMMA5MajorE0ELS17_0ELNS16_7ScaleInE0ELS18_0EEEEEENSM_INS5_IJSD_SD_SD_EEENS5_IJSV_SV_SV_EEEEENS5_IJNS4_10UnderscoreES1E_S1E_EEEEENS5_IJNS4_23SM90_TMA_LOAD_MULTICASTES1H_EEENS5_IJNS4_14ComposedLayoutINS4_7SwizzleILi3ELi4ELi3EEENS4_18smem_ptr_flag_bitsILi8EEENSM_INS5_IJNSA_ILi8EEESG_EEENS5_IJSG_SD_EEEEEEENSM_INS5_IJNS5_IJNS5_IJSO_SD_EEENS5_IJSN_SD_EEEEEESD_NS5_IJSC_SD_EEEEEENS5_IJNS5_IJNS5_IJST_SX_EEESW_EEESV_NS5_IJSD_SX_EEEEEEEEEEEvNS4_8identityES1I_S23_vS24_EENS_8epilogue10collective18CollectiveEpilogueINS26_23Sm100TmaWarpSpecializedILi4ELi2ELi16ELb1ELb0EEEJNS5_IJNSA_ILi64EEESG_SG_EEENS5_IJNSM_IS2B_SD_EENSM_INS5_IJSS_SB_EEENS5_IJSD_S2B_EEEEEEEENS_10bfloat16_tESL_S2I_SL_NS26_6fusion15FusionCallbacksIS2A_NS2J_17LinearCombinationIS2I_fS2I_fLNS_15FloatRoundStyleE2EEES2C_S2H_JEEENS4_5SM1004TMEM4LOAD26SM100_TMEM_LOAD_32dp32b16xENS4_13SM90_TMA_LOADENS1J_INS1K_ILi1ELi4ELi3EEENS1M_ILi16EEENSM_INS5_IJS1O_SS_EEENS5_IJSS_SD_EEEEEEENS4_39AutoVectorizingCopyWithAssumedAlignmentILi128EEENS4_14SM90_TMA_STOREES2Z_S31_S31_EEEvvEEEEvNT_6ParamsE:
        .type           _ZN7cutlass13device_kernelINS_4gemm6kernel13GemmUniversalIN4cute5tupleIJiiiiEEENS1_10collective13CollectiveMmaINS1_46MainloopSm100TmaUmmaWarpSpecializedBlockScaledILi6ELi2ELi2ENS5_IJNS4_1CILi2EEENSA_ILi4EEENSA_ILi1EEEEEEEENS5_IJNSA_ILi128EEESG_SG_EEENS5_IJNS_12float_e4m3_tENS_13float_ue8m0_tEEEENS5_IJNS5_IJlSD_lEEENS4_6LayoutINS5_IJNS5_IJNS5_IJNSA_ILi32EEESC_EEEiEEESP_NS5_IJSD_iEEEEEENS5_IJNS5_IJNS5_IJNSA_ILi16EEESC_EEEiEEENS5_IJNS5_IJNSA_ILi0EEESD_EEENSA_ILi512EEEEEENS5_IJSV_iEEEEEEEEEEESK_S12_NS4_8TiledMMAINS4_8MMA_AtomIJNS4_21SM100_MMA_MXF8F6F4_SSISI_SI_fSJ_Li128ELi128ELNS4_4UMMA5MajorE0ELS17_0ELNS16_7ScaleInE0ELS18_0EEEEEENSM_INS5_IJSD_SD_SD_EEENS5_IJSV_SV_SV_EEEEENS5_IJNS4_10UnderscoreES1E_S1E_EEEEENS5_IJNS4_23SM90_TMA_LOAD_MULTICASTES1H_EEENS5_IJNS4_14ComposedLayoutINS4_7SwizzleILi3ELi4ELi3EEENS4_18smem_ptr_flag_bitsILi8EEENSM_INS5_IJNSA_ILi8EEESG_EEENS5_IJSG_SD_EEEEEEENSM_INS5_IJNS5_IJNS5_IJSO_SD_EEENS5_IJSN_SD_EEEEEESD_NS5_IJSC_SD_EEEEEENS5_IJNS5_IJNS5_IJST_SX_EEESW_EEESV_NS5_IJSD_SX_EEEEEEEEEEEvNS4_8identityES1I_S23_vS24_EENS_8epilogue10collective18CollectiveEpilogueINS26_23Sm100TmaWarpSpecializedILi4ELi2ELi16ELb1ELb0EEEJNS5_IJNSA_ILi64EEESG_SG_EEENS5_IJNSM_IS2B_SD_EENSM_INS5_IJSS_SB_EEENS5_IJSD_S2B_EEEEEEEENS_10bfloat16_tESL_S2I_SL_NS26_6fusion15FusionCallbacksIS2A_NS2J_17LinearCombinationIS2I_fS2I_fLNS_15FloatRoundStyleE2EEES2C_S2H_JEEENS4_5SM1004TMEM4LOAD26SM100_TMEM_LOAD_32dp32b16xENS4_13SM90_TMA_LOADENS1J_INS1K_ILi1ELi4ELi3EEENS1M_ILi16EEENSM_INS5_IJS1O_SS_EEENS5_IJSS_SD_EEEEEEENS4_39AutoVectorizingCopyWithAssumedAlignmentILi128EEENS4_14SM90_TMA_STOREES2Z_S31_S31_EEEvvEEEEvNT_6ParamsE,@function
        .size           _ZN7cutlass13device_kernelINS_4gemm6kernel13GemmUniversalIN4cute5tupleIJiiiiEEENS1_10collective13CollectiveMmaINS1_46MainloopSm100TmaUmmaWarpSpecializedBlockScaledILi6ELi2ELi2ENS5_IJNS4_1CILi2EEENSA_ILi4EEENSA_ILi1EEEEEEEENS5_IJNSA_ILi128EEESG_SG_EEENS5_IJNS_12float_e4m3_tENS_13float_ue8m0_tEEEENS5_IJNS5_IJlSD_lEEENS4_6LayoutINS5_IJNS5_IJNS5_IJNSA_ILi32EEESC_EEEiEEESP_NS5_IJSD_iEEEEEENS5_IJNS5_IJNS5_IJNSA_ILi16EEESC_EEEiEEENS5_IJNS5_IJNSA_ILi0EEESD_EEENSA_ILi512EEEEEENS5_IJSV_iEEEEEEEEEEESK_S12_NS4_8TiledMMAINS4_8MMA_AtomIJNS4_21SM100_MMA_MXF8F6F4_SSISI_SI_fSJ_Li128ELi128ELNS4_4UMMA5MajorE0ELS17_0ELNS16_7ScaleInE0ELS18_0EEEEEENSM_INS5_IJSD_SD_SD_EEENS5_IJSV_SV_SV_EEEEENS5_IJNS4_10UnderscoreES1E_S1E_EEEEENS5_IJNS4_23SM90_TMA_LOAD_MULTICASTES1H_EEENS5_IJNS4_14ComposedLayoutINS4_7SwizzleILi3ELi4ELi3EEENS4_18smem_ptr_flag_bitsILi8EEENSM_INS5_IJNSA_ILi8EEESG_EEENS5_IJSG_SD_EEEEEEENSM_INS5_IJNS5_IJNS5_IJSO_SD_EEENS5_IJSN_SD_EEEEEESD_NS5_IJSC_SD_EEEEEENS5_IJNS5_IJNS5_IJST_SX_EEESW_EEESV_NS5_IJSD_SX_EEEEEEEEEEEvNS4_8identityES1I_S23_vS24_EENS_8epilogue10collective18CollectiveEpilogueINS26_23Sm100TmaWarpSpecializedILi4ELi2ELi16ELb1ELb0EEEJNS5_IJNSA_ILi64EEESG_SG_EEENS5_IJNSM_IS2B_SD_EENSM_INS5_IJSS_SB_EEENS5_IJSD_S2B_EEEEEEEENS_10bfloat16_tESL_S2I_SL_NS26_6fusion15FusionCallbacksIS2A_NS2J_17LinearCombinationIS2I_fS2I_fLNS_15FloatRoundStyleE2EEES2C_S2H_JEEENS4_5SM1004TMEM4LOAD26SM100_TMEM_LOAD_32dp32b16xENS4_13SM90_TMA_LOADENS1J_INS1K_ILi1ELi4ELi3EEENS1M_ILi16EEENSM_INS5_IJS1O_SS_EEENS5_IJSS_SD_EEEEEEENS4_39AutoVectorizingCopyWithAssumedAlignmentILi128EEENS4_14SM90_TMA_STOREES2Z_S31_S31_EEEvvEEEEvNT_6ParamsE,(.L_x_247 - _ZN7cutlass13device_kernelINS_4gemm6kernel13GemmUniversalIN4cute5tupleIJiiiiEEENS1_10collective13CollectiveMmaINS1_46MainloopSm100TmaUmmaWarpSpecializedBlockScaledILi6ELi2ELi2ENS5_IJNS4_1CILi2EEENSA_ILi4EEENSA_ILi1EEEEEEEENS5_IJNSA_ILi128EEESG_SG_EEENS5_IJNS_12float_e4m3_tENS_13float_ue8m0_tEEEENS5_IJNS5_IJlSD_lEEENS4_6LayoutINS5_IJNS5_IJNS5_IJNSA_ILi32EEESC_EEEiEEESP_NS5_IJSD_iEEEEEENS5_IJNS5_IJNS5_IJNSA_ILi16EEESC_EEEiEEENS5_IJNS5_IJNSA_ILi0EEESD_EEENSA_ILi512EEEEEENS5_IJSV_iEEEEEEEEEEESK_S12_NS4_8TiledMMAINS4_8MMA_AtomIJNS4_21SM100_MMA_MXF8F6F4_SSISI_SI_fSJ_Li128ELi128ELNS4_4UMMA5MajorE0ELS17_0ELNS16_7ScaleInE0ELS18_0EEEEEENSM_INS5_IJSD_SD_SD_EEENS5_IJSV_SV_SV_EEEEENS5_IJNS4_10UnderscoreES1E_S1E_EEEEENS5_IJNS4_23SM90_TMA_LOAD_MULTICASTES1H_EEENS5_IJNS4_14ComposedLayoutINS4_7SwizzleILi3ELi4ELi3EEENS4_18smem_ptr_flag_bitsILi8EEENSM_INS5_IJNSA_ILi8EEESG_EEENS5_IJSG_SD_EEEEEEENSM_INS5_IJNS5_IJNS5_IJSO_SD_EEENS5_IJSN_SD_EEEEEESD_NS5_IJSC_SD_EEEEEENS5_IJNS5_IJNS5_IJST_SX_EEESW_EEESV_NS5_IJSD_SX_EEEEEEEEEEEvNS4_8identityES1I_S23_vS24_EENS_8epilogue10collective18CollectiveEpilogueINS26_23Sm100TmaWarpSpecializedILi4ELi2ELi16ELb1ELb0EEEJNS5_IJNSA_ILi64EEESG_SG_EEENS5_IJNSM_IS2B_SD_EENSM_INS5_IJSS_SB_EEENS5_IJSD_S2B_EEEEEEEENS_10bfloat16_tESL_S2I_SL_NS26_6fusion15FusionCallbacksIS2A_NS2J_17LinearCombinationIS2I_fS2I_fLNS_15FloatRoundStyleE2EEES2C_S2H_JEEENS4_5SM1004TMEM4LOAD26SM100_TMEM_LOAD_32dp32b16xENS4_13SM90_TMA_LOADENS1J_INS1K_ILi1ELi4ELi3EEENS1M_ILi16EEENSM_INS5_IJS1O_SS_EEENS5_IJSS_SD_EEEEEEENS4_39AutoVectorizingCopyWithAssumedAlignmentILi128EEENS4_14SM90_TMA_STOREES2Z_S31_S31_EEEvvEEEEvNT_6ParamsE)
        .other          _ZN7cutlass13device_kernelINS_4gemm6kernel13GemmUniversalIN4cute5tupleIJiiiiEEENS1_10collective13CollectiveMmaINS1_46MainloopSm100TmaUmmaWarpSpecializedBlockScaledILi6ELi2ELi2ENS5_IJNS4_1CILi2EEENSA_ILi4EEENSA_ILi1EEEEEEEENS5_IJNSA_ILi128EEESG_SG_EEENS5_IJNS_12float_e4m3_tENS_13float_ue8m0_tEEEENS5_IJNS5_IJlSD_lEEENS4_6LayoutINS5_IJNS5_IJNS5_IJNSA_ILi32EEESC_EEEiEEESP_NS5_IJSD_iEEEEEENS5_IJNS5_IJNS5_IJNSA_ILi16EEESC_EEEiEEENS5_IJNS5_IJNSA_ILi0EEESD_EEENSA_ILi512EEEEEENS5_IJSV_iEEEEEEEEEEESK_S12_NS4_8TiledMMAINS4_8MMA_AtomIJNS4_21SM100_MMA_MXF8F6F4_SSISI_SI_fSJ_Li128ELi128ELNS4_4UMMA5MajorE0ELS17_0ELNS16_7ScaleInE0ELS18_0EEEEEENSM_INS5_IJSD_SD_SD_EEENS5_IJSV_SV_SV_EEEEENS5_IJNS4_10UnderscoreES1E_S1E_EEEEENS5_IJNS4_23SM90_TMA_LOAD_MULTICASTES1H_EEENS5_IJNS4_14ComposedLayoutINS4_7SwizzleILi3ELi4ELi3EEENS4_18smem_ptr_flag_bitsILi8EEENSM_INS5_IJNSA_ILi8EEESG_EEENS5_IJSG_SD_EEEEEEENSM_INS5_IJNS5_IJNS5_IJSO_SD_EEENS5_IJSN_SD_EEEEEESD_NS5_IJSC_SD_EEEEEENS5_IJNS5_IJNS5_IJST_SX_EEESW_EEESV_NS5_IJSD_SX_EEEEEEEEEEEvNS4_8identityES1I_S23_vS24_EENS_8epilogue10collective18CollectiveEpilogueINS26_23Sm100TmaWarpSpecializedILi4ELi2ELi16ELb1ELb0EEEJNS5_IJNSA_ILi64EEESG_SG_EEENS5_IJNSM_IS2B_SD_EENSM_INS5_IJSS_SB_EEENS5_IJSD_S2B_EEEEEEEENS_10bfloat16_tESL_S2I_SL_NS26_6fusion15FusionCallbacksIS2A_NS2J_17LinearCombinationIS2I_fS2I_fLNS_15FloatRoundStyleE2EEES2C_S2H_JEEENS4_5SM1004TMEM4LOAD26SM100_TMEM_LOAD_32dp32b16xENS4_13SM90_TMA_LOADENS1J_INS1K_ILi1ELi4ELi3EEENS1M_ILi16EEENSM_INS5_IJS1O_SS_EEENS5_IJSS_SD_EEEEEEENS4_39AutoVectorizingCopyWithAssumedAlignmentILi128EEENS4_14SM90_TMA_STOREES2Z_S31_S31_EEEvvEEEEvNT_6ParamsE,@"STO_CUDA_ENTRY STV_DEFAULT"
_ZN7cutlass13device_kernelINS_4gemm6kernel13GemmUniversalIN4cute5tupleIJiiiiEEENS1_10collective13CollectiveMmaINS1_46MainloopSm100TmaUmmaWarpSpecializedBlockScaledILi6ELi2ELi2ENS5_IJNS4_1CILi2EEENSA_ILi4EEENSA_ILi1EEEEEEEENS5_IJNSA_ILi128EEESG_SG_EEENS5_IJNS_12float_e4m3_tENS_13float_ue8m0_tEEEENS5_IJNS5_IJlSD_lEEENS4_6LayoutINS5_IJNS5_IJNS5_IJNSA_ILi32EEESC_EEEiEEESP_NS5_IJSD_iEEEEEENS5_IJNS5_IJNS5_IJNSA_ILi16EEESC_EEEiEEENS5_IJNS5_IJNSA_ILi0EEESD_EEENSA_ILi512EEEEEENS5_IJSV_iEEEEEEEEEEESK_S12_NS4_8TiledMMAINS4_8MMA_AtomIJNS4_21SM100_MMA_MXF8F6F4_SSISI_SI_fSJ_Li128ELi128ELNS4_4UMMA5MajorE0ELS17_0ELNS16_7ScaleInE0ELS18_0EEEEEENSM_INS5_IJSD_SD_SD_EEENS5_IJSV_SV_SV_EEEEENS5_IJNS4_10UnderscoreES1E_S1E_EEEEENS5_IJNS4_23SM90_TMA_LOAD_MULTICASTES1H_EEENS5_IJNS4_14ComposedLayoutINS4_7SwizzleILi3ELi4ELi3EEENS4_18smem_ptr_flag_bitsILi8EEENSM_INS5_IJNSA_ILi8EEESG_EEENS5_IJSG_SD_EEEEEEENSM_INS5_IJNS5_IJNS5_IJSO_SD_EEENS5_IJSN_SD_EEEEEESD_NS5_IJSC_SD_EEEEEENS5_IJNS5_IJNS5_IJST_SX_EEESW_EEESV_NS5_IJSD_SX_EEEEEEEEEEEvNS4_8identityES1I_S23_vS24_EENS_8epilogue10collective18CollectiveEpilogueINS26_23Sm100TmaWarpSpecializedILi4ELi2ELi16ELb1ELb0EEEJNS5_IJNSA_ILi64EEESG_SG_EEENS5_IJNSM_IS2B_SD_EENSM_INS5_IJSS_SB_EEENS5_IJSD_S2B_EEEEEEEENS_10bfloat16_tESL_S2I_SL_NS26_6fusion15FusionCallbacksIS2A_NS2J_17LinearCombinationIS2I_fS2I_fLNS_15FloatRoundStyleE2EEES2C_S2H_JEEENS4_5SM1004TMEM4LOAD26SM100_TMEM_LOAD_32dp32b16xENS4_13SM90_TMA_LOADENS1J_INS1K_ILi1ELi4ELi3EEENS1M_ILi16EEENSM_INS5_IJS1O_SS_EEENS5_IJSS_SD_EEEEEEENS4_39AutoVectorizingCopyWithAssumedAlignmentILi128EEENS4_14SM90_TMA_STOREES2Z_S31_S31_EEEvvEEEEvNT_6ParamsE:
[----:B------:R-:W1:Y:S01]  /*0000*/  LDC R1, c[0x0][0x37c] ;  /* 0x0000df00ff017b82 */ /* 0x000e620000000800 */
[----:B------:R-:W2:Y:S01]  /*0010*/  S2R R0, SR_TID.X ;  /* 0x0000000000007919 */ /* 0x000ea20000002100 */
[----:B------:R-:W3:Y:S01]  /*0020*/  LDCU.64 UR6, c[0x0][0xc90] ;  /* 0x00019200ff0677ac */ /* 0x000ee20008000a00 */
[----:B------:R-:W-:Y:S01]  /*0030*/  PRMT R90, RZ, 0x7610, R90 ;  /* 0x00007610ff5a7816 */ /* 0x000fe2000000005a */
[----:B------:R-:W4:Y:S01]  /*0040*/  LDCU.64 UR46, c[0x0][0x358] ;  /* 0x00006b00ff2e77ac */ /* 0x000f220008000a00 */
[----:B------:R-:W-:Y:S02]  /*0050*/  ELECT P5, URZ, PT ;  /* 0x0000000000ff782f */ /* 0x000fe400038a0000 */
[----:B---3--:R-:W-:-:S04]  /*0060*/  ISETP.NE.U32.AND P0, PT, RZ, UR6, PT ;  /* 0x00000006ff007c0c */ /* 0x008fc8000bf05070 */
[----:B------:R-:W-:Y:S02]  /*0070*/  ISETP.NE.AND.EX P1, PT, RZ, UR7, PT, P0 ;  /* 0x00000007ff007c0c */ /* 0x000fe4000bf25300 */
[----:B--2---:R-:W-:-:S05]  /*0080*/  SHF.R.U32.HI R103, RZ, 0x5, R0 ;  /* 0x00000005ff677819 */ /* 0x004fca0000011600 */
[----:B------:R-:W2:Y:S02]  /*0090*/  SHFL.IDX PT, R2, R103, RZ, 0x1f ;  /* 0x00001fff67027589 */ /* 0x000ea400000e0000 */
[----:B--2---:R-:W-:-:S04]  /*00a0*/  R2UR UR16, R2 ;  /* 0x00000000021072ca */ /* 0x004fc800000e0000 */
[----:B-1--4-:R-:W-:Y:S05]  /*00b0*/  @P1 BRA `(.L_x_0) ;  /* 0x00000000002c1947 */ /* 0x012fea0003800000 */
[----:B------:R-:W1:Y:S02]  /*00c0*/  LDCU.64 UR4, c[0x0][0xc88] ;  /* 0x00019100ff0477ac */ /* 0x000e640008000a00 */
[----:B-1----:R-:W-:-:S04]  /*00d0*/  UISETP.NE.U32.AND UP0, UPT, UR4, URZ, UPT ;  /* 0x000000ff0400728c */ /* 0x002fc8000bf05070 */
[----:B------:R-:W-:-:S09]  /*00e0*/  UISETP.NE.AND.EX UP0, UPT, UR5, URZ, UPT, UP0 ;  /* 0x000000ff0500728c */ /* 0x000fd2000bf05300 */
[----:B------:R-:W-:Y:S05]  /*00f0*/  BRA.U !UP0, `(.L_x_1) ;  /* 0x0000000108107547 */ /* 0x000fea000b800000 */
[----:B------:R-:W1:Y:S02]  /*0100*/  LDC.64 R2, c[0x0][0xc88] ;  /* 0x00032200ff027b82 */ /* 0x000e640000000a00 */
[----:B-1----:R1:W5:Y:S01]  /*0110*/  LDG.E R53, desc[UR46][R2.64] ;  /* 0x0000002e02357981 */ /* 0x002362000c1e1900 */
[----:B------:R-:W-:Y:S01]  /*0120*/  HFMA2 R90, -RZ, RZ, 0, 5.9604644775390625e-08 ;  /* 0x00000001ff5a7431 */ /* 0x000fe200000001ff */
[----:B------:R-:W-:Y:S05]  /*0130*/  BRA `(.L_x_0) ;  /* 0x00000000000c7947 */ /* 0x000fea0003800000 */
.L_x_1:
[----:B------:R-:W1:Y:S01]  /*0140*/  LDCU UR4, c[0x0][0xc80] ;  /* 0x00019000ff0477ac */ /* 0x000e620008000800 */
[----:B------:R-:W-:Y:S01]  /*0150*/  HFMA2 R90, -RZ, RZ, 0, 5.9604644775390625e-08 ;  /* 0x00000001ff5a7431 */ /* 0x000fe200000001ff */
[----:B-1----:R-:W-:-:S07]  /*0160*/  MOV R53, UR4 ;  /* 0x0000000400357c02 */ /* 0x002fce0008000f00 */
.L_x_0:
[----:B------:R-:W2:Y:S02]  /*0170*/  LDCU.64 UR4, c[0x0][0xcb0] ;  /* 0x00019600ff0477ac */ /* 0x000ea40008000a00 */
[----:B--2---:R-:W-:-:S04]  /*0180*/  UISETP.NE.U32.AND UP0, UPT, UR4, URZ, UPT ;  /* 0x000000ff0400728c */ /* 0x004fc8000bf05070 */
[----:B------:R-:W-:-:S09]  /*0190*/  UISETP.NE.AND.EX UP0, UPT, UR5, URZ, UPT, UP0 ;  /* 0x000000ff0500728c */ /* 0x000fd2000bf05300 */
[----:B------:R-:W-:Y:S05]  /*01a0*/  BRA.U UP0, `(.L_x_2) ;  /* 0x0000000100247547 */ /* 0x000fea000b800000 */
[----:B------:R-:W2:Y:S02]  /*01b0*/  LDCU.64 UR4, c[0x0][0xca8] ;  /* 0x00019500ff0477ac */ /* 0x000ea40008000a00 */
[----:B--2---:R-:W-:-:S04]  /*01c0*/  UISETP.NE.U32.AND UP0, UPT, UR4, URZ, UPT ;  /* 0x000000ff0400728c */ /* 0x004fc8000bf05070 */
[----:B------:R-:W-:-:S09]  /*01d0*/  UISETP.NE.AND.EX UP0, UPT, UR5, URZ, UPT, UP0 ;  /* 0x000000ff0500728c */ /* 0x000fd2000bf05300 */
[----:B------:R-:W-:Y:S05]  /*01e0*/  BRA.U !UP0, `(.L_x_3) ;  /* 0x00000001080c7547 */ /* 0x000fea000b800000 */
[----:B-1----:R-:W1:Y:S02]  /*01f0*/  LDC.64 R2, c[0x0][0xca8] ;  /* 0x00032a00ff027b82 */ /* 0x002e640000000a00 */
[----:B-1----:R2:W5:Y:S01]  /*0200*/  LDG.E R52, desc[UR46][R2.64] ;  /* 0x0000002e02347981 */ /* 0x002562000c1e1900 */
[----:B------:R-:W-:Y:S05]  /*0210*/  BRA `(.L_x_2) ;  /* 0x0000000000087947 */ /* 0x000fea0003800000 */
.L_x_3:
[----:B------:R-:W2:Y:S02]  /*0220*/  LDCU UR4, c[0x0][0xca0] ;  /* 0x00019400ff0477ac */ /* 0x000ea40008000800 */
[----:B--2---:R-:W-:Y:S02]  /*0230*/  MOV R52, UR4 ;  /* 0x0000000400347c02 */ /* 0x004fe40008000f00 */
.L_x_2:
[----:B-12---:R-:W-:Y:S01]  /*0240*/  IMAD.U32 R2, RZ, RZ, UR16 ;  /* 0x00000010ff027e24 */ /* 0x006fe2000f8e00ff */
[----:B------:R-:W-:Y:S04]  /*0250*/  BSSY.RECONVERGENT B0, `(.L_x_4) ;  /* 0x0000012000007945 */ /* 0x000fe80003800200 */
[C---:B------:R-:W-:Y:S02]  /*0260*/  ISETP.NE.OR P2, PT, R2.reuse, 0x1, !P5 ;  /* 0x000000010200780c */ /* 0x040fe40006f45670 */
[----:B------:R-:W-:-:S11]  /*0270*/  ISETP.NE.OR P1, PT, R2, 0x3, !P5 ;  /* 0x000000030200780c */ /* 0x000fd60006f25670 */
[----:B------:R-:W-:Y:S05]  /*0280*/  @P2 BRA `(.L_x_5) ;  /* 0x0000000000382947 */ /* 0x000fea0003800000 */
[----:B------:R-:W1:Y:S02]  /*0290*/  LDCU.64 UR4, c[0x0][0x348] ;  /* 0x00006900ff0477ac */ /* 0x000e640008000a00 */
[----:B-1----:R-:W-:Y:S02]  /*02a0*/  UIADD3 UR12, UP3, UPT, UR4, 0x80, URZ ;  /* 0x00000080040c7890 */ /* 0x002fe4000ff7e0ff */
[----:B------:R-:W-:Y:S02]  /*02b0*/  UIADD3 UR10, UP2, UPT, UR4, 0x180, URZ ;  /* 0x00000180040a7890 */ /* 0x000fe4000ff5e0ff */
[----:B------:R-:W-:Y:S02]  /*02c0*/  UIADD3 UR8, UP1, UPT, UR4, 0x280, URZ ;  /* 0x0000028004087890 */ /* 0x000fe4000ff3e0ff */
[----:B------:R-:W-:Y:S02]  /*02d0*/  UIADD3 UR4, UP0, UPT, UR4, 0x380, URZ ;  /* 0x0000038004047890 */ /* 0x000fe4000ff1e0ff */
[----:B------:R-:W-:-:S02]  /*02e0*/  UIADD3.X UR13, UPT, UPT, URZ, UR5, URZ, UP3, !UPT ;  /* 0x00000005ff0d7290 */ /* 0x000fc40009ffe4ff */
[----:B------:R-:W-:Y:S02]  /*02f0*/  UIADD3.X UR11, UPT, UPT, URZ, UR5, URZ, UP2, !UPT ;  /* 0x00000005ff0b7290 */ /* 0x000fe400097fe4ff */
[----:B------:R-:W-:Y:S02]  /*0300*/  UIADD3.X UR9, UPT, UPT, URZ, UR5, URZ, UP1, !UPT ;  /* 0x00000005ff097290 */ /* 0x000fe40008ffe4ff */
[----:B------:R-:W-:-:S03]  /*0310*/  UIADD3.X UR5, UPT, UPT, URZ, UR5, URZ, UP0, !UPT ;  /* 0x00000005ff057290 */ /* 0x000fc600087fe4ff */
[----:B------:R1:W-:Y:S02]  /*0320*/  UTMACCTL.PF [UR12] ;  /* 0x000000000c0079b9 */ /* 0x0003e40008040000 */
[----:B------:R1:W-:Y:S02]  /*0330*/  UTMACCTL.PF [UR10] ;  /* 0x000000000a0079b9 */ /* 0x0003e40008040000 */
[----:B------:R1:W-:Y:S02]  /*0340*/  UTMACCTL.PF [UR8] ;  /* 0x00000000080079b9 */ /* 0x0003e40008040000 */
[----:B------:R1:W-:Y:S02]  /*0350*/  UTMACCTL.PF [UR4] ;  /* 0x00000000040079b9 */ /* 0x0003e40008040000 */
[----:B-1----:R-:W-:Y:S01]  /*0360*/  NOP ;  /* 0x0000000000007918 */ /* 0x002fe20000000000 */
.L_x_5:
[----:B------:R-:W-:Y:S05]  /*0370*/  BSYNC.RECONVERGENT B0 ;  /* 0x0000000000007941 */ /* 0x000fea0003800200 */
.L_x_4:
[----:B------:R-:W-:Y:S04]  /*0380*/  BSSY.RECONVERGENT B0, `(.L_x_6) ;  /* 0x000000a000007945 */ /* 0x000fe80003800200 */
[----:B------:R-:W-:Y:S05]  /*0390*/  @P1 BRA `(.L_x_7) ;  /* 0x0000000000201947 */ /* 0x000fea0003800000 */
[----:B------:R-:W1:Y:S02]  /*03a0*/  LDCU.64 UR4, c[0x0][0x348] ;  /* 0x00006900ff0477ac */ /* 0x000e640008000a00 */
[----:B-1----:R-:W-:Y:S02]  /*03b0*/  UIADD3 UR8, UP1, UPT, UR4, 0x980, URZ ;  /* 0x0000098004087890 */ /* 0x002fe4000ff3e0ff */
[----:B------:R-:W-:Y:S02]  /*03c0*/  UIADD3 UR4, UP0, UPT, UR4, 0xa80, URZ ;  /* 0x00000a8004047890 */ /* 0x000fe4000ff1e0ff */
[----:B------:R-:W-:Y:S02]  /*03d0*/  UIADD3.X UR9, UPT, UPT, URZ, UR5, URZ, UP1, !UPT ;  /* 0x00000005ff097290 */ /* 0x000fe40008ffe4ff */
[----:B------:R-:W-:-:S07]  /*03e0*/  UIADD3.X UR5, UPT, UPT, URZ, UR5, URZ, UP0, !UPT ;  /* 0x00000005ff057290 */ /* 0x000fce00087fe4ff */
[----:B------:R1:W-:Y:S02]  /*03f0*/  UTMACCTL.PF [UR8] ;  /* 0x00000000080079b9 */ /* 0x0003e40008040000 */
[----:B------:R1:W-:Y:S02]  /*0400*/  UTMACCTL.PF [UR4] ;  /* 0x00000000040079b9 */ /* 0x0003e40008040000 */
[----:B-1----:R-:W-:Y:S01]  /*0410*/  NOP ;  /* 0x0000000000007918 */ /* 0x002fe20000000000 */
.L_x_7:
[----:B------:R-:W-:Y:S05]  /*0420*/  BSYNC.RECONVERGENT B0 ;  /* 0x0000000000007941 */ /* 0x000fea0003800200 */
.L_x_6:
[----:B------:R-:W1:Y:S01]  /*0430*/  LDCU.64 UR4, c[0x0][0xc88] ;  /* 0x00019100ff0477ac */ /* 0x000e620008000a00 */
[----:B------:R-:W-:Y:S01]  /*0440*/  ISETP.NE.AND.EX P0, PT, RZ, UR7, PT, P0 ;  /* 0x00000007ff007c0c */ /* 0x000fe2000bf05300 */
[----:B------:R-:W-:Y:S01]  /*0450*/  UPLOP3.LUT UP6, UPT, UPT, UPT, UPT, 0x80, 0x8 ;  /* 0x000000000008789c */ /* 0x000fe20003fcf070 */
[----:B-1----:R-:W-:-:S04]  /*0460*/  ISETP.NE.U32.AND P1, PT, RZ, UR4, PT ;  /* 0x00000004ff007c0c */ /* 0x002fc8000bf25070 */
[----:B------:R-:W-:-:S13]  /*0470*/  ISETP.NE.AND.EX P1, PT, RZ, UR5, PT, P1 ;  /* 0x00000005ff007c0c */ /* 0x000fda000bf25310 */
[----:B------:R-:W-:Y:S05]  /*0480*/  @P1 BRA P0, `(.L_x_8) ;  /* 0x0000000000281947 */ /* 0x000fea0000000000 */
[----:B------:R-:W-:Y:S01]  /*0490*/  UISETP.NE.U32.AND UP1, UPT, UR6, URZ, UPT ;  /* 0x000000ff0600728c */ /* 0x000fe2000bf25070 */
[----:B-----5:R-:W-:Y:S01]  /*04a0*/  FSETP.NEU.AND P0, PT, R53, RZ, PT ;  /* 0x000000ff3500720b */ /* 0x020fe20003f0d000 */
[----:B------:R-:W-:Y:S02]  /*04b0*/  UISETP.NE.U32.AND UP0, UPT, UR4, URZ, UPT ;  /* 0x000000ff0400728c */ /* 0x000fe4000bf05070 */
[----:B------:R-:W-:Y:S02]  /*04c0*/  UISETP.NE.AND.EX UP1, UPT, UR7, URZ, UPT, UP1 ;  /* 0x000000ff0700728c */ /* 0x000fe4000bf25310 */
[----:B------:R-:W-:-:S04]  /*04d0*/  UISETP.NE.AND.EX UP0, UPT, UR5, URZ, UPT, UP0 ;  /* 0x000000ff0500728c */ /* 0x000fc8000bf05300 */
[----:B------:R-:W-:-:S04]  /*04e0*/  USEL UR4, URZ, 0xffffffff, UP0 ;  /* 0xffffffffff047887 */ /* 0x000fc80008000000 */
[----:B------:R-:W-:Y:S01]  /*04f0*/  VOTEU.ANY UP0, P0 ;  /* 0x0000000000ff7886 */ /* 0x000fe20000000100 */
[----:B------:R-:W-:-:S04]  /*0500*/  @!UP1 USEL UR4, URZ, 0xffffffff, UP0 ;  /* 0xffffffffff049887 */ /* 0x000fc80008000000 */
[----:B------:R-:W-:-:S04]  /*0510*/  ULOP3.LUT UR4, UR4, 0x1, URZ, 0xc0, !UPT ;  /* 0x0000000104047892 */ /* 0x000fc8000f8ec0ff */
[----:B------:R-:W-:-:S11]  /*0520*/  UISETP.NE.U32.AND UP6, UPT, UR4, 0x1, UPT ;  /* 0x000000010400788c */ /* 0x000fd6000bfc5070 */
.L_x_8:
[----:B------:R-:W1:Y:S01]  /*0530*/  SHFL.IDX PT, R3, R103, RZ, 0x1f ;  /* 0x00001fff67037589 */ /* 0x000e6200000e0000 */
[----:B------:R-:W-:-:S04]  /*0540*/  UISETP.NE.AND UP0, UPT, UR16, 0x2, UPT ;  /* 0x000000021000788c */ /* 0x000fc8000bf05270 */
[----:B------:R-:W-:Y:S01]  /*0550*/  USEL UR4, URZ, 0x1, UP0 ;  /* 0x00000001ff047887 */ /* 0x000fe20008000000 */
[----:B-1----:R-:W-:-:S13]  /*0560*/  ISETP.NE.AND P0, PT, R3, RZ, PT ;  /* 0x000000ff0300720c */ /* 0x002fda0003f05270 */
[----:B------:R-:W-:Y:S05]  /*0570*/  @P0 BRA `(.L_x_9) ;  /* 0x0000000000680947 */ /* 0x000fea0003800000 */
[----:B------:R-:W1:Y:S01]  /*0580*/  S2UR UR7, SR_CgaCtaId ;  /* 0x00000000000779c3 */ /* 0x000e620000008800 */
[----:B------:R-:W-:Y:S01]  /*0590*/  UMOV UR8, 0x400 ;  /* 0x0000040000087882 */ /* 0x000fe20000000000 */
[----:B------:R-:W-:Y:S01]  /*05a0*/  UMOV UR6, 0x1 ;  /* 0x0000000100067882 */ /* 0x000fe20000000000 */
[----:B------:R-:W-:Y:S01]  /*05b0*/  UMOV UR5, 0x5 ;  /* 0x0000000500057882 */ /* 0x000fe20000000000 */
[----:B------:R-:W-:Y:S01]  /*05c0*/  ELECT P0, URZ, PT ;  /* 0x0000000000ff782f */ /* 0x000fe20003800000 */
[----:B------:R-:W-:-:S04]  /*05d0*/  UIADD3 UR10, UPT, UPT, -UR5, 0x100000, URZ ;  /* 0x00100000050a7890 */ /* 0x000fc8000fffe1ff */
[----:B------:R-:W-:Y:S02]  /*05e0*/  USHF.L.U32 UR11, UR10, 0xb, URZ ;  /* 0x0000000b0a0b7899 */ /* 0x000fe400080006ff */
[----:B------:R-:W-:Y:S02]  /*05f0*/  USHF.L.U32 UR10, UR10, 0x1, URZ ;  /* 0x000000010a0a7899 */ /* 0x000fe400080006ff */
[----:B-1----:R-:W-:Y:S02]  /*0600*/  ULEA UR7, UR7, UR8, 0x18 ;  /* 0x0000000807077291 */ /* 0x002fe4000f8ec0ff */
[----:B------:R-:W-:-:S04]  /*0610*/  UIADD3 UR8, UPT, UPT, -UR6, 0x100000, URZ ;  /* 0x0010000006087890 */ /* 0x000fc8000fffe1ff */
[----:B------:R-:W-:Y:S02]  /*0620*/  USHF.L.U32 UR9, UR8, 0xb, URZ ;  /* 0x0000000b08097899 */ /* 0x000fe400080006ff */
[----:B------:R-:W-:Y:S01]  /*0630*/  USHF.L.U32 UR8, UR8, 0x1, URZ ;  /* 0x0000000108087899 */ /* 0x000fe200080006ff */
[----:B------:R-:W1:Y:S11]  /*0640*/  FENCE.VIEW.ASYNC.S ;  /* 0x00000000000073c6 */ /* 0x000e760000000000 */
[----:B-1----:R1:W2:Y:S01]  /*0650*/  SYNCS.EXCH.64 URZ, [UR7], UR8 ;  /* 0x0000000807ff75b2 */ /* 0x0022a20008000100 */
[----:B------:R1:W3:Y:S01]  /*0660*/  SYNCS.EXCH.64 URZ, [UR7+0x30], UR10 ;  /* 0x0000300a07ff75b2 */ /* 0x0002e20008000100 */
[----:B------:R1:W4:Y:S01]  /*0670*/  SYNCS.EXCH.64 URZ, [UR7+0x8], UR8 ;  /* 0x0000080807ff75b2 */ /* 0x0003220008000100 */
[----:B------:R1:W1:Y:S01]  /*0680*/  SYNCS.EXCH.64 URZ, [UR7+0x38], UR10 ;  /* 0x0000380a07ff75b2 */ /* 0x0002620008000100 */
        /* <DEDUP_REMOVED lines=8> */
[----:B------:R-:W-:Y:S01]  /*0710*/  NOP ;  /* 0x0000000000007918 */ /* 0x000fe20000000000 */
.L_x_9:
[----:B------:R-:W2:Y:S01]  /*0720*/  SHFL.IDX PT, R3, R103, RZ, 0x1f ;  /* 0x00001fff67037589 */ /* 0x000ea200000e0000 */
[----:B------:R-:W-:Y:S01]  /*0730*/  NOP ;  /* 0x0000000000007918 */ /* 0x000fe20000000000 */
[----:B--2---:R-:W-:-:S13]  /*0740*/  ISETP.NE.AND P0, PT, R3, 0x1, PT ;  /* 0x000000010300780c */ /* 0x004fda0003f05270 */
[----:B------:R-:W-:Y:S05]  /*0750*/  @P0 BRA `(.L_x_10) ;  /* 0x0000000000580947 */ /* 0x000fea0003800000 */
[----:B-1----:R-:W1:Y:S01]  /*0760*/  S2UR UR7, SR_CgaCtaId ;  /* 0x00000000000779c3 */ /* 0x002e620000008800 */
        /* <DEDUP_REMOVED lines=12> */
[----:B-1----:R2:W1:Y:S01]  /*0830*/  SYNCS.EXCH.64 URZ, [UR7+0x60], UR8 ;  /* 0x0000600807ff75b2 */ /* 0x0024620008000100 */
[----:B------:R2:W1:Y:S01]  /*0840*/  SYNCS.EXCH.64 URZ, [UR7+0x80], UR10 ;  /* 0x0000800a07ff75b2 */ /* 0x0004620008000100 */
[----:B------:R2:W1:Y:S01]  /*0850*/  SYNCS.EXCH.64 URZ, [UR7+0x68], UR8 ;  /* 0x0000680807ff75b2 */ /* 0x0004620008000100 */
[----:B------:R2:W1:Y:S01]  /*0860*/  SYNCS.EXCH.64 URZ, [UR7+0x88], UR10 ;  /* 0x0000880a07ff75b2 */ /* 0x0004620008000100 */
[----:B------:R2:W1:Y:S01]  /*0870*/  SYNCS.EXCH.64 URZ, [UR7+0x70], UR8 ;  /* 0x0000700807ff75b2 */ /* 0x0004620008000100 */
[----:B------:R2:W1:Y:S01]  /*0880*/  SYNCS.EXCH.64 URZ, [UR7+0x90], UR10 ;  /* 0x0000900a07ff75b2 */ /* 0x0004620008000100 */
[----:B------:R2:W1:Y:S01]  /*0890*/  SYNCS.EXCH.64 URZ, [UR7+0x78], UR8 ;  /* 0x0000780807ff75b2 */ /* 0x0004620008000100 */
[----:B------:R2:W1:Y:S02]  /*08a0*/  SYNCS.EXCH.64 URZ, [UR7+0x98], UR10 ;  /* 0x0000980a07ff75b2 */ /* 0x0004640008000100 */
[----:B--2---:R-:W-:Y:S01]  /*08b0*/  NOP ;  /* 0x0000000000007918 */ /* 0x004fe20000000000 */
.L_x_10:
[----:B------:R-:W2:Y:S01]  /*08c0*/  SHFL.IDX PT, R3, R103, RZ, 0x1f ;  /* 0x00001fff67037589 */ /* 0x000ea200000e0000 */
[----:B------:R-:W-:Y:S01]  /*08d0*/  NOP ;  /* 0x0000000000007918 */ /* 0x000fe20000000000 */
[----:B--2---:R-:W-:-:S13]  /*08e0*/  ISETP.NE.AND P0, PT, R3, 0x3, PT ;  /* 0x000000030300780c */ /* 0x004fda0003f05270 */
[----:B------:R-:W-:Y:S05]  /*08f0*/  @P0 BRA `(.L_x_11) ;  /* 0x0000000000300947 */ /* 0x000fea0003800000 */
[----:B------:R-:W2:Y:S01]  /*0900*/  S2UR UR6, SR_CgaCtaId ;  /* 0x00000000000679c3 */ /* 0x000ea20000008800 */
[----:B-1----:R-:W-:Y:S01]  /*0910*/  UMOV UR7, 0x400 ;  /* 0x0000040000077882 */ /* 0x002fe20000000000 */
[----:B------:R-:W-:Y:S01]  /*0920*/  UMOV UR5, 0x20 ;  /* 0x0000002000057882 */ /* 0x000fe20000000000 */
[----:B------:R-:W-:Y:S01]  /*0930*/  ELECT P0, URZ, PT ;  /* 0x0000000000ff782f */ /* 0x000fe20003800000 */
[----:B------:R-:W-:-:S04]  /*0940*/  UIADD3 UR8, UPT, UPT, -UR5, 0x100000, URZ ;  /* 0x0010000005087890 */ /* 0x000fc8000fffe1ff */
[----:B------:R-:W-:Y:S02]  /*0950*/  USHF.L.U32 UR9, UR8, 0xb, URZ ;  /* 0x0000000b08097899 */ /* 0x000fe400080006ff */
[----:B------:R-:W-:Y:S02]  /*0960*/  USHF.L.U32 UR8, UR8, 0x1, URZ ;  /* 0x0000000108087899 */ /* 0x000fe400080006ff */
[----:B--2---:R-:W-:Y:S01]  /*0970*/  ULEA UR6, UR6, UR7, 0x18 ;  /* 0x0000000706067291 */ /* 0x004fe2000f8ec0ff */
[----:B------:R-:W1:Y:S11]  /*0980*/  FENCE.VIEW.ASYNC.S ;  /* 0x00000000000073c6 */ /* 0x000e760000000000 */
[----:B-1----:R2:W1:Y:S01]  /*0990*/  SYNCS.EXCH.64 URZ, [UR6+0xa0], UR8 ;  /* 0x0000a00806ff75b2 */ /* 0x0024620008000100 */
[----:B------:R2:W1:Y:S02]  /*09a0*/  SYNCS.EXCH.64 URZ, [UR6+0xa8], UR8 ;  /* 0x0000a80806ff75b2 */ /* 0x0004640008000100 */
[----:B--2---:R-:W-:Y:S01]  /*09b0*/  NOP ;  /* 0x0000000000007918 */ /* 0x004fe20000000000 */
.L_x_11:
[----:B------:R-:W2:Y:S01]  /*09c0*/  SHFL.IDX PT, R3, R103, RZ, 0x1f ;  /* 0x00001fff67037589 */ /* 0x000ea200000e0000 */
[----:B------:R-:W-:Y:S01]  /*09d0*/  NOP ;  /* 0x0000000000007918 */ /* 0x000fe20000000000 */
[----:B--2---:R-:W-:-:S13]  /*09e0*/  ISETP.NE.AND P0, PT, R3, 0x4, PT ;  /* 0x000000040300780c */ /* 0x004fda0003f05270 */
[----:B------:R-:W-:Y:S05]  /*09f0*/  @P0 BRA `(.L_x_12) ;  /* 0x00000000004c0947 */ /* 0x000fea0003800000 */
[----:B------:R-:W2:Y:S01]  /*0a00*/  S2UR UR6, SR_CgaCtaId ;  /* 0x00000000000679c3 */ /* 0x000ea20000008800 */
[----:B-1----:R-:W-:Y:S01]  /*0a10*/  UMOV UR8, 0x720 ;  /* 0x0000072000087882 */ /* 0x002fe20000000000 */
[----:B------:R-:W-:Y:S01]  /*0a20*/  UMOV UR7, 0x400 ;  /* 0x0000040000077882 */ /* 0x000fe20000000000 */
[----:B------:R-:W-:Y:S01]  /*0a30*/  USEL UR8, UR8, 0x620, UP6 ;  /* 0x0000062008087887 */ /* 0x000fe2000b000000 */
[----:B------:R-:W-:Y:S01]  /*0a40*/  UMOV UR5, 0x1 ;  /* 0x0000000100057882 */ /* 0x000fe20000000000 */
[----:B------:R-:W-:Y:S01]  /*0a50*/  ELECT P0, URZ, PT ;  /* 0x0000000000ff782f */ /* 0x000fe20003800000 */
[----:B------:R-:W-:-:S04]  /*0a60*/  UIADD3 UR10, UPT, UPT, -UR5, 0x100000, URZ ;  /* 0x00100000050a7890 */ /* 0x000fc8000fffe1ff */
[----:B------:R-:W-:Y:S02]  /*0a70*/  USHF.L.U32 UR11, UR10, 0xb, URZ ;  /* 0x0000000b0a0b7899 */ /* 0x000fe400080006ff */
[----:B------:R-:W-:Y:S02]  /*0a80*/  USHF.L.U32 UR10, UR10, 0x1, URZ ;  /* 0x000000010a0a7899 */ /* 0x000fe400080006ff */
[----:B------:R-:W-:-:S04]  /*0a90*/  UIADD3 UR8, UPT, UPT, -UR8, 0x100000, URZ ;  /* 0x0010000008087890 */ /* 0x000fc8000fffe1ff */
[----:B------:R-:W-:Y:S02]  /*0aa0*/  USHF.L.U32 UR9, UR8, 0xb, URZ ;  /* 0x0000000b08097899 */ /* 0x000fe400080006ff */
[----:B------:R-:W-:Y:S02]  /*0ab0*/  USHF.L.U32 UR8, UR8, 0x1, URZ ;  /* 0x0000000108087899 */ /* 0x000fe400080006ff */
[----:B--2---:R-:W-:Y:S01]  /*0ac0*/  ULEA UR6, UR6, UR7, 0x18 ;  /* 0x0000000706067291 */ /* 0x004fe2000f8ec0ff */
[----:B------:R-:W1:Y:S11]  /*0ad0*/  FENCE.VIEW.ASYNC.S ;  /* 0x00000000000073c6 */ /* 0x000e760000000000 */
[----:B-1----:R2:W1:Y:S01]  /*0ae0*/  SYNCS.EXCH.64 URZ, [UR6+0xb0], UR10 ;  /* 0x0000b00a06ff75b2 */ /* 0x0024620008000100 */
[----:B------:R2:W1:Y:S01]  /*0af0*/  SYNCS.EXCH.64 URZ, [UR6+0xc0], UR8 ;  /* 0x0000c00806ff75b2 */ /* 0x0004620008000100 */
[----:B------:R2:W1:Y:S01]  /*0b00*/  SYNCS.EXCH.64 URZ, [UR6+0xb8], UR10 ;  /* 0x0000b80a06ff75b2 */ /* 0x0004620008000100 */
[----:B------:R2:W1:Y:S02]  /*0b10*/  SYNCS.EXCH.64 URZ, [UR6+0xc8], UR8 ;  /* 0x0000c80806ff75b2 */ /* 0x0004640008000100 */
[----:B--2---:R-:W-:Y:S01]  /*0b20*/  NOP ;  /* 0x0000000000007918 */ /* 0x004fe20000000000 */
.L_x_12:
        /* <DEDUP_REMOVED lines=20> */
[----:B------:R2:W1:Y:S02]  /*0c70*/  SYNCS.EXCH.64 URZ, [UR7+0xe8], UR10 ;  /* 0x0000e80a07ff75b2 */ /* 0x0004640008000100 */
[----:B--2---:R-:W-:Y:S01]  /*0c80*/  NOP ;  /* 0x0000000000007918 */ /* 0x004fe20000000000 */
.L_x_13:
[----:B------:R-:W2:Y:S01]  /*0c90*/  SHFL.IDX PT, R3, R103, RZ, 0x1f ;  /* 0x00001fff67037589 */ /* 0x000ea200000e0000 */
[----:B------:R-:W1:Y:S01]  /*0ca0*/  S2UR UR37, SR_CgaCtaId ;  /* 0x00000000002579c3 */ /* 0x000e620000008800 */
[----:B------:R-:W-:Y:S01]  /*0cb0*/  NOP ;  /* 0x0000000000007918 */ /* 0x000fe20000000000 */
[----:B--2---:R-:W-:-:S13]  /*0cc0*/  ISETP.NE.AND P0, PT, R3, 0x3, PT ;  /* 0x000000030300780c */ /* 0x004fda0003f05270 */
[----:B-1----:R-:W-:Y:S05]  /*0cd0*/  @P0 BRA `(.L_x_14) ;  /* 0x0000000000340947 */ /* 0x002fea0003800000 */
[----:B------:R-:W-:Y:S01]  /*0ce0*/  UMOV UR6, 0x400 ;  /* 0x0000040000067882 */ /* 0x000fe20000000000 */
[----:B------:R-:W-:Y:S01]  /*0cf0*/  UMOV UR5, 0x20 ;  /* 0x0000002000057882 */ /* 0x000fe20000000000 */
[----:B------:R-:W-:Y:S02]  /*0d00*/  ULEA UR6, UR37, UR6, 0x18 ;  /* 0x0000000625067291 */ /* 0x000fe4000f8ec0ff */
[----:B------:R-:W-:-:S04]  /*0d10*/  UIADD3 UR8, UPT, UPT, -UR5, 0x100000, URZ ;  /* 0x0010000005087890 */ /* 0x000fc8000fffe1ff */
[----:B------:R-:W-:Y:S02]  /*0d20*/  USHF.L.U32 UR9, UR8, 0xb, URZ ;  /* 0x0000000b08097899 */ /* 0x000fe400080006ff */
[----:B------:R-:W-:Y:S01]  /*0d30*/  USHF.L.U32 UR8, UR8, 0x1, URZ ;  /* 0x0000000108087899 */ /* 0x000fe200080006ff */
[----:B------:R-:W-:Y:S01]  /*0d40*/  ELECT P0, URZ, PT ;  /* 0x0000000000ff782f */ /* 0x000fe20003800000 */
[----:B------:R-:W1:Y:S10]  /*0d50*/  FENCE.VIEW.ASYNC.S ;  /* 0x00000000000073c6 */ /* 0x000e740000000000 */
[----:B-1----:R1:W2:Y:S01]  /*0d60*/  SYNCS.EXCH.64 URZ, [UR6+0xf0], UR8 ;  /* 0x0000f00806ff75b2 */ /* 0x0022a20008000100 */
[----:B------:R1:W1:Y:S01]  /*0d70*/  SYNCS.EXCH.64 URZ, [UR6+0x100], UR8 ;  /* 0x0001000806ff75b2 */ /* 0x0002620008000100 */
[----:B------:R1:W1:Y:S01]  /*0d80*/  SYNCS.EXCH.64 URZ, [UR6+0xf8], UR8 ;  /* 0x0000f80806ff75b2 */ /* 0x0002620008000100 */
[----:B------:R1:W1:Y:S01]  /*0d90*/  SYNCS.EXCH.64 URZ, [UR6+0x108], UR8 ;  /* 0x0001080806ff75b2 */ /* 0x0002620008000100 */
[----:B------:R-:W-:Y:S01]  /*0da0*/  NOP ;  /* 0x0000000000007918 */ /* 0x000fe20000000000 */
.L_x_14:
[----:B------:R-:W3:Y:S01]  /*0db0*/  LDCU UR5, c[0x0][0x36c] ;  /* 0x00006d80ff0577ac */ /* 0x000ee20008000800 */
[----:B------:R-:W-:Y:S01]  /*0dc0*/  ISETP.NE.OR P5, PT, R2, 0x2, !P5 ;  /* 0x000000020200780c */ /* 0x000fe20006fa5670 */
[----:B------:R-:W-:Y:S01]  /*0dd0*/  NOP ;  /* 0x0000000000007918 */ /* 0x000fe20000000000 */
[----:B------:R-:W-:Y:S01]  /*0de0*/  LOP3.LUT R2, R0, 0x1f, RZ, 0xc0, !PT ;  /* 0x0000001f00027812 */ /* 0x000fe200078ec0ff */
[----:B------:R-:W-:Y:S02]  /*0df0*/  UISETP.NE.AND UP5, UPT, UR16, URZ, UPT ;  /* 0x000000ff1000728c */ /* 0x000fe4000bfa5270 */
[----:B---3--:R-:W-:-:S09]  /*0e00*/  UISETP.EQ.U32.AND UP0, UPT, UR5, 0x1, UPT ;  /* 0x000000010500788c */ /* 0x008fd2000bf02070 */
[----:B------:R-:W-:Y:S05]  /*0e10*/  BRA.U !UP0, `(.L_x_15) ;  /* 0x0000000108087547 */ /* 0x000fea000b800000 */
[----:B-12-4-:R-:W-:Y:S01]  /*0e20*/  UCGABAR_ARV ;  /* 0x00000000000079c7 */ /* 0x016fe20008000000 */
[----:B------:R-:W-:Y:S05]  /*0e30*/  BRA `(.L_x_16) ;  /* 0x0000000000047947 */ /* 0x000fea0003800000 */
.L_x_15:
[----:B-12-4-:R-:W-:Y:S01]  /*0e40*/  NOP ;  /* 0x0000000000007918 */ /* 0x016fe20000000000 */
.L_x_16:
[----:B------:R-:W1:Y:S01]  /*0e50*/  S2UR UR27, SR_CTAID.X ;  /* 0x00000000001b79c3 */ /* 0x000e620000002500 */
[----:B------:R-:W-:-:S05]  /*0e60*/  CS2R.32 R4, SR_CgaSize ;  /* 0x0000000000047805 */ /* 0x000fca0000008a00 */
[----:B------:R-:W-:-:S05]  /*0e70*/  IMAD R4, R4, -0xa0, RZ ;  /* 0xffffff6004047824 */ /* 0x000fca00078e02ff */
[----:B------:R-:W-:-:S14]  /*0e80*/  R2UR UR6, R4 ;  /* 0x00000000040672ca */ /* 0x000fdc00000e0000 */
[----:B------:R-:W2:Y:S01]  /*0e90*/  LDCU UR6, c[0x0][UR6+0x2b0] ;  /* 0x00005600060677ac */ /* 0x000ea20008000800 */
[----:B------:R-:W-:-:S05]  /*0ea0*/  CS2R.32 R4, SR_CgaSize ;  /* 0x0000000000047805 */ /* 0x000fca0000008a00 */
[----:B------:R-:W-:-:S05]  /*0eb0*/  IMAD R4, R4, -0xa0, RZ ;  /* 0xffffff6004047824 */ /* 0x000fca00078e02ff */
[----:B------:R-:W-:-:S14]  /*0ec0*/  R2UR UR5, R4 ;  /* 0x00000000040572ca */ /* 0x000fdc00000e0000 */
[----:B------:R-:W3:Y:S01]  /*0ed0*/  LDCU UR5, c[0x0][UR5+0x2b4] ;  /* 0x00005680050577ac */ /* 0x000ee20008000800 */
[----:B------:R-:W4:Y:S01]  /*0ee0*/  S2UR UR11, SR_CTAID.Y ;  /* 0x00000000000b79c3 */ /* 0x000f220000002600 */
[----:B------:R-:W-:-:S05]  /*0ef0*/  CS2R.32 R4, SR_CgaSize ;  /* 0x0000000000047805 */ /* 0x000fca0000008a00 */
[----:B------:R-:W-:-:S05]  /*0f00*/  IMAD R4, R4, -0xa0, RZ ;  /* 0xffffff6004047824 */ /* 0x000fca00078e02ff */
[----:B------:R-:W-:-:S14]  /*0f10*/  R2UR UR12, R4 ;  /* 0x00000000040c72ca */ /* 0x000fdc00000e0000 */
[----:B------:R-:W3:Y:S01]  /*0f20*/  LDCU UR12, c[0x0][UR12+0x2a0] ;  /* 0x000054000c0c77ac */ /* 0x000ee20008000800 */
[----:B------:R-:W-:-:S05]  /*0f30*/  CS2R.32 R4, SR_CgaSize ;  /* 0x0000000000047805 */ /* 0x000fca0000008a00 */
[----:B------:R-:W-:-:S05]  /*0f40*/  IMAD R4, R4, -0xa0, RZ ;  /* 0xffffff6004047824 */ /* 0x000fca00078e02ff */
[----:B------:R-:W-:-:S14]  /*0f50*/  R2UR UR10, R4 ;  /* 0x00000000040a72ca */ /* 0x000fdc00000e0000 */
[----:B------:R-:W3:Y:S01]  /*0f60*/  LDCU UR10, c[0x0][UR10+0x2a4] ;  /* 0x000054800a0a77ac */ /* 0x000ee20008000800 */
[----:B------:R-:W-:Y:S02]  /*0f70*/  ULOP3.LUT UR31, UR37, 0x1, URZ, 0xc0, !UPT ;  /* 0x00000001251f7892 */ /* 0x000fe4000f8ec0ff */
[----:B------:R-:W-:Y:S02]  /*0f80*/  ULOP3.LUT UR8, UR37, 0x6, URZ, 0xc0, !UPT ;  /* 0x0000000625087892 */ /* 0x000fe4000f8ec0ff */
[----:B------:R-:W-:Y:S02]  /*0f90*/  UISETP.GT.U32.AND UP2, UPT, UR31, 0xffff, UPT ;  /* 0x0000ffff1f00788c */ /* 0x000fe4000bf44070 */
[----:B------:R-:W-:Y:S01]  /*0fa0*/  UISETP.GT.U32.AND UP1, UPT, UR8, 0xffff, UPT ;  /* 0x0000ffff0800788c */ /* 0x000fe2000bf24070 */
[----:B-1----:R-:W-:Y:S01]  /*0fb0*/  I2FP.F32.U32 R4, UR27 ;  /* 0x0000001b00047c45 */ /* 0x002fe20008201000 */
[----:B------:R-:W-:Y:S02]  /*0fc0*/  USHF.R.U32.HI UR17, URZ, 0x1, UR37 ;  /* 0x00000001ff117899 */ /* 0x000fe40008011625 */
[----:B------:R-:W-:-:S02]  /*0fd0*/  USHF.L.U32 UR30, UR37, 0xb, URZ ;  /* 0x0000000b251e7899 */ /* 0x000fc400080006ff */
[----:B--2---:R-:W-:Y:S01]  /*0fe0*/  FMUL R4, R4, UR6 ;  /* 0x0000000604047c20 */ /* 0x004fe20008400000 */
[----:B------:R-:W-:Y:S01]  /*0ff0*/  USHF.L.U32 UR23, UR37, 0xd, URZ ;  /* 0x0000000d25177899 */ /* 0x000fe200080006ff */
[----:B----4-:R-:W-:Y:S01]  /*1000*/  I2FP.F32.U32 R3, UR11 ;  /* 0x0000000b00037c45 */ /* 0x010fe20008201000 */
[----:B------:R-:W-:-:S03]  /*1010*/  USHF.L.U32 UR22, UR37, 0x6, URZ ;  /* 0x0000000625167899 */ /* 0x000fc600080006ff */
[----:B------:R-:W1:Y:S01]  /*1020*/  F2I.U32.TRUNC.NTZ R4, R4 ;  /* 0x0000000400047305 */ /* 0x000e62000020f000 */
[----:B------:R-:W-:Y:S01]  /*1030*/  USHF.L.U32 UR26, UR37, 0x5, URZ ;  /* 0x00000005251a7899 */ /* 0x000fe200080006ff */
[----:B---3--:R-:W-:Y:S01]  /*1040*/  FMUL R3, R3, UR5 ;  /* 0x0000000503037c20 */ /* 0x008fe20008400000 */
[----:B------:R-:W-:Y:S01]  /*1050*/  USHF.L.U32 UR7, UR37, 0x8, URZ ;  /* 0x0000000825077899 */ /* 0x000fe200080006ff */
[----:B------:R-:W2:Y:S04]  /*1060*/  LDCU UR21, c[0x0][0xf24] ;  /* 0x0001e480ff1577ac */ /* 0x000ea80008000800 */
[----:B------:R-:W3:Y:S01]  /*1070*/  F2I.U32.TRUNC.NTZ R3, R3 ;  /* 0x0000000300037305 */ /* 0x000ee2000020f000 */
[----:B------:R-:W4:Y:S01]  /*1080*/  LDCU UR18, c[0x0][0xf30] ;  /* 0x0001e600ff1277ac */ /* 0x000f220008000800 */
[----:B------:R-:W-:Y:S01]  /*1090*/  UMOV UR6, 0x55 ;  /* 0x0000005500067882 */ /* 0x000fe20000000000 */
[----:B------:R-:W-:Y:S01]  /*10a0*/  UMOV UR5, 0x3 ;  /* 0x0000000300057882 */ /* 0x000fe20000000000 */
[----:B-1----:R-:W-:Y:S01]  /*10b0*/  R2UR UR39, R4 ;  /* 0x00000000042772ca */ /* 0x002fe200000e0000 */
[----:B------:R-:W-:-:S02]  /*10c0*/  USEL UR9, UR31, 0xffff, !UP2 ;  /* 0x0000ffff1f097887 */ /* 0x000fc4000d000000 */
[----:B------:R-:W-:Y:S01]  /*10d0*/  USEL UR8, UR8, 0xffff, !UP1 ;  /* 0x0000ffff08087887 */ /* 0x000fe2000c800000 */
[----:B---3--:R-:W-:Y:S02]  /*10e0*/  R2UR UR38, R3 ;  /* 0x00000000032672ca */ /* 0x008fe400000e0000 */
[----:B------:R-:W-:-:S07]  /*10f0*/  PRMT R3, RZ, 0x7610, R3 ;  /* 0x00007610ff037816 */ /* 0x000fce0000000003 */
[----:B------:R-:W-:-:S04]  /*1100*/  UIADD3 UR39, UPT, UPT, -UR39, URZ, URZ ;  /* 0x000000ff27277290 */ /* 0x000fc8000fffe1ff */
[----:B------:R-:W-:Y:S02]  /*1110*/  UIMAD UR39, UR12, UR39, UR27 ;  /* 0x000000270c2772a4 */ /* 0x000fe4000f8e021b */
[----:B------:R-:W-:-:S04]  /*1120*/  UIADD3 UR38, UPT, UPT, -UR38, URZ, URZ ;  /* 0x000000ff26267290 */ /* 0x000fc8000fffe1ff */
[----:B------:R-:W-:Y:S01]  /*1130*/  UIMAD UR38, UR10, UR38, UR11 ;  /* 0x000000260a2672a4 */ /* 0x000fe2000f8e020b */
[----:B--2-4-:R-:W-:Y:S11]  /*1140*/  BRA.U UP5, `(.L_x_17) ;  /* 0x00000001056c7547 */ /* 0x014ff6000b800000 */
[----:B------:R-:W-:Y:S02]  /*1150*/  UISETP.NE.AND UP4, UPT, UR38, URZ, UPT ;  /* 0x000000ff2600728c */ /* 0x000fe4000bf85270 */
[----:B------:R-:W-:Y:S02]  /*1160*/  UISETP.NE.AND UP2, UPT, UR38, 0x1, UPT ;  /* 0x000000012600788c */ /* 0x000fe4000bf45270 */
[----:B------:R-:W-:Y:S02]  /*1170*/  UISETP.NE.AND UP1, UPT, UR38, 0x2, UPT ;  /* 0x000000022600788c */ /* 0x000fe4000bf25270 */
[----:B------:R-:W-:Y:S02]  /*1180*/  USEL UR20, URZ, 0x4, UP2 ;  /* 0x00000004ff147887 */ /* 0x000fe40009000000 */
[----:B------:R-:W-:Y:S02]  /*1190*/  USEL UR13, URZ, 0x8, UP2 ;  /* 0x00000008ff0d7887 */ /* 0x000fe40009000000 */
[----:B------:R-:W-:-:S02]  /*11a0*/  USEL UR14, URZ, 0x2, UP4 ;  /* 0x00000002ff0e7887 */ /* 0x000fc4000a000000 */
[----:B------:R-:W-:Y:S02]  /*11b0*/  UISETP.NE.AND UP3, UPT, UR39, URZ, UPT ;  /* 0x000000ff2700728c */ /* 0x000fe4000bf65270 */
[----:B------:R-:W-:Y:S02]  /*11c0*/  UISETP.NE.AND UP2, UPT, UR38, 0x3, UPT ;  /* 0x000000032600788c */ /* 0x000fe4000bf45270 */
[----:B------:R-:W-:Y:S02]  /*11d0*/  USEL UR19, URZ, 0x10, UP1 ;  /* 0x00000010ff137887 */ /* 0x000fe40008800000 */
[----:B------:R-:W-:Y:S02]  /*11e0*/  UISETP.NE.AND UP4, UPT, UR39, URZ, UP4 ;  /* 0x000000ff2700728c */ /* 0x000fe4000a785270 */
[----:B------:R-:W-:Y:S02]  /*11f0*/  USEL UR12, URZ, 0x20, UP1 ;  /* 0x00000020ff0c7887 */ /* 0x000fe40008800000 */
[----:B------:R-:W-:-:S02]  /*1200*/  UISETP.NE.AND UP1, UPT, UR39, 0x1, UPT ;  /* 0x000000012700788c */ /* 0x000fc4000bf25270 */
[----:B------:R-:W-:Y:S02]  /*1210*/  USEL UR15, URZ, 0x40, UP2 ;  /* 0x00000040ff0f7887 */ /* 0x000fe40009000000 */
[----:B------:R-:W-:Y:S02]  /*1220*/  USEL UR24, URZ, 0x1, UP4 ;  /* 0x00000001ff187887 */ /* 0x000fe4000a000000 */
[----:B------:R-:W-:Y:S02]  /*1230*/  USEL UR20, UR20, 0x4, UP3 ;  /* 0x0000000414147887 */ /* 0x000fe40009800000 */
[----:B------:R-:W-:Y:S02]  /*1240*/  USEL UR19, UR19, 0x10, UP3 ;  /* 0x0000001013137887 */ /* 0x000fe40009800000 */
[----:B------:R-:W-:Y:S02]  /*1250*/  USEL UR15, UR15, 0x40, UP3 ;  /* 0x000000400f0f7887 */ /* 0x000fe40009800000 */
[----:B------:R-:W-:-:S02]  /*1260*/  USEL UR14, UR14, 0x2, UP1 ;  /* 0x000000020e0e7887 */ /* 0x000fc40008800000 */
[----:B------:R-:W-:Y:S02]  /*1270*/  UIADD3 UR19, UPT, UPT, UR19, UR20, UR24 ;  /* 0x0000001413137290 */ /* 0x000fe4000fffe018 */
[----:B------:R-:W-:Y:S02]  /*1280*/  USEL UR10, URZ, 0x80, UP2 ;  /* 0x00000080ff0a7887 */ /* 0x000fe40009000000 */
[----:B------:R-:W-:Y:S02]  /*1290*/  USEL UR13, UR13, 0x8, UP1 ;  /* 0x000000080d0d7887 */ /* 0x000fe40008800000 */
[----:B------:R-:W-:Y:S02]  /*12a0*/  USEL UR12, UR12, 0x20, UP1 ;  /* 0x000000200c0c7887 */ /* 0x000fe40008800000 */
[----:B------:R-:W-:Y:S02]  /*12b0*/  UIADD3 UR14, UPT, UPT, UR14, UR15, UR19 ;  /* 0x0000000f0e0e7290 */ /* 0x000fe4000fffe013 */
[----:B------:R-:W-:-:S02]  /*12c0*/  USEL UR10, UR10, 0x80, UP1 ;  /* 0x000000800a0a7887 */ /* 0x000fc40008800000 */
[----:B------:R-:W-:-:S04]  /*12d0*/  UIADD3 UR12, UPT, UPT, UR12, UR13, UR14 ;  /* 0x0000000d0c0c7290 */ /* 0x000fc8000fffe00e */
[----:B------:R-:W-:-:S06]  /*12e0*/  UIADD3 UR10, UPT, UPT, UR12, UR10, URZ ;  /* 0x0000000a0c0a7290 */ /* 0x000fcc000fffe0ff */
[----:B------:R-:W-:-:S07]  /*12f0*/  MOV R3, UR10 ;  /* 0x0000000a00037c02 */ /* 0x000fce0008000f00 */
.L_x_17:
[----:B------:R-:W1:Y:S01]  /*1300*/  LDC R43, c[0x0][0xf24] ;  /* 0x0003c900ff2b7b82 */ /* 0x000e620000000800 */
[----:B------:R-:W-:Y:S02]  /*1310*/  UISETP.GE.AND UP2, UPT, UR21, 0x1, UPT ;  /* 0x000000011500788c */ /* 0x000fe4000bf46270 */
[----:B------:R-:W-:Y:S02]  /*1320*/  ULOP3.LUT UR7, UR7, 0x100, URZ, 0xc0, !UPT ;  /* 0x0000010007077892 */ /* 0x000fe4000f8ec0ff */
[----:B------:R-:W-:Y:S02]  /*1330*/  ULOP3.LUT UR9, UR9, 0xffff, URZ, 0xc0, !UPT ;  /* 0x0000ffff09097892 */ /* 0x000fe4000f8ec0ff */
[----:B------:R-:W-:Y:S01]  /*1340*/  ULOP3.LUT UR8, UR8, 0xffff, URZ, 0xc0, !UPT ;  /* 0x0000ffff08087892 */ /* 0x000fe2000f8ec0ff */
[----:B------:R-:W2:Y:S01]  /*1350*/  S2UR UR44, SR_CTAID.Z ;  /* 0x00000000002c79c3 */ /* 0x000ea20000002700 */
[----:B------:R-:W-:Y:S02]  /*1360*/  UISETP.NE.AND UP1, UPT, UR16, 0x2, UPT ;  /* 0x000000021000788c */ /* 0x000fe4000bf25270 */
[----:B------:R-:W-:-:S02]  /*1370*/  ULOP3.LUT UR30, UR30, 0x3000, URZ, 0xc0, !UPT ;  /* 0x000030001e1e7892 */ /* 0x000fc4000f8ec0ff */
[----:B------:R-:W-:Y:S02]  /*1380*/  ULOP3.LUT UR23, UR23, 0x2000, URZ, 0xc0, !UPT ;  /* 0x0000200017177892 */ /* 0x000fe4000f8ec0ff */
[----:B------:R-:W-:Y:S02]  /*1390*/  ULOP3.LUT UR22, UR22, 0x180, URZ, 0xc0, !UPT ;  /* 0x0000018016167892 */ /* 0x000fe4000f8ec0ff */
[----:B------:R-:W-:Y:S02]  /*13a0*/  ULOP3.LUT UR26, UR26, 0xc0, URZ, 0xc0, !UPT ;  /* 0x000000c01a1a7892 */ /* 0x000fe4000f8ec0ff */
[----:B------:R-:W-:Y:S02]  /*13b0*/  USHF.R.U32.HI UR10, URZ, 0x1, UR7 ;  /* 0x00000001ff0a7899 */ /* 0x000fe40008011607 */
[----:B------:R-:W-:Y:S02]  /*13c0*/  USHF.L.U32 UR6, UR6, UR9, URZ ;  /* 0x0000000906067299 */ /* 0x000fe400080006ff */
[----:B------:R-:W-:Y:S01]  /*13d0*/  USHF.L.U32 UR5, UR5, UR8, URZ ;  /* 0x0000000805057299 */ /* 0x000fe200080006ff */
[----:B------:R-:W-:Y:S11]  /*13e0*/  BRA.U !UP2, `(.L_x_18) ;  /* 0x000000010ab87547 */ /* 0x000ff6000b800000 */
[----:B------:R-:W3:Y:S01]  /*13f0*/  LDCU.128 UR12, c[0x0][0xf10] ;  /* 0x0001e200ff0c77ac */ /* 0x000ee20008000c00 */
[----:B------:R-:W4:Y:S01]  /*1400*/  LDCU UR25, c[0x0][0x370] ;  /* 0x00006e00ff1977ac */ /* 0x000f220008000800 */
[----:B------:R-:W2:Y:S01]  /*1410*/  LDCU UR24, c[0x0][0x374] ;  /* 0x00006e80ff1877ac */ /* 0x000ea20008000800 */
[----:B------:R-:W1:Y:S01]  /*1420*/  LDCU UR20, c[0x0][0xf0c] ;  /* 0x0001e180ff1477ac */ /* 0x000e620008000800 */
[----:B------:R-:W4:Y:S01]  /*1430*/  LDCU UR19, c[0x0][0xf20] ;  /* 0x0001e400ff1377ac */ /* 0x000f220008000800 */
[----:B------:R-:W4:Y:S01]  /*1440*/  LDCU.64 UR8, c[0x0][0xf28] ;  /* 0x0001e500ff0877ac */ /* 0x000f220008000a00 */
[----:B---3--:R-:W-:Y:S02]  /*1450*/  UISETP.NE.AND UP3, UPT, UR14, 0x1, UPT ;  /* 0x000000010e00788c */ /* 0x008fe4000bf65270 */
[----:B--2---:R-:W-:Y:S02]  /*1460*/  UIMAD.WIDE.U32 UR32, UR24, UR15, URZ ;  /* 0x0000000f182072a5 */ /* 0x004fe4000f8e00ff */
[----:B------:R-:W-:-:S02]  /*1470*/  UISETP.NE.AND UP2, UPT, UR21, 0x1, UPT ;  /* 0x000000011500788c */ /* 0x000fc4000bf45270 */
[----:B-1----:R-:W-:Y:S02]  /*1480*/  UISETP.NE.AND UP4, UPT, UR20, 0x1, UPT ;  /* 0x000000011400788c */ /* 0x002fe4000bf85270 */
[----:B------:R-:W-:Y:S02]  /*1490*/  UIMAD.WIDE.U32 UR34, UR11, UR15, URZ ;  /* 0x0000000f0b2272a5 */ /* 0x000fe4000f8e00ff */
[----:B----4-:R-:W-:Y:S01]  /*14a0*/  UIMAD.WIDE.U32 UR28, UR25, UR12, URZ ;  /* 0x0000000c191c72a5 */ /* 0x010fe2000f8e00ff */
[----:B------:R-:W-:Y:S01]  /*14b0*/  UMOV UR15, UR33 ;  /* 0x00000021000f7c82 */ /* 0x000fe20008000000 */
[----:B------:R-:W-:Y:S02]  /*14c0*/  UIMAD.WIDE.U32 UR32, UR27, UR12, URZ ;  /* 0x0000000c1b2072a5 */ /* 0x000fe4000f8e00ff */
[----:B------:R-:W-:-:S03]  /*14d0*/  @UP3 USHF.R.U32.HI UR24, URZ, UR19, UR15 ;  /* 0x00000013ff183299 */ /* 0x000fc6000801160f */
[----:B------:R-:W-:Y:S02]  /*14e0*/  @UP4 USHF.R.U32.HI UR25, URZ, UR13, UR29 ;  /* 0x0000000dff194299 */ /* 0x000fe4000801161d */
[----:B------:R-:W-:Y:S02]  /*14f0*/  UIMAD.WIDE.U32 UR28, UR24, UR8, URZ ;  /* 0x00000008181c72a5 */ /* 0x000fe4000f8e00ff */
[----:B------:R-:W-:Y:S02]  /*1500*/  USHF.R.U32.HI UR35, URZ, UR19, UR35 ;  /* 0x00000013ff237299 */ /* 0x000fe40008011623 */
[----:B------:R-:W-:Y:S02]  /*1510*/  UIMAD.WIDE.U32 UR40, UR25, UR8, URZ ;  /* 0x00000008192872a5 */ /* 0x000fe4000f8e00ff */
[----:B------:R-:W-:Y:S02]  /*1520*/  @UP2 USHF.R.U32.HI UR24, URZ, UR9, UR29 ;  /* 0x00000009ff182299 */ /* 0x000fe4000801161d */
[----:B------:R-:W-:-:S02]  /*1530*/  USHF.R.U32.HI UR33, URZ, UR13, UR33 ;  /* 0x0000000dff217299 */ /* 0x000fc40008011621 */
[----:B------:R-:W-:Y:S02]  /*1540*/  USEL UR35, UR11, UR35, !UP3 ;  /* 0x000000230b237287 */ /* 0x000fe4000d800000 */
[----:B------:R-:W-:Y:S02]  /*1550*/  @UP2 USHF.R.U32.HI UR25, URZ, UR9, UR41 ;  /* 0x00000009ff192299 */ /* 0x000fe40008011629 */
[----:B------:R-:W-:Y:S02]  /*1560*/  UIMAD UR24, UR24, UR21, URZ ;  /* 0x00000015181872a4 */ /* 0x000fe4000f8e02ff */
[----:B------:R-:W-:Y:S02]  /*1570*/  USEL UR33, UR27, UR33, !UP4 ;  /* 0x000000211b217287 */ /* 0x000fe4000e000000 */
[----:B------:R-:W-:Y:S02]  /*1580*/  UIMAD UR12, UR25, UR21, URZ ;  /* 0x00000015190c72a4 */ /* 0x000fe4000f8e02ff */
[----:B------:R-:W-:-:S02]  /*1590*/  UISETP.GE.AND UP3, UPT, UR35, UR24, UPT ;  /* 0x000000182300728c */ /* 0x000fc4000bf66270 */
[----:B------:R-:W-:Y:S02]  /*15a0*/  UIMAD.WIDE.U32 UR40, UR35, UR8, URZ ;  /* 0x00000008232872a5 */ /* 0x000fe4000f8e00ff */
[----:B------:R-:W-:Y:S02]  /*15b0*/  UISETP.GE.OR UP3, UPT, UR33, UR12, UP3 ;  /* 0x0000000c2100728c */ /* 0x000fe40009f66670 */
[----:B------:R-:W-:Y:S02]  /*15c0*/  UIMAD.WIDE.U32 UR28, UR33, UR8, URZ ;  /* 0x00000008211c72a5 */ /* 0x000fe4000f8e00ff */
[----:B------:R-:W-:Y:S02]  /*15d0*/  USHF.R.U32.HI UR8, URZ, UR9, UR41 ;  /* 0x00000009ff087299 */ /* 0x000fe40008011629 */
[----:B------:R-:W-:Y:S02]  /*15e0*/  UIADD3 UR12, UPT, UPT, -UR35, URZ, URZ ;  /* 0x000000ff230c7290 */ /* 0x000fe4000fffe1ff */
[----:B------:R-:W-:-:S02]  /*15f0*/  USEL UR8, UR35, UR8, !UP2 ;  /* 0x0000000823087287 */ /* 0x000fc4000d000000 */
[----:B------:R-:W-:Y:S02]  /*1600*/  UIMAD UR11, UR14, UR12, UR11 ;  /* 0x0000000c0e0b72a4 */ /* 0x000fe4000f8e020b */
[----:B------:R-:W-:Y:S02]  /*1610*/  @!UP3 USHF.R.U32.HI UR13, URZ, UR9, UR29 ;  /* 0x00000009ff0db299 */ /* 0x000fe4000801161d */
[----:B------:R-:W-:Y:S02]  /*1620*/  UIADD3 UR12, UPT, UPT, -UR8, URZ, URZ ;  /* 0x000000ff080c7290 */ /* 0x000fe4000fffe1ff */
[----:B------:R-:W-:Y:S02]  /*1630*/  @!UP3 USEL UR13, UR33, UR13, !UP2 ;  /* 0x0000000d210db287 */ /* 0x000fe4000d000000 */
[----:B------:R-:W-:Y:S02]  /*1640*/  UIMAD UR12, UR21, UR12, UR35 ;  /* 0x0000000c150c72a4 */ /* 0x000fe4000f8e0223 */
[----:B------:R-:W-:-:S02]  /*1650*/  UIADD3 UR9, UPT, UPT, -UR33, URZ, URZ ;  /* 0x000000ff21097290 */ /* 0x000fc4000fffe1ff */
[----:B------:R-:W-:Y:S02]  /*1660*/  @!UP3 UIMAD UR12, UR12, UR25, UR13 ;  /* 0x000000190c0cb2a4 */ /* 0x000fe4000f8e020d */
[----:B------:R-:W-:Y:S02]  /*1670*/  @!UP3 UIADD3 UR8, UPT, UPT, UR8, -UR13, URZ ;  /* 0x8000000d0808b290 */ /* 0x000fe4000fffe0ff */
[----:B------:R-:W-:Y:S02]  /*1680*/  UIMAD UR9, UR20, UR9, UR27 ;  /* 0x00000009140972a4 */ /* 0x000fe4000f8e021b */
[----:B------:R-:W-:-:S03]  /*1690*/  @!UP3 UIMAD UR35, UR8, UR21, UR33 ;  /* 0x000000150823b2a4 */ /* 0x000fc6000f8e0221 */
[----:B------:R-:W-:Y:S01]  /*16a0*/  @!UP3 UMOV UR33, UR12 ;  /* 0x0000000c0021bc82 */ /* 0x000fe20008000000 */
[----:B------:R-:W-:Y:S02]  /*16b0*/  UIMAD UR11, UR35, UR14, UR11 ;  /* 0x0000000e230b72a4 */ /* 0x000fe4000f8e020b */
[----:B------:R-:W-:-:S12]  /*16c0*/  UIMAD UR27, UR33, UR20, UR9 ;  /* 0x00000014211b72a4 */ /* 0x000fd8000f8e0209 */
.L_x_18:
[----:B------:R-:W-:-:S09]  /*16d0*/  UISETP.NE.AND UP2, UPT, UR18, 0x1, UPT ;  /* 0x000000011200788c */ /* 0x000fd2000bf45270 */
[----:B------:R-:W-:Y:S05]  /*16e0*/  BRA.U UP2, `(.L_x_19) ;  /* 0x0000000102407547 */ /* 0x000fea000b800000 */
[----:B------:R-:W3:Y:S01]  /*16f0*/  LDCU.128 UR12, c[0x0][0xf10] ;  /* 0x0001e200ff0c77ac */ /* 0x000ee20008000c00 */
[----:B------:R-:W4:Y:S01]  /*1700*/  LDCU UR9, c[0x0][0xf0c] ;  /* 0x0001e180ff0977ac */ /* 0x000f220008000800 */
[----:B------:R-:W1:Y:S01]  /*1710*/  LDCU UR8, c[0x0][0xf20] ;  /* 0x0001e400ff0877ac */ /* 0x000e620008000800 */
[----:B---3--:R-:W-:Y:S02]  /*1720*/  UIMAD.WIDE.U32 UR20, UR27, UR12, URZ ;  /* 0x0000000c1b1472a5 */ /* 0x008fe4000f8e00ff */
[----:B------:R-:W-:Y:S02]  /*1730*/  UIMAD.WIDE.U32 UR18, UR11, UR15, URZ ;  /* 0x0000000f0b1272a5 */ /* 0x000fe4000f8e00ff */
[----:B----4-:R-:W-:Y:S02]  /*1740*/  UISETP.NE.AND UP3, UPT, UR9, 0x1, UPT ;  /* 0x000000010900788c */ /* 0x010fe4000bf65270 */
[----:B------:R-:W-:Y:S01]  /*1750*/  UISETP.NE.AND UP2, UPT, UR14, 0x1, UPT ;  /* 0x000000010e00788c */ /* 0x000fe2000bf45270 */
[----:B------:R-:W-:Y:S01]  /*1760*/  UMOV UR15, UR21 ;  /* 0x00000015000f7c82 */ /* 0x000fe20008000000 */
[----:B-1----:R-:W-:-:S02]  /*1770*/  USHF.R.U32.HI UR8, URZ, UR8, UR19 ;  /* 0x00000008ff087299 */ /* 0x002fc40008011613 */
[----:B------:R-:W-:Y:S02]  /*1780*/  USHF.R.U32.HI UR13, URZ, UR13, UR15 ;  /* 0x0000000dff0d7299 */ /* 0x000fe4000801160f */
[----:B------:R-:W-:Y:S02]  /*1790*/  USEL UR8, UR11, UR8, !UP2 ;  /* 0x000000080b087287 */ /* 0x000fe4000d000000 */
[----:B------:R-:W-:-:S04]  /*17a0*/  USEL UR13, UR27, UR13, !UP3 ;  /* 0x0000000d1b0d7287 */ /* 0x000fc8000d800000 */
[----:B------:R-:W-:Y:S02]  /*17b0*/  UIADD3 UR12, UPT, UPT, UR13, -UR8, URZ ;  /* 0x800000080d0c7290 */ /* 0x000fe4000fffe0ff */
[----:B------:R-:W-:Y:S02]  /*17c0*/  UIADD3 UR8, UPT, UPT, -UR13, UR8, URZ ;  /* 0x000000080d087290 */ /* 0x000fe4000fffe1ff */
[----:B------:R-:W-:Y:S02]  /*17d0*/  UIMAD UR11, UR12, UR14, UR11 ;  /* 0x0000000e0c0b72a4 */ /* 0x000fe4000f8e020b */
[----:B------:R-:W-:-:S12]  /*17e0*/  UIMAD UR27, UR8, UR9, UR27 ;  /* 0x00000009081b72a4 */ /* 0x000fd8000f8e021b */
.L_x_19:
[----:B------:R-:W-:Y:S05]  /*17f0*/  BRA.U !UP0, `(.L_x_20) ;  /* 0x00000001080c7547 */ /* 0x000fea000b800000 */
[----:B------:R-:W-:Y:S01]  /*1800*/  UCGABAR_WAIT ;  /* 0x0000000000007dc7 */ /* 0x000fe20008000000 */
[----:B------:R-:W-:Y:S01]  /*1810*/  CCTL.IVALL ;  /* 0x00000000ff00798f */ /* 0x000fe20002000000 */
[----:B------:R-:W-:Y:S05]  /*1820*/  BRA `(.L_x_21) ;  /* 0x0000000000047947 */ /* 0x000fea0003800000 */
.L_x_20:
[----:B------:R-:W-:Y:S06]  /*1830*/  BAR.SYNC.DEFER_BLOCKING 0x0 ;  /* 0x0000000000007b1d */ /* 0x000fec0000010000 */
.L_x_21:
[----:B------:R-:W-:Y:S05]  /*1840*/  BRA.U UP1, `(.L_x_22) ;  /* 0x0000001501987547 */ /* 0x000fea000b800000 */
[----:B------:R-:W3:Y:S01]  /*1850*/  LDCU UR15, c[0x0][0x38c] ;  /* 0x00007180ff0f77ac */ /* 0x000ee20008000800 */
[----:B------:R-:W4:Y:S01]  /*1860*/  LDC R8, c[0x0][0x370] ;  /* 0x0000dc00ff087b82 */ /* 0x000f220000000800 */
[----:B------:R-:W-:Y:S01]  /*1870*/  PLOP3.LUT P1, PT, PT, PT, UP6, 0x80, 0x8 ;  /* 0x000000000008781c */ /* 0x000fe20003f2f068 */
[----:B------:R-:W-:Y:S01]  /*1880*/  IMAD.MOV.U32 R15, RZ, RZ, 0x1 ;  /* 0x00000001ff0f7424 */ /* 0x000fe200078e00ff */
[----:B------:R-:W-:Y:S01]  /*1890*/  USHF.L.U32 UR14, UR17, 0x5, URZ ;  /* 0x00000005110e7899 */ /* 0x000fe200080006ff */
[----:B------:R-:W-:Y:S01]  /*18a0*/  ISETP.EQ.OR P4, PT, R2, RZ, P5 ;  /* 0x000000ff0200720c */ /* 0x000fe20002f82670 */
[----:B------:R-:W-:Y:S01]  /*18b0*/  UISETP.NE.AND UP1, UPT, UR16, URZ, UPT ;  /* 0x000000ff1000728c */ /* 0x000fe2000bf25270 */
[----:B------:R-:W-:Y:S01]  /*18c0*/  PLOP3.LUT P1, PT, P1, PT, PT, 0x8, 0x80 ;  /* 0x000000000080781c */ /* 0x000fe20000f2e170 */
[----:B------:R-:W-:Y:S01]  /*18d0*/  IMAD.MOV.U32 R14, RZ, RZ, RZ ;  /* 0x000000ffff0e7224 */ /* 0x000fe200078e00ff */
[----:B------:R-:W1:Y:S01]  /*18e0*/  LDC R0, c[0x0][0x374] ;  /* 0x0000dd00ff007b82 */ /* 0x000e620000000800 */
[----:B------:R-:W-:Y:S01]  /*18f0*/  CS2R R12, SRZ ;  /* 0x00000000000c7805 */ /* 0x000fe2000001ff00 */
[----:B------:R-:W-:Y:S01]  /*1900*/  IMAD.MOV.U32 R11, RZ, RZ, 0x1 ;  /* 0x00000001ff0b7424 */ /* 0x000fe200078e00ff */
[----:B------:R-:W1:Y:S01]  /*1910*/  LDCU.64 UR48, c[0x0][0x348] ;  /* 0x00006900ff3077ac */ /* 0x000e620008000a00 */
[----:B------:R-:W-:-:S02]  /*1920*/  ULOP3.LUT UR14, UR14, 0x60, URZ, 0xe2, !UPT ;  /* 0x000000600e0e7892 */ /* 0x000fc4000f8ee2ff */
[----:B---3--:R-:W-:Y:S02]  /*1930*/  UIADD3 UR8, UPT, UPT, UR15, 0x7f, URZ ;  /* 0x0000007f0f087890 */ /* 0x008fe4000fffe0ff */
[----:B------:R-:W-:Y:S02]  /*1940*/  USEL UR50, UR4, 0x2, UP1 ;  /* 0x0000000204327887 */ /* 0x000fe40008800000 */
[----:B------:R-:W-:Y:S01]  /*1950*/  USHF.R.S32.HI UR46, URZ, 0x1f, UR8 ;  /* 0x0000001fff2e7899 */ /* 0x000fe20008011408 */
[----:B------:R-:W-:-:S03]  /*1960*/  UMOV UR51, URZ ;  /* 0x000000ff00337c82 */ /* 0x000fc60008000000 */
[----:B------:R-:W-:Y:S02]  /*1970*/  ULEA.HI UR46, UR46, UR8, URZ, 0x7 ;  /* 0x000000082e2e7291 */ /* 0x000fe4000f8f38ff */
[----:B------:R-:W-:Y:S02]  /*1980*/  UIADD3 UR8, UPT, UPT, UR15, -0x1, URZ ;  /* 0xffffffff0f087890 */ /* 0x000fe4000fffe0ff */
[----:B------:R-:W-:Y:S02]  /*1990*/  USHF.R.S32.HI UR46, URZ, 0x7, UR46 ;  /* 0x00000007ff2e7899 */ /* 0x000fe4000801142e */
[----:B------:R-:W-:Y:S02]  /*19a0*/  UISETP.GE.U32.AND UP2, UPT, UR8, -0xff, UPT ;  /* 0xffffff010800788c */ /* 0x000fe4000bf46070 */
[----:B------:R-:W-:Y:S02]  /*19b0*/  UISETP.LT.U32.AND UP0, UPT, UR46, 0x6, UPT ;  /* 0x000000062e00788c */ /* 0x000fe4000bf01070 */
[----:B------:R-:W-:-:S02]  /*19c0*/  UIADD3 UR15, UPT, UPT, UR15, 0xfe, URZ ;  /* 0x000000fe0f0f7890 */ /* 0x000fc4000fffe0ff */
[----:B------:R-:W-:-:S04]  /*19d0*/  USEL UR45, UR46, 0x6, UP0 ;  /* 0x000000062e2d7887 */ /* 0x000fc80008000000 */
[----:B------:R-:W-:Y:S02]  /*19e0*/  UIADD3 UR47, UPT, UPT, UR45, -0x1, URZ ;  /* 0xffffffff2d2f7890 */ /* 0x000fe4000fffe0ff */
[----:B------:R-:W-:Y:S02]  /*19f0*/  @UP2 UIADD3 UR47, UPT, UPT, UR45, URZ, URZ ;  /* 0x000000ff2d2f2290 */ /* 0x000fe4000fffe0ff */
[----:B------:R-:W-:Y:S02]  /*1a00*/  UIADD3 UR52, UPT, UPT, UR46, -UR45, URZ ;  /* 0x8000002d2e347290 */ /* 0x000fe4000fffe0ff */
[----:B------:R-:W-:-:S12]  /*1a10*/  UIADD3 UR47, UPT, UPT, UR47, 0x1, URZ ;  /* 0x000000012f2f7890 */ /* 0x000fd8000fffe0ff */
.L_x_46:
[----:B------:R-:W-:Y:S01]  /*1a20*/  UISETP.NE.AND UP0, UPT, UR37, URZ, UPT ;  /* 0x000000ff2500728c */ /* 0x000fe2000bf05270 */
[----:B------:R-:W3:Y:S08]  /*1a30*/  S2UR UR37, SR_CgaCtaId ;  /* 0x00000000002579c3 */ /* 0x000ef00000008800 */
[----:B------:R-:W-:Y:S05]  /*1a40*/  BRA.U UP0, `(.L_x_23) ;  /* 0x0000000100347547 */ /* 0x000fea000b800000 */
[----:B------:R-:W1:Y:S01]  /*1a50*/  S2R R2, SR_CgaCtaId ;  /* 0x0000000000027919 */ /* 0x000e620000008800 */
[----:B------:R-:W-:-:S04]  /*1a60*/  MOV R3, 0x400 ;  /* 0x0000040000037802 */ /* 0x000fc80000000f00 */
[----:B-1----:R-:W-:Y:S02]  /*1a70*/  LEA R2, R2, R3, 0x18 ;  /* 0x0000000302027211 */ /* 0x002fe400078ec0ff */
[----:B------:R-:W-:-:S03]  /*1a80*/  SHF.L.U32 R3, R11, 0x1f, RZ ;  /* 0x0000001f0b037819 */ /* 0x000fc600000006ff */
[----:B------:R-:W-:-:S04]  /*1a90*/  IMAD R2, R12, 0x8, R2 ;  /* 0x000000080c027824 */ /* 0x000fc800078e0202 */
[----:B------:R-:W1:Y:S02]  /*1aa0*/  SYNCS.PHASECHK.TRANS64.TRYWAIT P0, [R2+URZ+0x100], R3 ;  /* 0x00010003020075a7 */ /* 0x000e6400080011ff */
[----:B-1----:R-:W-:Y:S05]  /*1ab0*/  @!P0 BRA `(.L_x_24) ;  /* 0x000000c8009c8947 */ /* 0x002fea0003800000 */
.L_x_194:
[----:B------:R-:W-:Y:S01]  /*1ac0*/  VIADD R12, R12, 0x1 ;  /* 0x000000010c0c7836 */ /* 0x000fe20000000000 */
[----:B------:R1:W-:Y:S04]  /*1ad0*/  SYNCS.ARRIVE.TRANS64.A1T0 RZ, [R2+URZ+0xf0], RZ ;  /* 0x0000f0ff02ff79a7 */ /* 0x0003e800081000ff */
[----:B------:R-:W-:-:S04]  /*1ae0*/  ISETP.NE.AND P0, PT, R12, 0x2, PT ;  /* 0x000000020c00780c */ /* 0x000fc80003f05270 */
[----:B------:R-:W-:Y:S02]  /*1af0*/  SEL R12, R12, RZ, P0 ;  /* 0x000000ff0c0c7207 */ /* 0x000fe40000000000 */
[----:B-1----:R-:W-:-:S04]  /*1b00*/  SEL R2, RZ, 0x1, P0 ;  /* 0x00000001ff027807 */ /* 0x002fc80000000000 */
[----:B------:R-:W-:-:S07]  /*1b10*/  LOP3.LUT R11, R11, R2, RZ, 0x3c, !PT ;  /* 0x000000020b0b7212 */ /* 0x000fce00078e3cff */
.L_x_23:
[----:B------:R-:W-:Y:S01]  /*1b20*/  UMOV UR4, 0x400 ;  /* 0x0000040000047882 */ /* 0x000fe20000000000 */
[----:B------:R-:W-:Y:S01]  /*1b30*/  SHF.L.U32 R2, R15, 0x1f, RZ ;  /* 0x0000001f0f027819 */ /* 0x000fe200000006ff */
[----:B---3--:R-:W-:Y:S02]  /*1b40*/  ULEA UR4, UR37, UR4, 0x18 ;  /* 0x0000000425047291 */ /* 0x008fe4000f8ec0ff */
[----:B------:R-:W-:Y:S02]  /*1b50*/  UISETP.GE.U32.AND UP0, UPT, UR15, 0xff, UPT ;  /* 0x000000ff0f00788c */ /* 0x000fe4000bf06070 */
[----:B------:R-:W-:Y:S02]  /*1b60*/  ULEA UR8, UR51, UR4, 0x3 ;  /* 0x0000000433087291 */ /* 0x000fe4000f8e18ff */
[----:B------:R-:W-:Y:S02]  /*1b70*/  ULEA UR35, UR11, UR31, 0x1 ;  /* 0x0000001f0b237291 */ /* 0x000fe4000f8e08ff */
[----:B------:R-:W-:-:S02]  /*1b80*/  ULEA UR43, UR27, UR14, 0x7 ;  /* 0x0000000e1b2b7291 */ /* 0x000fc4000f8e38ff */
[----:B------:R-:W-:Y:S01]  /*1b90*/  USHF.L.U32 UR35, UR35, 0x6, URZ ;  /* 0x0000000623237899 */ /* 0x000fe200080006ff */
[----:B------:R-:W-:Y:S02]  /*1ba0*/  UMOV UR20, URZ ;  /* 0x000000ff00147c82 */ /* 0x000fe40008000000 */
[----:B------:R3:W1:Y:S01]  /*1bb0*/  SYNCS.PHASECHK.TRANS64.TRYWAIT P2, [UR8+0x30], R2 ;  /* 0x00003002ff0075a7 */ /* 0x0006620008041108 */
[----:B------:R-:W-:Y:S08]  /*1bc0*/  BRA.U !UP0, `(.L_x_25) ;  /* 0x0000000508187547 */ /* 0x000ff0000b800000 */
[----:B------:R-:W-:Y:S01]  /*1bd0*/  UMOV UR16, UR51 ;  /* 0x0000003300107c82 */ /* 0x000fe20008000000 */
[----:B------:R-:W-:-:S05]  /*1be0*/  UMOV UR28, URZ ;  /* 0x000000ff001c7c82 */ /* 0x000fca0008000000 */
.L_x_33:
[----:B------:R-:W-:Y:S01]  /*1bf0*/  ULEA UR41, UR16, UR4, 0x3 ;  /* 0x0000000410297291 */ /* 0x000fe2000f8e18ff */
[----:B------:R-:W-:Y:S01]  /*1c00*/  @!P5 MOV R3, 0x8400 ;  /* 0x000084000003d802 */ /* 0x000fe20000000f00 */
[----:B-12---:R-:W-:Y:S10]  /*1c10*/  @P2 BRA `(.L_x_26) ;  /* 0x00000000000c2947 */ /* 0x006ff40003800000 */
[----:B------:R-:W-:-:S04]  /*1c20*/  SHF.L.U32 R4, R15, 0x1f, RZ ;  /* 0x0000001f0f047819 */ /* 0x000fc800000006ff */
[----:B------:R-:W1:Y:S02]  /*1c30*/  SYNCS.PHASECHK.TRANS64.TRYWAIT P0, [UR41+0x30], R4 ;  /* 0x00003004ff0075a7 */ /* 0x000e640008001129 */
[----:B-1----:R-:W-:Y:S05]  /*1c40*/  @!P0 BRA `(.L_x_27) ;  /* 0x000000c8004c8947 */ /* 0x002fea0003800000 */
.L_x_26:
[----:B------:R1:W-:Y:S01]  /*1c50*/  @!P5 SYNCS.ARRIVE.TRANS64 RZ, [UR41], R3 ;  /* 0x00000003ffffd9a7 */ /* 0x0003e20008000029 */
[----:B------:R-:W-:-:S04]  /*1c60*/  ULOP3.LUT UR8, UR50, 0x2, URZ, 0xfc, !UPT ;  /* 0x0000000232087892 */ /* 0x000fc8000f8efcff */
[----:B------:R-:W-:-:S09]  /*1c70*/  UISETP.NE.AND UP0, UPT, UR8, 0x2, UPT ;  /* 0x000000020800788c */ /* 0x000fd2000bf05270 */
[----:B------:R-:W-:Y:S05]  /*1c80*/  BRA.U UP0, `(.L_x_28) ;  /* 0x0000000100047547 */ /* 0x000fea000b800000 */
[----:B--2---:R-:W-:Y:S05]  /*1c90*/  BPT.TRAP 0x1 ;  /* 0x000000040000795c */ /* 0x004fea0000300000 */
.L_x_28:
[----:B------:R-:W-:Y:S04]  /*1ca0*/  BSSY.RECONVERGENT B0, `(.L_x_29) ;  /* 0x0000003000007945 */ /* 0x000fe80003800200 */
[----:B------:R-:W-:Y:S05]  /*1cb0*/  @P4 BRA `(.L_x_30) ;  /* 0x0000000000044947 */ /* 0x000fea0003800000 */
[----:B--2---:R-:W-:Y:S05]  /*1cc0*/  BPT.TRAP 0x1 ;  /* 0x000000040000795c */ /* 0x004fea0000300000 */
.L_x_30:
[----:B--2---:R-:W-:Y:S05]  /*1cd0*/  BSYNC.RECONVERGENT B0 ;  /* 0x0000000000007941 */ /* 0x004fea0003800200 */
.L_x_29:
[----:B------:R-:W-:Y:S01]  /*1ce0*/  UIADD3 UR51, UPT, UPT, UR16, 0x1, URZ ;  /* 0x0000000110337890 */ /* 0x000fe2000fffe0ff */
[----:B------:R-:W-:Y:S01]  /*1cf0*/  BSSY.RECONVERGENT B0, `(.L_x_31) ;  /* 0x000002e000007945 */ /* 0x000fe20003800200 */
[----:B------:R-:W-:Y:S02]  /*1d00*/  ELECT P0, URZ, PT ;  /* 0x0000000000ff782f */ /* 0x000fe40003800000 */
[----:B------:R-:W-:-:S04]  /*1d10*/  UISETP.NE.AND UP0, UPT, UR51, 0x6, UPT ;  /* 0x000000063300788c */ /* 0x000fc8000bf05270 */
[----:B------:R-:W-:Y:S02]  /*1d20*/  USEL UR9, URZ, 0x1, UP0 ;  /* 0x00000001ff097887 */ /* 0x000fe40008000000 */
[----:B------:R-:W-:-:S04]  /*1d30*/  USEL UR51, UR51, URZ, UP0 ;  /* 0x000000ff33337287 */ /* 0x000fc80008000000 */
[----:B------:R-:W-:Y:S01]  /*1d40*/  ULEA UR8, UR51, UR4, 0x3 ;  /* 0x0000000433087291 */ /* 0x000fe2000f8e18ff */
[----:B------:R-:W-:-:S04]  /*1d50*/  LOP3.LUT R15, R15, UR9, RZ, 0x3c, !PT ;  /* 0x000000090f0f7c12 */ /* 0x000fc8000f8e3cff */
[----:B-1-3--:R-:W-:-:S04]  /*1d60*/  SHF.L.U32 R2, R15, 0x1f, RZ ;  /* 0x0000001f0f027819 */ /* 0x00afc800000006ff */
[----:B------:R1:W2:Y:S01]  /*1d70*/  SYNCS.PHASECHK.TRANS64.TRYWAIT P2, [UR8+0x30], R2 ;  /* 0x00003002ff0075a7 */ /* 0x0002a20008041108 */
[----:B------:R-:W-:Y:S05]  /*1d80*/  @!P0 BRA `(.L_x_32) ;  /* 0x0000000000908947 */ /* 0x000fea0003800000 */
[----:B------:R-:W-:Y:S02]  /*1d90*/  USHF.L.U32 UR32, UR16, 0xe, URZ ;  /* 0x0000000e10207899 */ /* 0x000fe400080006ff */
[----:B------:R-:W-:Y:S02]  /*1da0*/  USHF.L.U32 UR8, UR16, 0x9, URZ ;  /* 0x0000000910087899 */ /* 0x000fe400080006ff */
[----:B------:R-:W-:Y:S02]  /*1db0*/  UIADD3 UR60, UP3, UPT, UR48, 0x80, URZ ;  /* 0x00000080303c7890 */ /* 0x000fe4000ff7e0ff */
[----:B------:R-:W-:Y:S02]  /*1dc0*/  ULOP3.LUT UR40, UR30, UR32, URZ, 0xfc, !UPT ;  /* 0x000000201e287292 */ /* 0x000fe4000f8efcff */
[----:B------:R-:W-:Y:S02]  /*1dd0*/  UIADD3 UR58, UP2, UPT, UR48, 0x180, URZ ;  /* 0x00000180303a7890 */ /* 0x000fe4000ff5e0ff */
[----:B------:R-:W-:-:S02]  /*1de0*/  ULOP3.LUT UR32, UR23, UR32, URZ, 0xfc, !UPT ;  /* 0x0000002017207292 */ /* 0x000fc4000f8efcff */
[----:B------:R-:W-:Y:S02]  /*1df0*/  UIADD3 UR56, UP1, UPT, UR48, 0x280, URZ ;  /* 0x0000028030387890 */ /* 0x000fe4000ff3e0ff */
[----:B------:R-:W-:Y:S02]  /*1e00*/  ULOP3.LUT UR24, UR22, UR8, URZ, 0xfc, !UPT ;  /* 0x0000000816187292 */ /* 0x000fe4000f8efcff */
[----:B------:R-:W-:Y:S02]  /*1e10*/  UIADD3 UR54, UP0, UPT, UR48, 0x380, URZ ;  /* 0x0000038030367890 */ /* 0x000fe4000ff1e0ff */
[----:B------:R-:W-:Y:S02]  /*1e20*/  ULOP3.LUT UR8, UR8, UR7, URZ, 0xfc, !UPT ;  /* 0x0000000708087292 */ /* 0x000fe4000f8efcff */
[----:B------:R-:W-:Y:S02]  /*1e30*/  USHF.L.U32 UR42, UR28, 0x7, URZ ;  /* 0x000000071c2a7899 */ /* 0x000fe400080006ff */
[----:B------:R-:W-:-:S02]  /*1e40*/  UIADD3.X UR61, UPT, UPT, URZ, UR49, URZ, UP3, !UPT ;  /* 0x00000031ff3d7290 */ /* 0x000fc40009ffe4ff */
[----:B------:R-:W-:Y:S02]  /*1e50*/  UIADD3 UR40, UPT, UPT, UR4, 0x4300, UR40 ;  /* 0x0000430004287890 */ /* 0x000fe4000fffe028 */
[----:B------:R-:W-:Y:S02]  /*1e60*/  UPRMT UR18, URZ, 0x5410, UR6 ;  /* 0x00005410ff127896 */ /* 0x000fe40008000006 */
[----:B------:R-:W-:Y:S02]  /*1e70*/  UIADD3.X UR59, UPT, UPT, URZ, UR49, URZ, UP2, !UPT ;  /* 0x00000031ff3b7290 */ /* 0x000fe400097fe4ff */
[----:B------:R-:W-:Y:S02]  /*1e80*/  UIADD3 UR32, UPT, UPT, UR4, 0x1c300, UR32 ;  /* 0x0001c30004207890 */ /* 0x000fe4000fffe020 */
[----:B------:R-:W-:Y:S02]  /*1e90*/  UPRMT UR17, URZ, 0x5410, UR5 ;  /* 0x00005410ff117896 */ /* 0x000fe40008000005 */
[----:B------:R-:W-:-:S02]  /*1ea0*/  UIADD3.X UR57, UPT, UPT, URZ, UR49, URZ, UP1, !UPT ;  /* 0x00000031ff397290 */ /* 0x000fc40008ffe4ff */
[----:B------:R-:W-:Y:S02]  /*1eb0*/  UIADD3 UR24, UPT, UPT, UR4, 0x34300, UR24 ;  /* 0x0003430004187890 */ /* 0x000fe4000fffe018 */
[----:B------:R-:W-:Y:S02]  /*1ec0*/  UIADD3.X UR55, UPT, UPT, URZ, UR49, URZ, UP0, !UPT ;  /* 0x00000031ff377290 */ /* 0x000fe400087fe4ff */
[----:B------:R-:W-:Y:S01]  /*1ed0*/  UIADD3 UR8, UPT, UPT, UR4, 0x34f00, UR8 ;  /* 0x00034f0004087890 */ /* 0x000fe2000fffe008 */
[----:B------:R-:W-:Y:S01]  /*1ee0*/  UMOV UR20, 0x0 ;  /* 0x0000000000147882 */ /* 0x000fe20000000000 */
[----:B------:R-:W-:Y:S01]  /*1ef0*/  UMOV UR21, 0x10000000 ;  /* 0x1000000000157882 */ /* 0x000fe20000000000 */
[----:B------:R-:W-:Y:S01]  /*1f00*/  UMOV UR33, UR41 ;  /* 0x0000002900217c82 */ /* 0x000fe20008000000 */
[----:B------:R-:W-:Y:S01]  /*1f10*/  UMOV UR36, UR44 ;  /* 0x0000002c00247c82 */ /* 0x000fe20008000000 */
[----:B------:R-:W-:Y:S01]  /*1f20*/  UMOV UR34, UR42 ;  /* 0x0000002a00227c82 */ /* 0x000fe20008000000 */
[----:B------:R-:W-:Y:S01]  /*1f30*/  UMOV UR25, UR41 ;  /* 0x0000002900197c82 */ /* 0x000fe20008000000 */
[----:B------:R-:W-:Y:S01]  /*1f40*/  UMOV UR29, UR44 ;  /* 0x0000002c001d7c82 */ /* 0x000fe20008000000 */
[----:B------:R3:W-:Y:S01]  /*1f50*/  UTMALDG.3D.MULTICAST [UR40], [UR60], UR18, desc[UR20] ;  /* 0x000014283c0073b4 */ /* 0x0007e20008011812 */
[----:B------:R-:W-:Y:S01]  /*1f60*/  UMOV UR9, UR41 ;  /* 0x0000002900097c82 */ /* 0x000fe20008000000 */
[----:B------:R-:W-:Y:S01]  /*1f70*/  UMOV UR12, UR28 ;  /* 0x0000001c000c7c82 */ /* 0x000fe20008000000 */
[----:B------:R-:W-:Y:S01]  /*1f80*/  UMOV UR13, UR44 ;  /* 0x0000002c000d7c82 */ /* 0x000fe20008000000 */
[----:B------:R3:W-:Y:S01]  /*1f90*/  UTMALDG.3D.MULTICAST [UR32], [UR58], UR17, desc[UR20] ;  /* 0x000014203a0073b4 */ /* 0x0007e20008011811 */
[----:B------:R3:W-:Y:S01]  /*1fa0*/  UTMALDG.4D.MULTICAST [UR24], [UR56], UR18, desc[UR20] ;  /* 0x00001418380073b4 */ /* 0x0007e20008019812 */
[----:B------:R3:W-:Y:S02]  /*1fb0*/  UTMALDG.4D.MULTICAST [UR8], [UR54], UR17, desc[UR20] ;  /* 0x00001408360073b4 */ /* 0x0007e40008019811 */
[----:B---3--:R-:W-:Y:S01]  /*1fc0*/  NOP ;  /* 0x0000000000007918 */ /* 0x008fe20000000000 */
.L_x_32:
[----:B------:R-:W-:Y:S05]  /*1fd0*/  BSYNC.RECONVERGENT B0 ;  /* 0x0000000000007941 */ /* 0x000fea0003800200 */
.L_x_31:
[----:B------:R-:W-:Y:S01]  /*1fe0*/  UIADD3 UR28, UPT, UPT, UR28, 0x1, URZ ;  /* 0x000000011c1c7890 */ /* 0x000fe2000fffe0ff */
[----:B------:R-:W-:Y:S01]  /*1ff0*/  UMOV UR16, UR51 ;  /* 0x0000003300107c82 */ /* 0x000fe20008000000 */
[----:B------:R-:W-:Y:S02]  /*2000*/  UMOV UR20, UR47 ;  /* 0x0000002f00147c82 */ /* 0x000fe40008000000 */
[----:B------:R-:W-:-:S09]  /*2010*/  UISETP.NE.AND UP0, UPT, UR28, UR47, UPT ;  /* 0x0000002f1c00728c */ /* 0x000fd2000bf05270 */
[----:B------:R-:W-:Y:S05]  /*2020*/  BRA.U UP0, `(.L_x_33) ;  /* 0xfffffff900f07547 */ /* 0x000fea000b83ffff */
.L_x_25:
[----:B------:R-:W-:Y:S01]  /*2030*/  ULEA UR8, UR51, UR4, 0x3 ;  /* 0x0000000433087291 */ /* 0x000fe2000f8e18ff */
[----:B-1-3--:R-:W-:Y:S01]  /*2040*/  SHF.L.U32 R2, R15, 0x1f, RZ ;  /* 0x0000001f0f027819 */ /* 0x00afe200000006ff */
[----:B------:R-:W-:Y:S01]  /*2050*/  @!P1 SYNCS.ARRIVE.TRANS64.A1T0 RZ, [UR4+0xa8], RZ ;  /* 0x0000a8ffffff99a7 */ /* 0x000fe20008100004 */
[----:B------:R-:W-:-:S06]  /*2060*/  UISETP.GT.AND UP0, UPT, UR46, UR45, UPT ;  /* 0x0000002d2e00728c */ /* 0x000fcc000bf04270 */
[----:B------:R1:W3:Y:S03]  /*2070*/  SYNCS.PHASECHK.TRANS64.TRYWAIT P1, [UR8+0x30], R2 ;  /* 0x00003002ff0075a7 */ /* 0x0002e60008021108 */
[----:B------:R-:W-:Y:S05]  /*2080*/  BRA.U !UP0, `(.L_x_34) ;  /* 0x00000005081c7547 */ /* 0x000fea000b800000 */
[----:B------:R-:W-:Y:S01]  /*2090*/  UIADD3 UR28, UPT, UPT, UR52, UR20, URZ ;  /* 0x00000014341c7290 */ /* 0x000fe2000fffe0ff */
[----:B------:R-:W-:-:S11]  /*20a0*/  UMOV UR29, UR51 ;  /* 0x00000033001d7c82 */ /* 0x000fd60008000000 */
.L_x_42:
[----:B------:R-:W-:Y:S01]  /*20b0*/  ULEA UR41, UR29, UR4, 0x3 ;  /* 0x000000041d297291 */ /* 0x000fe2000f8e18ff */
[----:B---3--:R-:W-:Y:S01]  /*20c0*/  @!P5 MOV R3, 0x8400 ;  /* 0x000084000003d802 */ /* 0x008fe20000000f00 */
[----:B--23--:R-:W-:Y:S10]  /*20d0*/  @P1 BRA `(.L_x_35) ;  /* 0x00000000000c1947 */ /* 0x00cff40003800000 */
[----:B------:R-:W-:-:S04]  /*20e0*/  SHF.L.U32 R4, R15, 0x1f, RZ ;  /* 0x0000001f0f047819 */ /* 0x000fc800000006ff */
[----:B------:R-:W3:Y:S02]  /*20f0*/  SYNCS.PHASECHK.TRANS64.TRYWAIT P0, [UR41+0x30], R4 ;  /* 0x00003004ff0075a7 */ /* 0x000ee40008001129 */
[----:B---3--:R-:W-:Y:S05]  /*2100*/  @!P0 BRA `(.L_x_36) ;  /* 0x000000c400348947 */ /* 0x008fea0003800000 */
.L_x_35:
[----:B------:R3:W-:Y:S01]  /*2110*/  @!P5 SYNCS.ARRIVE.TRANS64 RZ, [UR41], R3 ;  /* 0x00000003ffffd9a7 */ /* 0x0007e20008000029 */
[----:B------:R-:W-:-:S04]  /*2120*/  ULOP3.LUT UR8, UR50, 0x2, URZ, 0xfc, !UPT ;  /* 0x0000000232087892 */ /* 0x000fc8000f8efcff */
[----:B------:R-:W-:-:S09]  /*2130*/  UISETP.NE.AND UP0, UPT, UR8, 0x2, UPT ;  /* 0x000000020800788c */ /* 0x000fd2000bf05270 */
[----:B------:R-:W-:Y:S05]  /*2140*/  BRA.U UP0, `(.L_x_37) ;  /* 0x0000000100047547 */ /* 0x000fea000b800000 */
[----:B--2---:R-:W-:Y:S05]  /*2150*/  BPT.TRAP 0x1 ;  /* 0x000000040000795c */ /* 0x004fea0000300000 */
.L_x_37:
[----:B------:R-:W-:Y:S04]  /*2160*/  BSSY.RECONVERGENT B0, `(.L_x_38) ;  /* 0x0000003000007945 */ /* 0x000fe80003800200 */
[----:B------:R-:W-:Y:S05]  /*2170*/  @P4 BRA `(.L_x_39) ;  /* 0x0000000000044947 */ /* 0x000fea0003800000 */
[----:B--2---:R-:W-:Y:S05]  /*2180*/  BPT.TRAP 0x1 ;  /* 0x000000040000795c */ /* 0x004fea0000300000 */
.L_x_39:
[----:B--2---:R-:W-:Y:S05]  /*2190*/  BSYNC.RECONVERGENT B0 ;  /* 0x0000000000007941 */ /* 0x004fea0003800200 */
.L_x_38:
        /* <DEDUP_REMOVED lines=8> */
[----:B-1----:R-:W-:-:S04]  /*2220*/  SHF.L.U32 R2, R15, 0x1f, RZ ;  /* 0x0000001f0f027819 */ /* 0x002fc800000006ff */
        /* <DEDUP_REMOVED lines=21> */
[----:B------:R-:W-:Y:S02]  /*2380*/  UIADD3 UR8, UPT, UPT, UR4, 0x34f00, UR8 ;  /* 0x00034f0004087890 */ /* 0x000fe4000fffe008 */
[----:B------:R-:W-:Y:S01]  /*2390*/  UIADD3.X UR57, UPT, UPT, URZ, UR49, URZ, UP0, !UPT ;  /* 0x00000031ff397290 */ /* 0x000fe200087fe4ff */
[----:B------:R-:W-:Y:S01]  /*23a0*/  UMOV UR54, 0x0 ;  /* 0x0000000000367882 */ /* 0x000fe20000000000 */
[----:B------:R-:W-:Y:S01]  /*23b0*/  UMOV UR55, 0x10000000 ;  /* 0x1000000000377882 */ /* 0x000fe20000000000 */
[----:B------:R-:W-:Y:S01]  /*23c0*/  UMOV UR33, UR41 ;  /* 0x0000002900217c82 */ /* 0x000fe20008000000 */
[----:B------:R-:W-:Y:S01]  /*23d0*/  UMOV UR36, UR44 ;  /* 0x0000002c00247c82 */ /* 0x000fe20008000000 */
        /* <DEDUP_REMOVED lines=12> */
[----:B-1----:R-:W-:Y:S01]  /*24a0*/  NOP ;  /* 0x0000000000007918 */ /* 0x002fe20000000000 */
.L_x_41:
[----:B------:R-:W-:Y:S05]  /*24b0*/  BSYNC.RECONVERGENT B0 ;  /* 0x0000000000007941 */ /* 0x000fea0003800200 */
.L_x_40:
[----:B------:R-:W-:Y:S01]  /*24c0*/  UIADD3 UR20, UPT, UPT, UR20, 0x1, URZ ;  /* 0x0000000114147890 */ /* 0x000fe2000fffe0ff */
[----:B------:R-:W-:-:S03]  /*24d0*/  UMOV UR29, UR51 ;  /* 0x00000033001d7c82 */ /* 0x000fc60008000000 */
[----:B------:R-:W-:-:S09]  /*24e0*/  UISETP.NE.AND UP0, UPT, UR20, UR28, UPT ;  /* 0x0000001c1400728c */ /* 0x000fd2000bf05270 */
[----:B------:R-:W-:Y:S05]  /*24f0*/  BRA.U UP0, `(.L_x_42) ;  /* 0xfffffff900ec7547 */ /* 0x000fea000b83ffff */
.L_x_34:
[C---:B-1----:R-:W-:Y:S01]  /*2500*/  LEA R2, R14.reuse, UR4, 0x3 ;  /* 0x000000040e027c11 */ /* 0x042fe2000f8e18ff */
[----:B------:R-:W-:Y:S01]  /*2510*/  NOP ;  /* 0x0000000000007918 */ /* 0x000fe20000000000 */
[----:B---3--:R-:W-:Y:S02]  /*2520*/  SHF.L.U32 R3, R13, 0x1f, RZ ;  /* 0x0000001f0d037819 */ /* 0x008fe400000006ff */
[----:B------:R-:W-:Y:S02]  /*2530*/  LEA R4, R14, UR4, 0x4 ;  /* 0x000000040e047c11 */ /* 0x000fe4000f8e20ff */
[----:B------:R-:W1:Y:S02]  /*2540*/  SYNCS.PHASECHK.TRANS64.TRYWAIT P0, [R2+URZ+0xb0], R3 ;  /* 0x0000b003020075a7 */ /* 0x000e6400080011ff */
[----:B-1----:R-:W-:Y:S05]  /*2550*/  @!P0 BRA `(.L_x_43) ;  /* 0x000000c000388947 */ /* 0x002fea0003800000 */
.L_x_197:
[----:B------:R-:W2:Y:S01]  /*2560*/  LDS.128 R4, [R4+0x120] ;  /* 0x0001200004047984 */ /* 0x000ea20000000c00 */
[----:B------:R-:W-:Y:S01]  /*2570*/  ISETP.GE.AND P0, PT, R43, 0x1, PT ;  /* 0x000000012b00780c */ /* 0x000fe20003f06270 */
[----:B-1----:R-:W-:Y:S01]  /*2580*/  VIADD R2, R2, 0xc0 ;  /* 0x000000c002027836 */ /* 0x002fe20000000000 */
[----:B------:R-:W-:Y:S01]  /*2590*/  @!PT LDS RZ, [RZ] ;  /* 0x00000000fffff984 */ /* 0x000fe20000000800 */
[----:B------:R-:W-:Y:S01]  /*25a0*/  @!PT LDS RZ, [RZ] ;  /* 0x00000000fffff984 */ /* 0x000fe20000000800 */
[----:B------:R-:W-:Y:S01]  /*25b0*/  @!PT LDS RZ, [RZ] ;  /* 0x00000000fffff984 */ /* 0x000fe20000000800 */
[----:B------:R-:W-:Y:S01]  /*25c0*/  @!PT LDS RZ, [RZ] ;  /* 0x00000000fffff984 */ /* 0x000fe20000000800 */
[----:B------:R1:W-:Y:S06]  /*25d0*/  MEMBAR.ALL.CTA ;  /* 0x0000000000007992 */ /* 0x0003ec0000008000 */
[----:B-1----:R-:W1:Y:S01]  /*25e0*/  FENCE.VIEW.ASYNC.S ;  /* 0x00000000000073c6 */ /* 0x002e620000000000 */
[----:B------:R-:W-:-:S04]  /*25f0*/  PRMT R2, RZ, 0x654, R2 ;  /* 0x00000654ff027816 */ /* 0x000fc80000000002 */
[----:B-1----:R1:W-:Y:S01]  /*2600*/  SYNCS.ARRIVE.TRANS64.RED.A1T0 RZ, [R2+URZ], RZ ;  /* 0x000000ff02ff79a7 */ /* 0x0023e200081004ff */
[----:B--2---:R-:W-:-:S13]  /*2610*/  LOP3.LUT P2, RZ, R6, 0x1, RZ, 0xc0, !PT ;  /* 0x0000000106ff7812 */ /* 0x004fda000784c0ff */
[----:B------:R-:W-:Y:S01]  /*2620*/  @P2 SHF.R.U32.HI R3, RZ, 0x10, R5 ;  /* 0x00000010ff032819 */ /* 0x000fe20000011605 */
[----:B------:R-:W-:Y:S01]  /*2630*/  VOTEU.ANY UP0, P2 ;  /* 0x0000000000ff7886 */ /* 0x000fe20001000100 */
[----:B------:R-:W-:Y:S02]  /*2640*/  @P2 MOV R10, R4 ;  /* 0x00000004000a2202 */ /* 0x000fe40000000f00 */
[----:B------:R-:W-:Y:S02]  /*2650*/  @P2 R2UR.BROADCAST UR8, R3 ;  /* 0x00000000030822ca */ /* 0x000fe400008e0000 */
[----:B------:R-:W-:-:S11]  /*2660*/  @P2 LOP3.LUT R9, R5, 0xffff, RZ, 0xc0, !PT ;  /* 0x0000ffff05092812 */ /* 0x000fd600078ec0ff */
[----:B------:R-:W-:Y:S01]  /*2670*/  @UP0 UMOV UR44, UR8 ;  /* 0x00000008002c0c82 */ /* 0x000fe20008000000 */
[----:B-1----:R-:W-:Y:S05]  /*2680*/  @!P0 BRA `(.L_x_44) ;  /* 0x0000000000b88947 */ /* 0x002fea0003800000 */
[----:B------:R-:W1:Y:S01]  /*2690*/  LDC.64 R4, c[0x0][0xf18] ;  /* 0x0003c600ff047b82 */ /* 0x000e620000000a00 */
[----:B------:R-:W-:-:S07]  /*26a0*/  ISETP.NE.AND P3, PT, R43, 0x1, PT ;  /* 0x000000012b00780c */ /* 0x000fce0003f65270 */
[----:B------:R-:W4:Y:S08]  /*26b0*/  LDC.64 R6, c[0x0][0xf10] ;  /* 0x0003c400ff067b82 */ /* 0x000f300000000a00 */
[----:B------:R-:W2:Y:S08]  /*26c0*/  LDC R16, c[0x0][0xf20] ;  /* 0x0003c800ff107b82 */ /* 0x000eb00000000800 */
[----:B------:R-:W3:Y:S01]  /*26d0*/  LDC R17, c[0x0][0xf0c] ;  /* 0x0003c300ff117b82 */ /* 0x000ee20000000800 */
[----:B-1----:R-:W-:Y:S01]  /*26e0*/  IMAD.HI.U32 R19, R0, R5, RZ ;  /* 0x0000000500137227 */ /* 0x002fe200078e00ff */
[----:B------:R-:W-:-:S03]  /*26f0*/  ISETP.NE.AND P0, PT, R4, 0x1, PT ;  /* 0x000000010400780c */ /* 0x000fc60003f05270 */
[----:B------:R-:W-:-:S03]  /*2700*/  IMAD.HI.U32 R5, R9, R5, RZ ;  /* 0x0000000509057227 */ /* 0x000fc600078e00ff */
[----:B------:R-:W1:Y:S01]  /*2710*/  LDC.64 R2, c[0x0][0xf28] ;  /* 0x0003ca00ff027b82 */ /* 0x000e620000000a00 */
[----:B----4-:R-:W-:-:S04]  /*2720*/  IMAD.HI.U32 R20, R8, R6, RZ ;  /* 0x0000000608147227 */ /* 0x010fc800078e00ff */
[----:B------:R-:W-:Y:S01]  /*2730*/  IMAD.HI.U32 R21, R10, R6, RZ ;  /* 0x000000060a157227 */ /* 0x000fe200078e00ff */
[----:B------:R-:W-:Y:S02]  /*2740*/  SHF.R.U32.HI R20, RZ, R7, R20 ;  /* 0x00000007ff147219 */ /* 0x000fe40000011614 */
[-C--:B--2---:R-:W-:Y:S02]  /*2750*/  SHF.R.U32.HI R19, RZ, R16.reuse, R19 ;  /* 0x00000010ff137219 */ /* 0x084fe40000011613 */
[----:B------:R-:W-:Y:S02]  /*2760*/  SHF.R.U32.HI R5, RZ, R16, R5 ;  /* 0x00000010ff057219 */ /* 0x000fe40000011605 */
[----:B------:R-:W-:Y:S02]  /*2770*/  SEL R19, R0, R19, !P0 ;  /* 0x0000001300137207 */ /* 0x000fe40004000000 */
[----:B------:R-:W-:Y:S02]  /*2780*/  SHF.R.U32.HI R21, RZ, R7, R21 ;  /* 0x00000007ff157219 */ /* 0x000fe40000011615 */
[----:B---3--:R-:W-:-:S02]  /*2790*/  ISETP.NE.AND P1, PT, R17, 0x1, PT ;  /* 0x000000011100780c */ /* 0x008fc40003f25270 */
[----:B------:R-:W-:Y:S02]  /*27a0*/  SEL R5, R9, R5, !P0 ;  /* 0x0000000509057207 */ /* 0x000fe40004000000 */
[----:B------:R-:W-:Y:S02]  /*27b0*/  SEL R20, R8, R20, !P1 ;  /* 0x0000001408147207 */ /* 0x000fe40004800000 */
[----:B------:R-:W-:Y:S01]  /*27c0*/  SEL R21, R10, R21, !P1 ;  /* 0x000000150a157207 */ /* 0x000fe20004800000 */
[----:B-1----:R-:W-:-:S04]  /*27d0*/  IMAD.HI.U32 R18, R19, R2, RZ ;  /* 0x0000000213127227 */ /* 0x002fc800078e00ff */
[----:B------:R-:W-:Y:S01]  /*27e0*/  IMAD.HI.U32 R6, R20, R2, RZ ;  /* 0x0000000214067227 */ /* 0x000fe200078e00ff */
[----:B------:R-:W-:-:S04]  /*27f0*/  @P3 SHF.R.U32.HI R19, RZ, R3, R18 ;  /* 0x00000003ff133219 */ /* 0x000fc80000011612 */
[----:B------:R-:W-:Y:S01]  /*2800*/  @P3 SHF.R.U32.HI R20, RZ, R3, R6 ;  /* 0x00000003ff143219 */ /* 0x000fe20000011606 */
[----:B------:R-:W-:-:S04]  /*2810*/  IMAD R19, R43, R19, RZ ;  /* 0x000000132b137224 */ /* 0x000fc800078e02ff */
[----:B------:R-:W-:Y:S01]  /*2820*/  IMAD R6, R43, R20, RZ ;  /* 0x000000142b067224 */ /* 0x000fe200078e02ff */
[----:B------:R-:W-:-:S04]  /*2830*/  ISETP.GE.AND P0, PT, R5, R19, PT ;  /* 0x000000130500720c */ /* 0x000fc80003f06270 */
[----:B------:R-:W-:Y:S01]  /*2840*/  ISETP.GE.OR P0, PT, R21, R6, P0 ;  /* 0x000000061500720c */ /* 0x000fe20000706670 */
[----:B------:R-:W-:-:S05]  /*2850*/  IMAD.HI.U32 R6, R5, R2, RZ ;  /* 0x0000000205067227 */ /* 0x000fca00078e00ff */
[----:B------:R-:W-:-:S04]  /*2860*/  SHF.R.U32.HI R6, RZ, R3, R6 ;  /* 0x00000003ff067219 */ /* 0x000fc80000011606 */
[----:B------:R-:W-:-:S03]  /*2870*/  SEL R6, R5, R6, !P3 ;  /* 0x0000000605067207 */ /* 0x000fc60005800000 */
[----:B------:R-:W-:-:S04]  /*2880*/  @!P0 IMAD.HI.U32 R7, R21, R2, RZ ;  /* 0x0000000215078227 */ /* 0x000fc800078e00ff */
[----:B------:R-:W-:Y:S01]  /*2890*/  IMAD.MOV R2, RZ, RZ, -R6 ;  /* 0x000000ffff027224 */ /* 0x000fe200078e0a06 */
[----:B------:R-:W-:Y:S02]  /*28a0*/  @!P0 SHF.R.U32.HI R3, RZ, R3, R7 ;  /* 0x00000003ff038219 */ /* 0x000fe40000011607 */
[----:B------:R-:W-:Y:S01]  /*28b0*/  IADD3 R7, PT, PT, -R5, RZ, RZ ;  /* 0x000000ff05077210 */ /* 0x000fe20007ffe1ff */
[----:B------:R-:W-:Y:S01]  /*28c0*/  IMAD R2, R43, R2, R5 ;  /* 0x000000022b027224 */ /* 0x000fe200078e0205 */
[----:B------:R-:W-:-:S03]  /*28d0*/  @!P0 SEL R3, R21, R3, !P3 ;  /* 0x0000000315038207 */ /* 0x000fc60005800000 */
[----:B------:R-:W-:Y:S02]  /*28e0*/  IMAD R7, R4, R7, R9 ;  /* 0x0000000704077224 */ /* 0x000fe400078e0209 */
[--C-:B------:R-:W-:Y:S02]  /*28f0*/  @!P0 IMAD.IADD R6, R6, 0x1, -R3.reuse ;  /* 0x0000000106068824 */ /* 0x100fe400078e0a03 */
[----:B------:R-:W-:Y:S01]  /*2900*/  @!P0 IMAD R3, R2, R20, R3 ;  /* 0x0000001402038224 */ /* 0x000fe200078e0203 */
[----:B------:R-:W-:Y:S01]  /*2910*/  IADD3 R2, PT, PT, -R21, RZ, RZ ;  /* 0x000000ff15027210 */ /* 0x000fe20007ffe1ff */
[----:B------:R-:W-:Y:S02]  /*2920*/  @!P0 IMAD R5, R43, R6, R21 ;  /* 0x000000062b058224 */ /* 0x000fe400078e0215 */
[----:B------:R-:W-:Y:S02]  /*2930*/  @!P0 IMAD.MOV.U32 R21, RZ, RZ, R3 ;  /* 0x000000ffff158224 */ /* 0x000fe400078e0003 */
[----:B------:R-:W-:-:S02]  /*2940*/  IMAD R2, R17, R2, R10 ;  /* 0x0000000211027224 */ /* 0x000fc400078e020a */
[----:B------:R-:W-:Y:S02]  /*2950*/  IMAD R9, R5, R4, R7 ;  /* 0x0000000405097224 */ /* 0x000fe400078e0207 */
[----:B------:R-:W-:Y:S02]  /*2960*/  IMAD R10, R21, R17, R2 ;  /* 0x00000011150a7224 */ /* 0x000fe400078e0202 */
.L_x_44:
[----:B------:R-:W1:Y:S02]  /*2970*/  LDCU UR8, c[0x0][0xf30] ;  /* 0x0001e600ff0877ac */ /* 0x000e640008000800 */
[----:B-1----:R-:W-:-:S09]  /*2980*/  UISETP.NE.AND UP0, UPT, UR8, 0x1, UPT ;  /* 0x000000010800788c */ /* 0x002fd2000bf05270 */
[----:B------:R-:W-:Y:S05]  /*2990*/  BRA.U UP0, `(.L_x_45) ;  /* 0x0000000100407547 */ /* 0x000fea000b800000 */
[----:B------:R-:W1:Y:S08]  /*29a0*/  LDC.64 R4, c[0x0][0xf10] ;  /* 0x0003c400ff047b82 */ /* 0x000e700000000a00 */
[----:B------:R-:W2:Y:S08]  /*29b0*/  LDC.64 R2, c[0x0][0xf18] ;  /* 0x0003c600ff027b82 */ /* 0x000eb00000000a00 */
[----:B------:R-:W3:Y:S08]  /*29c0*/  LDC R6, c[0x0][0xf20] ;  /* 0x0003c800ff067b82 */ /* 0x000ef00000000800 */
[----:B------:R-:W4:Y:S01]  /*29d0*/  LDC R7, c[0x0][0xf0c] ;  /* 0x0003c300ff077b82 */ /* 0x000f220000000800 */
[----:B-1----:R-:W-:-:S05]  /*29e0*/  IMAD.HI.U32 R4, R10, R4, RZ ;  /* 0x000000040a047227 */ /* 0x002fca00078e00ff */
[----:B------:R-:W-:Y:S01]  /*29f0*/  SHF.R.U32.HI R4, RZ, R5, R4 ;  /* 0x00000005ff047219 */ /* 0x000fe20000011604 */
[----:B--2---:R-:W-:Y:S01]  /*2a00*/  IMAD.HI.U32 R3, R9, R3, RZ ;  /* 0x0000000309037227 */ /* 0x004fe200078e00ff */
[----:B------:R-:W-:-:S04]  /*2a10*/  ISETP.NE.AND P0, PT, R2, 0x1, PT ;  /* 0x000000010200780c */ /* 0x000fc80003f05270 */
[----:B---3--:R-:W-:-:S04]  /*2a20*/  SHF.R.U32.HI R3, RZ, R6, R3 ;  /* 0x00000006ff037219 */ /* 0x008fc80000011603 */
[----:B------:R-:W-:Y:S02]  /*2a30*/  SEL R3, R9, R3, !P0 ;  /* 0x0000000309037207 */ /* 0x000fe40004000000 */
[----:B----4-:R-:W-:-:S04]  /*2a40*/  ISETP.NE.AND P1, PT, R7, 0x1, PT ;  /* 0x000000010700780c */ /* 0x010fc80003f25270 */
[----:B------:R-:W-:-:S05]  /*2a50*/  SEL R4, R10, R4, !P1 ;  /* 0x000000040a047207 */ /* 0x000fca0004800000 */
[----:B------:R-:W-:Y:S02]  /*2a60*/  IMAD.IADD R5, R3, 0x1, -R4 ;  /* 0x0000000103057824 */ /* 0x000fe400078e0a04 */
[----:B------:R-:W-:Y:S02]  /*2a70*/  IMAD.IADD R3, R4, 0x1, -R3 ;  /* 0x0000000104037824 */ /* 0x000fe400078e0a03 */
[----:B------:R-:W-:Y:S02]  /*2a80*/  IMAD R10, R5, R7, R10 ;  /* 0x00000007050a7224 */ /* 0x000fe400078e020a */
[----:B------:R-:W-:-:S07]  /*2a90*/  IMAD R9, R3, R2, R9 ;  /* 0x0000000203097224 */ /* 0x000fce00078e0209 */
.L_x_45:
[----:B------:R-:W-:Y:S01]  /*2aa0*/  VIADD R14, R14, 0x1 ;  /* 0x000000010e0e7836 */ /* 0x000fe20000000000 */
[----:B------:R-:W-:Y:S01]  /*2ab0*/  PLOP3.LUT P1, PT, PT, PT, PT, 0x80, 0x8 ;  /* 0x000000000008781c */ /* 0x000fe20003f2f070 */
[----:B------:R-:W-:Y:S02]  /*2ac0*/  VIADD R2, R10, UR39 ;  /* 0x000000270a027c36 */ /* 0x000fe40008000000 */
[----:B------:R-:W-:Y:S01]  /*2ad0*/  VIADD R3, R9, UR38 ;  /* 0x0000002609037c36 */ /* 0x000fe20008000000 */
[----:B------:R-:W-:Y:S02]  /*2ae0*/  ISETP.NE.AND P0, PT, R14, 0x2, PT ;  /* 0x000000020e00780c */ /* 0x000fe40003f05270 */
[----:B------:R-:W-:Y:S02]  /*2af0*/  R2UR UR27, R2 ;  /* 0x00000000021b72ca */ /* 0x000fe400000e0000 */
[----:B------:R-:W-:Y:S02]  /*2b00*/  SEL R2, RZ, 0x1, P0 ;  /* 0x00000001ff027807 */ /* 0x000fe40000000000 */
[----:B------:R-:W-:-:S02]  /*2b10*/  R2UR UR11, R3 ;  /* 0x00000000030b72ca */ /* 0x000fc400000e0000 */
[----:B------:R-:W-:Y:S02]  /*2b20*/  LOP3.LUT R13, R13, R2, RZ, 0x3c, !PT ;  /* 0x000000020d0d7212 */ /* 0x000fe400078e3cff */
[----:B------:R-:W-:Y:S01]  /*2b30*/  SEL R14, R14, RZ, P0 ;  /* 0x000000ff0e0e7207 */ /* 0x000fe20000000000 */
[----:B------:R-:W-:Y:S10]  /*2b40*/  @P2 BRA `(.L_x_46) ;  /* 0xffffffec00b42947 */ /* 0x000ff4000383ffff */
[----:B------:R-:W-:Y:S01]  /*2b50*/  UIADD3 UR4, UPT, UPT, UR4, 0x30, URZ ;  /* 0x0000003004047890 */ /* 0x000fe2000fffe0ff */
[----:B------:R-:W-:-:S03]  /*2b60*/  SHF.L.U32 R2, R15, 0x1f, RZ ;  /* 0x0000001f0f027819 */ /* 0x000fc600000006ff */
[----:B------:R-:W-:-:S09]  /*2b70*/  ULEA UR5, UR51, UR4, 0x3 ;  /* 0x0000000433057291 */ /* 0x000fd2000f8e18ff */
[----:B------:R-:W1:Y:S02]  /*2b80*/  SYNCS.PHASECHK.TRANS64.TRYWAIT P0, [UR5], R2 ;  /* 0x00000002ff0075a7 */ /* 0x000e640008001105 */
[----:B-1----:R-:W-:Y:S05]  /*2b90*/  @!P0 BRA `(.L_x_47) ;  /* 0x000000b800bc8947 */ /* 0x002fea0003800000 */
.L_x_199:
[----:B------:R-:W-:-:S04]  /*2ba0*/  UIADD3 UR6, UPT, UPT, UR51, 0x1, URZ ;  /* 0x0000000133067890 */ /* 0x000fc8000fffe0ff */
[----:B------:R-:W-:-:S04]  /*2bb0*/  UISETP.NE.AND UP0, UPT, UR6, 0x6, UPT ;  /* 0x000000060600788c */ /* 0x000fc8000bf05270 */
[----:B------:R-:W-:Y:S02]  /*2bc0*/  USEL UR7, URZ, 0x1, UP0 ;  /* 0x00000001ff077887 */ /* 0x000fe40008000000 */
[----:B------:R-:W-:-:S04]  /*2bd0*/  USEL UR6, UR6, URZ, UP0 ;  /* 0x000000ff06067287 */ /* 0x000fc80008000000 */
[----:B------:R-:W-:Y:S01]  /*2be0*/  ULEA UR5, UR6, UR4, 0x3 ;  /* 0x0000000406057291 */ /* 0x000fe2000f8e18ff */
[----:B-1----:R-:W-:-:S04]  /*2bf0*/  LOP3.LUT R2, R15, UR7, RZ, 0x3c, !PT ;  /* 0x000000070f027c12 */ /* 0x002fc8000f8e3cff */
[----:B------:R-:W-:-:S04]  /*2c00*/  SHF.L.U32 R3, R2, 0x1f, RZ ;  /* 0x0000001f02037819 */ /* 0x000fc800000006ff */
[----:B------:R-:W1:Y:S02]  /*2c10*/  SYNCS.PHASECHK.TRANS64.TRYWAIT P0, [UR5], R3 ;  /* 0x00000003ff0075a7 */ /* 0x000e640008001105 */
[----:B-1----:R-:W-:Y:S05]  /*2c20*/  @!P0 BRA `(.L_x_48) ;  /* 0x000000b800b08947 */ /* 0x002fea0003800000 */
.L_x_201:
[----:B------:R-:W-:-:S04]  /*2c30*/  UIADD3 UR6, UPT, UPT, UR6, 0x1, URZ ;  /* 0x0000000106067890 */ /* 0x000fc8000fffe0ff */
[----:B------:R-:W-:-:S04]  /*2c40*/  UISETP.NE.AND UP0, UPT, UR6, 0x6, UPT ;  /* 0x000000060600788c */ /* 0x000fc8000bf05270 */
[----:B------:R-:W-:Y:S02]  /*2c50*/  USEL UR7, URZ, 0x1, UP0 ;  /* 0x00000001ff077887 */ /* 0x000fe40008000000 */
[----:B------:R-:W-:-:S04]  /*2c60*/  USEL UR6, UR6, URZ, UP0 ;  /* 0x000000ff06067287 */ /* 0x000fc80008000000 */
[----:B------:R-:W-:Y:S01]  /*2c70*/  ULEA UR5, UR6, UR4, 0x3 ;  /* 0x0000000406057291 */ /* 0x000fe2000f8e18ff */
[----:B------:R-:W-:-:S04]  /*2c80*/  LOP3.LUT R2, R2, UR7, RZ, 0x3c, !PT ;  /* 0x0000000702027c12 */ /* 0x000fc8000f8e3cff */
[----:B-1----:R-:W-:-:S04]  /*2c90*/  SHF.L.U32 R3, R2, 0x1f, RZ ;  /* 0x0000001f02037819 */ /* 0x002fc800000006ff */
[----:B------:R-:W1:Y:S02]  /*2ca0*/  SYNCS.PHASECHK.TRANS64.TRYWAIT P0, [UR5], R3 ;  /* 0x00000003ff0075a7 */ /* 0x000e640008001105 */
[----:B-1----:R-:W-:Y:S05]  /*2cb0*/  @!P0 BRA `(.L_x_49) ;  /* 0x000000b800a48947 */ /* 0x002fea0003800000 */
.L_x_203:
        /* <DEDUP_REMOVED lines=9> */
.L_x_205:
        /* <DEDUP_REMOVED lines=9> */
.L_x_207:
[----:B------:R-:W-:-:S04]  /*2de0*/  UIADD3 UR6, UPT, UPT, UR6, 0x1, URZ ;  /* 0x0000000106067890 */ /* 0x000fc8000fffe0ff */
[----:B------:R-:W-:-:S04]  /*2df0*/  UISETP.NE.AND UP0, UPT, UR6, 0x6, UPT ;  /* 0x000000060600788c */ /* 0x000fc8000bf05270 */
[----:B------:R-:W-:Y:S02]  /*2e00*/  USEL UR5, URZ, 0x1, UP0 ;  /* 0x00000001ff057887 */ /* 0x000fe40008000000 */
[----:B------:R-:W-:-:S04]  /*2e10*/  USEL UR6, UR6, URZ, UP0 ;  /* 0x000000ff06067287 */ /* 0x000fc80008000000 */
[----:B------:R-:W-:Y:S01]  /*2e20*/  ULEA UR6, UR6, UR4, 0x3 ;  /* 0x0000000406067291 */ /* 0x000fe2000f8e18ff */
[----:B------:R-:W-:-:S04]  /*2e30*/  LOP3.LUT R2, R2, UR5, RZ, 0x3c, !PT ;  /* 0x0000000502027c12 */ /* 0x000fc8000f8e3cff */
[----:B------:R-:W-:Y:S01]  /*2e40*/  SHF.L.U32 R2, R2, 0x1f, RZ ;  /* 0x0000001f02027819 */ /* 0x000fe200000006ff */
[----:B-1----:R-:W-:-:S07]  /*2e50*/  IMAD.U32 R0, RZ, RZ, UR6 ;  /* 0x00000006ff007e24 */ /* 0x002fce000f8e00ff */
.L_x_52:
[----:B-1----:R1:W2:Y:S02]  /*2e60*/  SYNCS.PHASECHK.TRANS64.TRYWAIT P0, [R0+URZ], R2 ;  /* 0x00000002000075a7 */ /* 0x0022a400080011ff */
[----:B--2---:R-:W-:Y:S05]  /*2e70*/  @!P0 NANOSLEEP.SYNCS 0x989680 ;  /* 0x009896800000895d */ /* 0x004fea0003900000 */
[----:B------:R-:W2:Y:S02]  /*2e80*/  @!P0 SYNCS.PHASECHK.TRANS64 P0, [R0+URZ], R2 ;  /* 0x00000002000085a7 */ /* 0x000ea400080010ff */
[----:B--2---:R-:W-:Y:S05]  /*2e90*/  @P0 EXIT ;  /* 0x000000000000094d */ /* 0x004fea0003800000 */
[----:B------:R-:W-:Y:S05]  /*2ea0*/  BRA `(.L_x_52) ;  /* 0xfffffffc00ec7947 */ /* 0x000fea000383ffff */
.L_x_22:
[----:B------:R-:W-:-:S04]  /*2eb0*/  UISETP.NE.AND UP0, UPT, UR37, URZ, UPT ;  /* 0x000000ff2500728c */ /* 0x000fc8000bf05270 */
[----:B------:R-:W-:-:S09]  /*2ec0*/  UISETP.NE.OR UP0, UPT, UR16, 0x1, UP0 ;  /* 0x000000011000788c */ /* 0x000fd20008705670 */
[----:B------:R-:W-:Y:S05]  /*2ed0*/  BRA.U UP0, `(.L_x_53) ;  /* 0x0000000500487547 */ /* 0x000fea000b800000 */
[----:B------:R-:W-:Y:S01]  /*2ee0*/  ISETP.GE.U32.AND P2, PT, R2, 0x8, PT ;  /* 0x000000080200780c */ /* 0x000fe20003f46070 */
[----:B------:R-:W-:Y:S01]  /*2ef0*/  IMAD.MOV.U32 R12, RZ, RZ, 0x1 ;  /* 0x00000001ff0c7424 */ /* 0x000fe200078e00ff */
[----:B------:R-:W-:Y:S02]  /*2f00*/  CS2R R10, SRZ ;  /* 0x00000000000a7805 */ /* 0x000fe4000001ff00 */
[----:B------:R-:W-:Y:S01]  /*2f10*/  CS2R R8, SRZ ;  /* 0x0000000000087805 */ /* 0x000fe2000001ff00 */
[----:B------:R-:W-:Y:S01]  /*2f20*/  UMOV UR4, 0x400 ;  /* 0x0000040000047882 */ /* 0x000fe20000000000 */
[----:B------:R-:W-:Y:S01]  /*2f30*/  UMOV UR6, URZ ;  /* 0x000000ff00067c82 */ /* 0x000fe20008000000 */
[----:B------:R-:W-:-:S12]  /*2f40*/  ULEA UR37, UR37, UR4, 0x18 ;  /* 0x0000000425257291 */ /* 0x000fd8000f8ec0ff */
.L_x_57:
[----:B------:R-:W-:Y:S02]  /*2f50*/  LEA R0, R8, UR37, 0x3 ;  /* 0x0000002508007c11 */ /* 0x000fe4000f8e18ff */
[----:B------:R-:W-:-:S03]  /*2f60*/  SHF.L.U32 R4, R9, 0x1f, RZ ;  /* 0x0000001f09047819 */ /* 0x000fc600000006ff */
[----:B------:R-:W-:Y:S01]  /*2f70*/  VIADD R5, R0, 0x100 ;  /* 0x0000010000057836 */ /* 0x000fe20000000000 */
[----:B------:R-:W3:Y:S02]  /*2f80*/  SYNCS.PHASECHK.TRANS64.TRYWAIT P0, [R0+URZ+0xf0], R4 ;  /* 0x0000f004000075a7 */ /* 0x000ee400080011ff */
[----:B---3--:R-:W-:Y:S05]  /*2f90*/  @!P0 BRA `(.L_x_54) ;  /* 0x000000b800348947 */ /* 0x008fea0003800000 */
.L_x_208:
[----:B------:R-:W-:Y:S01]  /*2fa0*/  ULEA UR5, UR6, UR37, 0x3 ;  /* 0x0000002506057291 */ /* 0x000fe2000f8e18ff */
[----:B---3--:R-:W-:Y:S01]  /*2fb0*/  PRMT R0, RZ, 0x654, R5 ;  /* 0x00000654ff007816 */ /* 0x008fe20000000005 */
[----:B------:R-:W-:Y:S01]  /*2fc0*/  @!P2 IMAD.MOV.U32 R4, RZ, RZ, 0x10 ;  /* 0x00000010ff04a424 */ /* 0x000fe200078e00ff */
[----:B------:R-:W-:Y:S01]  /*2fd0*/  SHF.L.U32 R5, R12, 0x1f, RZ ;  /* 0x0000001f0c057819 */ /* 0x000fe200000006ff */
[----:B------:R-:W-:Y:S01]  /*2fe0*/  UIADD3 UR4, UPT, UPT, UR5, 0xb0, URZ ;  /* 0x000000b005047890 */ /* 0x000fe2000fffe0ff */
[----:B------:R3:W-:Y:S05]  /*2ff0*/  SYNCS.ARRIVE.TRANS64.RED.A1T0 RZ, [R0+URZ], RZ ;  /* 0x000000ff00ff79a7 */ /* 0x0007ea00081004ff */
[----:B------:R-:W-:Y:S01]  /*3000*/  IMAD.U32 R6, RZ, RZ, UR4 ;  /* 0x00000004ff067e24 */ /* 0x000fe2000f8e00ff */
[----:B------:R-:W4:Y:S04]  /*3010*/  SYNCS.PHASECHK.TRANS64.TRYWAIT P0, [UR5+0xc0], R5 ;  /* 0x0000c005ff0075a7 */ /* 0x000f280008001105 */
[----:B------:R-:W-:Y:S01]  /*3020*/  PRMT R6, R2, 0x654, R6 ;  /* 0x0000065402067816 */ /* 0x000fe20000000006 */
[----:B---34-:R-:W-:Y:S06]  /*3030*/  @!P0 BRA `(.L_x_55) ;  /* 0x000000b800208947 */ /* 0x018fec0003800000 */
.L_x_210:
[----:B------:R-:W-:Y:S01]  /*3040*/  ULEA UR4, UR6, UR37, 0x4 ;  /* 0x0000002506047291 */ /* 0x000fe2000f8e20ff */
[----:B------:R-:W-:Y:S01]  /*3050*/  SEL R3, R6, R3, !P2 ;  /* 0x0000000306037207 */ /* 0x000fe20005000000 */
[----:B------:R-:W-:Y:S01]  /*3060*/  UIADD3 UR5, UPT, UPT, UR5, 0xb0, URZ ;  /* 0x000000b005057890 */ /* 0x000fe2000fffe0ff */
[----:B---3--:R-:W-:Y:S01]  /*3070*/  LEA R0, R11, UR37, 0x3 ;  /* 0x000000250b007c11 */ /* 0x008fe2000f8e18ff */
[----:B------:R-:W-:Y:S01]  /*3080*/  UIADD3 UR4, UPT, UPT, UR4, 0x120, URZ ;  /* 0x0000012004047890 */ /* 0x000fe2000fffe0ff */
[----:B------:R3:W-:Y:S01]  /*3090*/  @!P2 SYNCS.ARRIVE.TRANS64.RED RZ, [R3+URZ], R4 ;  /* 0x0000000403ffa9a7 */ /* 0x0007e200080004ff */
[----:B------:R-:W-:Y:S01]  /*30a0*/  UIADD3 UR6, UPT, UPT, UR6, 0x1, URZ ;  /* 0x0000000106067890 */ /* 0x000fe2000fffe0ff */
[----:B------:R-:W-:-:S03]  /*30b0*/  VIADD R8, R8, 0x1 ;  /* 0x0000000108087836 */ /* 0x000fc60000000000 */
[----:B------:R-:W-:Y:S02]  /*30c0*/  UISETP.NE.AND UP0, UPT, UR6, 0x2, UPT ;  /* 0x000000020600788c */ /* 0x000fe4000bf05270 */
[----:B------:R-:W-:Y:S01]  /*30d0*/  ISETP.NE.AND P0, PT, R8, 0x2, PT ;  /* 0x000000020800780c */ /* 0x000fe20003f05270 */
[----:B------:R-:W-:Y:S06]  /*30e0*/  UGETNEXTWORKID.BROADCAST [UR4], [UR5] ;  /* 0x00000000040073ca */ /* 0x000fec0008000100 */
[----:B------:R-:W-:Y:S02]  /*30f0*/  USEL UR4, URZ, 0x1, UP0 ;  /* 0x00000001ff047887 */ /* 0x000fe40008000000 */
[----:B------:R-:W-:-:S04]  /*3100*/  USEL UR6, UR6, URZ, UP0 ;  /* 0x000000ff06067287 */ /* 0x000fc80008000000 */
[----:B------:R-:W-:Y:S02]  /*3110*/  LOP3.LUT R12, R12, UR4, RZ, 0x3c, !PT ;  /* 0x000000040c0c7c12 */ /* 0x000fe4000f8e3cff */
[----:B---3--:R-:W-:-:S04]  /*3120*/  SHF.L.U32 R4, R10, 0x1f, RZ ;  /* 0x0000001f0a047819 */ /* 0x008fc800000006ff */
[----:B------:R-:W3:Y:S02]  /*3130*/  SYNCS.PHASECHK.TRANS64.TRYWAIT P1, [R0+URZ+0xb0], R4 ;  /* 0x0000b004000075a7 */ /* 0x000ee400080211ff */
[----:B---3--:R-:W-:Y:S05]  /*3140*/  @!P1 BRA `(.L_x_56) ;  /* 0x000000b400f49947 */ /* 0x008fea0003800000 */
.L_x_211:
[C---:B---3--:R-:W-:Y:S01]  /*3150*/  LEA R4, R11.reuse, UR37, 0x4 ;  /* 0x000000250b047c11 */ /* 0x048fe2000f8e20ff */
[----:B------:R-:W-:Y:S01]  /*3160*/  VIADD R0, R0, 0xc0 ;  /* 0x000000c000007836 */ /* 0x000fe20000000000 */
[----:B------:R-:W-:Y:S01]  /*3170*/  SEL R8, R8, RZ, P0 ;  /* 0x000000ff08087207 */ /* 0x000fe20000000000 */
[----:B------:R-:W-:-:S03]  /*3180*/  VIADD R11, R11, 0x1 ;  /* 0x000000010b0b7836 */ /* 0x000fc60000000000 */
[----:B------:R-:W3:Y:S01]  /*3190*/  LDS.128 R4, [R4+0x120] ;  /* 0x0001200004047984 */ /* 0x000ee20000000c00 */
[----:B------:R-:W-:Y:S02]  /*31a0*/  PRMT R0, RZ, 0x654, R0 ;  /* 0x00000654ff007816 */ /* 0x000fe40000000000 */
[C---:B------:R-:W-:Y:S01]  /*31b0*/  ISETP.NE.AND P1, PT, R11.reuse, 0x2, PT ;  /* 0x000000020b00780c */ /* 0x040fe20003f25270 */
[----:B------:R-:W-:Y:S01]  /*31c0*/  @!PT LDS RZ, [RZ] ;  /* 0x00000000fffff984 */ /* 0x000fe20000000800 */
[----:B------:R-:W-:Y:S01]  /*31d0*/  @!PT LDS RZ, [RZ] ;  /* 0x00000000fffff984 */ /* 0x000fe20000000800 */
[----:B------:R-:W-:Y:S01]  /*31e0*/  @!PT LDS RZ, [RZ] ;  /* 0x00000000fffff984 */ /* 0x000fe20000000800 */
[----:B------:R-:W-:Y:S01]  /*31f0*/  @!PT LDS RZ, [RZ] ;  /* 0x00000000fffff984 */ /* 0x000fe20000000800 */
[----:B------:R4:W-:Y:S06]  /*3200*/  MEMBAR.ALL.CTA ;  /* 0x0000000000007992 */ /* 0x0009ec0000008000 */
[----:B----4-:R-:W4:Y:S01]  /*3210*/  FENCE.VIEW.ASYNC.S ;  /* 0x00000000000073c6 */ /* 0x010f220000000000 */
[----:B------:R-:W-:Y:S01]  /*3220*/  SEL R11, R11, RZ, P1 ;  /* 0x000000ff0b0b7207 */ /* 0x000fe20000800000 */
[----:B----4-:R4:W-:Y:S01]  /*3230*/  SYNCS.ARRIVE.TRANS64.RED.A1T0 RZ, [R0+URZ], RZ ;  /* 0x000000ff00ff79a7 */ /* 0x0109e200081004ff */
[----:B---3--:R-:W-:-:S02]  /*3240*/  LOP3.LUT P3, RZ, R6, 0x1, RZ, 0xc0, !PT ;  /* 0x0000000106ff7812 */ /* 0x008fc4000786c0ff */
[----:B------:R-:W-:-:S04]  /*3250*/  SEL R4, RZ, 0x1, P1 ;  /* 0x00000001ff047807 */ /* 0x000fc80000800000 */
[----:B------:R-:W-:Y:S02]  /*3260*/  LOP3.LUT R10, R10, R4, RZ, 0x3c, !PT ;  /* 0x000000040a0a7212 */ /* 0x000fe400078e3cff */
[----:B----4-:R-:W-:-:S04]  /*3270*/  SEL R0, RZ, 0x1, P0 ;  /* 0x00000001ff007807 */ /* 0x010fc80000000000 */
[----:B------:R-:W-:Y:S01]  /*3280*/  LOP3.LUT R9, R9, R0, RZ, 0x3c, !PT ;  /* 0x0000000009097212 */ /* 0x000fe200078e3cff */
[----:B------:R-:W-:Y:S06]  /*3290*/  @P3 BRA `(.L_x_57) ;  /* 0xfffffffc002c3947 */ /* 0x000fec000383ffff */
[----:B------:R-:W-:Y:S01]  /*32a0*/  ULEA UR5, UR6, UR37, 0x3 ;  /* 0x0000002506057291 */ /* 0x000fe2000f8e18ff */
[----:B------:R-:W-:-:S08]  /*32b0*/  SHF.L.U32 R2, R12, 0x1f, RZ ;  /* 0x0000001f0c027819 */ /* 0x000fd000000006ff */
[----:B------:R-:W3:Y:S02]  /*32c0*/  SYNCS.PHASECHK.TRANS64 P0, [UR5+0xc0], R2 ;  /* 0x0000c002ff0075a7 */ /* 0x000ee40008001005 */
[----:B---3--:R-:W-:Y:S05]  /*32d0*/  @P0 BRA `(.L_x_58) ;  /* 0x0000000000080947 */ /* 0x008fea0003800000 */
[----:B------:R-:W3:Y:S02]  /*32e0*/  SYNCS.PHASECHK.TRANS64.TRYWAIT P0, [UR5+0xc0], R2 ;  /* 0x0000c002ff0075a7 */ /* 0x000ee40008001105 */
[----:B---3--:R-:W-:Y:S05]  /*32f0*/  @!P0 BRA `(.L_x_59) ;  /* 0x000000b4009c8947 */ /* 0x008fea0003800000 */
.L_x_58:
[----:B------:R-:W-:-:S04]  /*3300*/  UIADD3 UR4, UPT, UPT, UR6, 0x1, URZ ;  /* 0x0000000106047890 */ /* 0x000fc8000fffe0ff */
[----:B------:R-:W-:-:S04]  /*3310*/  UISETP.NE.AND UP0, UPT, UR4, 0x2, UPT ;  /* 0x000000020400788c */ /* 0x000fc8000bf05270 */
[----:B------:R-:W-:Y:S02]  /*3320*/  USEL UR7, URZ, 0x1, UP0 ;  /* 0x00000001ff077887 */ /* 0x000fe40008000000 */
[----:B------:R-:W-:-:S04]  /*3330*/  USEL UR4, UR4, URZ, UP0 ;  /* 0x000000ff04047287 */ /* 0x000fc80008000000 */
[----:B------:R-:W-:Y:S01]  /*3340*/  ULEA UR4, UR4, UR37, 0x3 ;  /* 0x0000002504047291 */ /* 0x000fe2000f8e18ff */
[----:B---3--:R-:W-:-:S04]  /*3350*/  LOP3.LUT R2, R12, UR7, RZ, 0x3c, !PT ;  /* 0x000000070c027c12 */ /* 0x008fc8000f8e3cff */
[----:B------:R-:W-:-:S04]  /*3360*/  SHF.L.U32 R0, R2, 0x1f, RZ ;  /* 0x0000001f02007819 */ /* 0x000fc800000006ff */
[----:B------:R-:W3:Y:S02]  /*3370*/  SYNCS.PHASECHK.TRANS64 P0, [UR4+0xc0], R0 ;  /* 0x0000c000ff0075a7 */ /* 0x000ee40008001004 */
[----:B--23--:R-:W-:Y:S05]  /*3380*/  @P0 EXIT ;  /* 0x000000000000094d */ /* 0x00cfea0003800000 */
[----:B------:R-:W-:Y:S02]  /*3390*/  SHF.L.U32 R2, R2, 0x1f, RZ ;  /* 0x0000001f02027819 */ /* 0x000fe400000006ff */
[----:B------:R-:W-:-:S07]  /*33a0*/  MOV R0, UR4 ;  /* 0x0000000400007c02 */ /* 0x000fce0008000f00 */
.L_x_60:
[----:B--2---:R2:W3:Y:S02]  /*33b0*/  SYNCS.PHASECHK.TRANS64.TRYWAIT P0, [R0+URZ+0xc0], R2 ;  /* 0x0000c002000075a7 */ /* 0x0044e400080011ff */
[----:B---3--:R-:W-:Y:S05]  /*33c0*/  @!P0 NANOSLEEP.SYNCS 0x989680 ;  /* 0x009896800000895d */ /* 0x008fea0003900000 */
[----:B------:R-:W3:Y:S02]  /*33d0*/  @!P0 SYNCS.PHASECHK.TRANS64 P0, [R0+URZ+0xc0], R2 ;  /* 0x0000c002000085a7 */ /* 0x000ee400080010ff */
[----:B---3--:R-:W-:Y:S05]  /*33e0*/  @P0 EXIT ;  /* 0x000000000000094d */ /* 0x008fea0003800000 */
[----:B------:R-:W-:Y:S05]  /*33f0*/  BRA `(.L_x_60) ;  /* 0xfffffffc00ec7947 */ /* 0x000fea000383ffff */
.L_x_53:
[----:B------:R-:W-:Y:S05]  /*3400*/  BRA.U UP5, `(.L_x_61) ;  /* 0x0000001105207547 */ /* 0x000fea000b800000 */
[----:B------:R-:W-:Y:S01]  /*3410*/  UMOV UR4, 0x40 ;  /* 0x0000004000047882 */ /* 0x000fe20000000000 */
[----:B------:R-:W-:Y:S01]  /*3420*/  NOP ;  /* 0x0000000000007918 */ /* 0x000fe20000000000 */
[----:B------:R-:W-:Y:S01]  /*3430*/  ULEA UR4, UR37, UR4, 0x18 ;  /* 0x0000000425047291 */ /* 0x000fe2000f8ec0ff */
[----:B------:R-:W-:Y:S02]  /*3440*/  UMOV UR5, 0x400 ;  /* 0x0000040000057882 */ /* 0x000fe40000000000 */
[----:B------:R-:W-:-:S06]  /*3450*/  ULEA UR37, UR37, UR5, 0x18 ;  /* 0x0000000525257291 */ /* 0x000fcc000f8ec0ff */
[----:B------:R-:W3:Y:S02]  /*3460*/  LDS.U8 R0, [UR4+0x1c] ;  /* 0x00001c04ff007984 */ /* 0x000ee40008000000 */
[----:B---3--:R-:W-:-:S13]  /*3470*/  ISETP.NE.AND P0, PT, R0, RZ, PT ;  /* 0x000000ff0000720c */ /* 0x008fda0003f05270 */
[----:B------:R-:W-:Y:S05]  /*3480*/  @P0 BRA `(.L_x_62) ;  /* 0x0000000000580947 */ /* 0x000fea0003800000 */
[----:B------:R-:W-:-:S13]  /*3490*/  ELECT P0, URZ, PT ;  /* 0x0000000000ff782f */ /* 0x000fda0003800000 */
[----:B------:R-:W-:Y:S05]  /*34a0*/  @!P0 BRA `(.L_x_63) ;  /* 0x0000000000608947 */ /* 0x000fea0003800000 */
[----:B------:R-:W-:Y:S01]  /*34b0*/  UMOV UR5, 0x10 ;  /* 0x0000001000057882 */ /* 0x000fe20000000000 */
[----:B------:R-:W-:Y:S01]  /*34c0*/  HFMA2 R0, -RZ, RZ, 0, 5.9604644775390625e-08 ;  /* 0x00000001ff007431 */ /* 0x000fe200000001ff */
[----:B------:R-:W-:-:S03]  /*34d0*/  MOV R2, 0xffff ;  /* 0x0000ffff00027802 */ /* 0x000fc60000000f00 */
[----:B------:R-:W-:Y:S04]  /*34e0*/  DEPBAR.LE SB3, 0x36 ;  /* 0x0000bd800000791a */ /* 0x000fe80000000000 */
[----:B------:R-:W3:Y:S02]  /*34f0*/  UTCATOMSWS.FIND_AND_SET.ALIGN UP0, UR5, UR5 ;  /* 0x00000005000575e3 */ /* 0x000ee40008000800 */
[----:B---3--:R-:W-:Y:S01]  /*3500*/  MOV R4, UR5 ;  /* 0x0000000500047c02 */ /* 0x008fe20008000f00 */
[----:B------:R-:W-:Y:S06]  /*3510*/  BRA.U UP0, `(.L_x_64) ;  /* 0x0000000100187547 */ /* 0x000fec000b800000 */
.L_x_65:
[----:B------:R-:W-:Y:S05]  /*3520*/  NANOSLEEP 0x64 ;  /* 0x000000640000795d */ /* 0x000fea0003800000 */
[----:B------:R-:W-:-:S05]  /*3530*/  UMOV UR5, 0x10 ;  /* 0x0000001000057882 */ /* 0x000fca0000000000 */
[----:B------:R-:W-:Y:S04]  /*3540*/  DEPBAR.LE SB3, 0x36 ;  /* 0x0000bd800000791a */ /* 0x000fe80000000000 */
[----:B------:R-:W3:Y:S02]  /*3550*/  UTCATOMSWS.FIND_AND_SET.ALIGN UP0, UR5, UR5 ;  /* 0x00000005000575e3 */ /* 0x000ee40008000800 */
[----:B---3--:R-:W-:Y:S01]  /*3560*/  MOV R4, UR5 ;  /* 0x0000000500047c02 */ /* 0x008fe20008000f00 */
[----:B------:R-:W-:Y:S05]  /*3570*/  BRA.U !UP0, `(.L_x_65) ;  /* 0xfffffffd08e87547 */ /* 0x000fea000b83ffff */
.L_x_64:
[-C--:B------:R-:W-:Y:S02]  /*3580*/  SHF.L.U32 R2, R2, R4.reuse, RZ ;  /* 0x0000000402027219 */ /* 0x080fe400000006ff */
[----:B------:R-:W-:Y:S01]  /*3590*/  SHF.L.U32 R0, R0, R4, RZ ;  /* 0x0000000400007219 */ /* 0x000fe200000006ff */
[----:B------:R-:W-:Y:S02]  /*35a0*/  IMAD.SHL.U32 R4, R4, 0x20, RZ ;  /* 0x0000002004047824 */ /* 0x000fe400078e00ff */
[----:B------:R3:W-:Y:S04]  /*35b0*/  ATOMS.OR RZ, [UR4+0x14], R2 ;  /* 0x00001402ffff798c */ /* 0x0007e8000b000004 */
[----:B------:R3:W-:Y:S04]  /*35c0*/  ATOMS.OR RZ, [UR4+0x18], R0 ;  /* 0x00001800ffff798c */ /* 0x0007e8000b000004 */
[----:B------:R3:W-:Y:S01]  /*35d0*/  STS [UR37+0x140], R4 ;  /* 0x00014004ff007988 */ /* 0x0007e20008000825 */
[----:B------:R-:W-:Y:S05]  /*35e0*/  BRA `(.L_x_63) ;  /* 0x0000000000107947 */ /* 0x000fea0003800000 */
.L_x_62:
[----:B------:R-:W-:Y:S02]  /*35f0*/  MOV R0, 0xffffffff ;  /* 0xffffffff00007802 */ /* 0x000fe40000000f00 */
[----:B------:R-:W-:-:S03]  /*3600*/  MOV R4, 0x3630 ;  /* 0x0000363000047802 */ /* 0x000fc60000000f00 */
[----:B------:R3:W-:Y:S04]  /*3610*/  STS [UR37+0x140], R0 ;  /* 0x00014000ff007988 */ /* 0x0007e80008000825 */
[----:B-123-5:R-:W-:Y:S05]  /*3620*/  CALL.REL.NOINC `($__internal_1_$__cuda_sm10x_tcgen05_guardrail_trap_phase_invalid_during_alloc) ;  /* 0x000000bc00687944 */ /* 0x02efea0003c00000 */
.L_x_63:
[----:B------:R-:W-:Y:S05]  /*3630*/  WARPSYNC.ALL ;  /* 0x0000000000007948 */ /* 0x000fea0003800000 */
[----:B------:R-:W4:Y:S01]  /*3640*/  S2UR UR13, SR_CgaCtaId ;  /* 0x00000000000d79c3 */ /* 0x000f220000008800 */
[----:B------:R-:W-:Y:S01]  /*3650*/  UMOV UR4, 0x400 ;  /* 0x0000040000047882 */ /* 0x000fe20000000000 */
[----:B------:R-:W-:-:S06]  /*3660*/  NOP ;  /* 0x0000000000007918 */ /* 0x000fcc0000000000 */
[----:B------:R-:W-:Y:S06]  /*3670*/  BAR.ARV 0x6, 0xa0 ;  /* 0x0182800000007b1d */ /* 0x000fec0000002000 */
[----:B------:R-:W1:Y:S01]  /*3680*/  LDCU UR14, c[0x0][0x38c] ;  /* 0x00007180ff0e77ac */ /* 0x000e620008000800 */
[----:B------:R-:W-:Y:S01]  /*3690*/  LOP3.LUT R3, R3, 0xffff, RZ, 0xc0, !PT ;  /* 0x0000ffff03037812 */ /* 0x000fe200078ec0ff */
[----:B------:R-:W-:Y:S01]  /*36a0*/  IMAD.MOV.U32 R11, RZ, RZ, 0x1 ;  /* 0x00000001ff0b7424 */ /* 0x000fe200078e00ff */
[----:B------:R-:W-:Y:S01]  /*36b0*/  CS2R R8, SRZ ;  /* 0x0000000000087805 */ /* 0x000fe2000001ff00 */
[----:B------:R-:W-:Y:S01]  /*36c0*/  IMAD.MOV.U32 R10, RZ, RZ, RZ ;  /* 0x000000ffff0a7224 */ /* 0x000fe200078e00ff */
[----:B------:R-:W-:Y:S01]  /*36d0*/  R2UR UR17, R3 ;  /* 0x00000000031172ca */ /* 0x000fe200000e0000 */
[----:B------:R-:W-:Y:S01]  /*36e0*/  UMOV UR28, URZ ;  /* 0x000000ff001c7c82 */ /* 0x000fe20008000000 */
[----:B------:R-:W-:Y:S01]  /*36f0*/  UMOV UR27, URZ ;  /* 0x000000ff001b7c82 */ /* 0x000fe20008000000 */
[----:B----4-:R-:W-:Y:S01]  /*3700*/  ULEA UR13, UR13, UR4, 0x18 ;  /* 0x000000040d0d7291 */ /* 0x010fe2000f8ec0ff */
[----:B------:R-:W4:Y:S03]  /*3710*/  LDCU UR4, c[0x0][0x38c] ;  /* 0x00007180ff0477ac */ /* 0x000f260008000800 */
[----:B------:R-:W-:-:S02]  /*3720*/  UIADD3 UR19, UPT, UPT, UR13, 0x4300, URZ ;  /* 0x000043000d137890 */ /* 0x000fc4000fffe0ff */
[----:B------:R-:W-:-:S03]  /*3730*/  UIADD3 UR20, UPT, UPT, UR13, 0x1c300, URZ ;  /* 0x0001c3000d147890 */ /* 0x000fc6000fffe0ff */
[----:B---3--:R-:W3:Y:S01]  /*3740*/  LDS R0, [UR13+0x140] ;  /* 0x0001400dff007984 */ /* 0x008ee20008000800 */
[----:B------:R-:W-:Y:S02]  /*3750*/  UIADD3 UR21, UPT, UPT, UR13, 0x34300, URZ ;  /* 0x000343000d157890 */ /* 0x000fe4000fffe0ff */
[----:B------:R-:W-:Y:S02]  /*3760*/  UIADD3 UR22, UPT, UPT, UR13, 0x34f00, URZ ;  /* 0x00034f000d167890 */ /* 0x000fe4000fffe0ff */
[----:B------:R-:W-:Y:S02]  /*3770*/  USHF.R.U32.HI UR19, URZ, 0x4, UR19 ;  /* 0x00000004ff137899 */ /* 0x000fe40008011613 */
[----:B------:R-:W-:Y:S02]  /*3780*/  USHF.R.U32.HI UR20, URZ, 0x4, UR20 ;  /* 0x00000004ff147899 */ /* 0x000fe40008011614 */
[----:B------:R-:W-:Y:S02]  /*3790*/  USHF.R.U32.HI UR21, URZ, 0x4, UR21 ;  /* 0x00000004ff157899 */ /* 0x000fe40008011615 */
[----:B----4-:R-:W-:-:S02]  /*37a0*/  UIADD3 UR4, UPT, UPT, UR4, 0x7f, URZ ;  /* 0x0000007f04047890 */ /* 0x010fc4000fffe0ff */
[----:B------:R-:W-:Y:S02]  /*37b0*/  USHF.R.U32.HI UR22, URZ, 0x4, UR22 ;  /* 0x00000004ff167899 */ /* 0x000fe40008011616 */
[----:B------:R-:W-:Y:S02]  /*37c0*/  USHF.R.S32.HI UR12, URZ, 0x1f, UR4 ;  /* 0x0000001fff0c7899 */ /* 0x000fe40008011404 */
[----:B------:R-:W-:Y:S02]  /*37d0*/  ULOP3.LUT UR19, UR19, 0x3fff, URZ, 0xc0, !UPT ;  /* 0x00003fff13137892 */ /* 0x000fe4000f8ec0ff */
[----:B------:R-:W-:Y:S02]  /*37e0*/  ULEA.HI UR12, UR12, UR4, URZ, 0x7 ;  /* 0x000000040c0c7291 */ /* 0x000fe4000f8f38ff */
[----:B------:R-:W-:Y:S02]  /*37f0*/  ULOP3.LUT UR20, UR20, 0x3fff, URZ, 0xc0, !UPT ;  /* 0x00003fff14147892 */ /* 0x000fe4000f8ec0ff */
[----:B------:R-:W-:-:S02]  /*3800*/  USHF.R.S32.HI UR12, URZ, 0x7, UR12 ;  /* 0x00000007ff0c7899 */ /* 0x000fc4000801140c */
[----:B------:R-:W-:Y:S02]  /*3810*/  ULOP3.LUT UR21, UR21, 0x3fff, URZ, 0xc0, !UPT ;  /* 0x00003fff15157892 */ /* 0x000fe4000f8ec0ff */
[----:B------:R-:W-:Y:S02]  /*3820*/  UISETP.LT.AND UP0, UPT, UR12, 0x1, UPT ;  /* 0x000000010c00788c */ /* 0x000fe4000bf01270 */
[----:B------:R-:W-:Y:S02]  /*3830*/  ULOP3.LUT UR22, UR22, 0x3fff, URZ, 0xc0, !UPT ;  /* 0x00003fff16167892 */ /* 0x000fe4000f8ec0ff */
[----:B------:R-:W-:Y:S02]  /*3840*/  USEL UR18, UR12, 0x1, !UP0 ;  /* 0x000000010c127887 */ /* 0x000fe4000c000000 */
[----:B------:R-:W-:Y:S02]  /*3850*/  ULOP3.LUT UR19, UR19, 0x10000, URZ, 0xfc, !UPT ;  /* 0x0001000013137892 */ /* 0x000fe4000f8efcff */
[----:B------:R-:W-:-:S02]  /*3860*/  ULOP3.LUT UR20, UR20, 0x10000, URZ, 0xfc, !UPT ;  /* 0x0001000014147892 */ /* 0x000fc4000f8efcff */
[----:B------:R-:W-:Y:S02]  /*3870*/  ULOP3.LUT UR21, UR21, 0x10000, URZ, 0xfc, !UPT ;  /* 0x0001000015157892 */ /* 0x000fe4000f8efcff */
[----:B------:R-:W-:Y:S01]  /*3880*/  ULOP3.LUT UR22, UR22, 0x10000, URZ, 0xfc, !UPT ;  /* 0x0001000016167892 */ /* 0x000fe2000f8efcff */
[----:B---3--:R-:W-:Y:S01]  /*3890*/  R2UR UR29, R0 ;  /* 0x00000000001d72ca */ /* 0x008fe200000e0000 */
[----:B------:R-:W-:Y:S02]  /*38a0*/  UIADD3 UR18, UPT, UPT, -UR18, URZ, URZ ;  /* 0x000000ff12127290 */ /* 0x000fe4000fffe1ff */
[----:B-1----:R-:W-:-:S10]  /*38b0*/  UISETP.GE.AND UP3, UPT, UR14, 0x1, UPT ;  /* 0x000000010e00788c */ /* 0x002fd4000bf66270 */
[----:B------:R-:W-:Y:S02]  /*38c0*/  UIADD3 UR10, UPT, UPT, UR29, 0x100, URZ ;  /* 0x000001001d0a7890 */ /* 0x000fe4000fffe0ff */
[----:B------:R-:W-:Y:S02]  /*38d0*/  UIADD3 UR8, UPT, UPT, UR29, 0x40000100, URZ ;  /* 0x400001001d087890 */ /* 0x000fe4000fffe0ff */
[----:B------:R-:W-:Y:S02]  /*38e0*/  UIADD3 UR6, UPT, UPT, UR29, -0x7fffff00, URZ ;  /* 0x800001001d067890 */ /* 0x000fe4000fffe0ff */
[----:B------:R-:W-:Y:S02]  /*38f0*/  UIADD3 UR4, UPT, UPT, UR29, -0x3fffff00, URZ ;  /* 0xc00001001d047890 */ /* 0x000fe4000fffe0ff */
[----:B------:R-:W-:Y:S02]  /*3900*/  UIADD3 UR11, UPT, UPT, UR29, 0x104, URZ ;  /* 0x000001041d0b7890 */ /* 0x000fe4000fffe0ff */
[----:B------:R-:W-:-:S02]  /*3910*/  UIADD3 UR9, UPT, UPT, UR29, 0x40000104, URZ ;  /* 0x400001041d097890 */ /* 0x000fc4000fffe0ff */
[----:B------:R-:W-:Y:S02]  /*3920*/  UIADD3 UR7, UPT, UPT, UR29, -0x7ffffefc, URZ ;  /* 0x800001041d077890 */ /* 0x000fe4000fffe0ff */
[----:B------:R-:W-:Y:S02]  /*3930*/  UIADD3 UR5, UPT, UPT, UR29, -0x3ffffefc, URZ ;  /* 0xc00001041d057890 */ /* 0x000fe4000fffe0ff */
[----:B------:R-:W-:Y:S02]  /*3940*/  USHF.R.U32.HI UR37, URZ, 0x11, UR10 ;  /* 0x00000011ff257899 */ /* 0x000fe4000801160a */
[----:B------:R-:W-:Y:S02]  /*3950*/  USHF.R.U32.HI UR35, URZ, 0x11, UR8 ;  /* 0x00000011ff237899 */ /* 0x000fe40008011608 */
[----:B------:R-:W-:Y:S02]  /*3960*/  USHF.R.U32.HI UR33, URZ, 0x11, UR6 ;  /* 0x00000011ff217899 */ /* 0x000fe40008011606 */
[----:B------:R-:W-:-:S02]  /*3970*/  USHF.R.U32.HI UR31, URZ, 0x11, UR4 ;  /* 0x00000011ff1f7899 */ /* 0x000fc40008011604 */
[----:B------:R-:W-:Y:S02]  /*3980*/  USHF.R.U32.HI UR36, URZ, 0x1a, UR11 ;  /* 0x0000001aff247899 */ /* 0x000fe4000801160b */
[----:B------:R-:W-:Y:S02]  /*3990*/  USHF.R.U32.HI UR34, URZ, 0x1a, UR9 ;  /* 0x0000001aff227899 */ /* 0x000fe40008011609 */
[----:B------:R-:W-:Y:S02]  /*39a0*/  USHF.R.U32.HI UR32, URZ, 0x1a, UR7 ;  /* 0x0000001aff207899 */ /* 0x000fe40008011607 */
[----:B------:R-:W-:Y:S02]  /*39b0*/  USHF.R.U32.HI UR30, URZ, 0x1a, UR5 ;  /* 0x0000001aff1e7899 */ /* 0x000fe40008011605 */
[----:B------:R-:W-:Y:S02]  /*39c0*/  ULOP3.LUT UR37, UR37, 0x6000, URZ, 0xc0, !UPT ;  /* 0x0000600025257892 */ /* 0x000fe4000f8ec0ff */
[----:B------:R-:W-:-:S02]  /*39d0*/  ULOP3.LUT UR35, UR35, 0x6000, URZ, 0xc0, !UPT ;  /* 0x0000600023237892 */ /* 0x000fc4000f8ec0ff */
[----:B------:R-:W-:Y:S02]  /*39e0*/  ULOP3.LUT UR33, UR33, 0x6000, URZ, 0xc0, !UPT ;  /* 0x0000600021217892 */ /* 0x000fe4000f8ec0ff */
[----:B------:R-:W-:Y:S02]  /*39f0*/  ULOP3.LUT UR31, UR31, 0x6000, URZ, 0xc0, !UPT ;  /* 0x000060001f1f7892 */ /* 0x000fe4000f8ec0ff */
[----:B------:R-:W-:Y:S02]  /*3a00*/  ULOP3.LUT UR36, UR36, 0x30, URZ, 0xc0, !UPT ;  /* 0x0000003024247892 */ /* 0x000fe4000f8ec0ff */
[----:B------:R-:W-:Y:S02]  /*3a10*/  ULOP3.LUT UR34, UR34, 0x30, URZ, 0xc0, !UPT ;  /* 0x0000003022227892 */ /* 0x000fe4000f8ec0ff */
[----:B------:R-:W-:Y:S02]  /*3a20*/  ULOP3.LUT UR32, UR32, 0x30, URZ, 0xc0, !UPT ;  /* 0x0000003020207892 */ /* 0x000fe4000f8ec0ff */
[----:B------:R-:W-:-:S02]  /*3a30*/  ULOP3.LUT UR30, UR30, 0x30, URZ, 0xc0, !UPT ;  /* 0x000000301e1e7892 */ /* 0x000fc4000f8ec0ff */
[----:B------:R-:W-:Y:S02]  /*3a40*/  ULOP3.LUT UR37, UR37, 0x8a0, URZ, 0xfc, !UPT ;  /* 0x000008a025257892 */ /* 0x000fe4000f8efcff */
[----:B------:R-:W-:Y:S02]  /*3a50*/  ULOP3.LUT UR35, UR35, 0x8a0, URZ, 0xfc, !UPT ;  /* 0x000008a023237892 */ /* 0x000fe4000f8efcff */
[----:B------:R-:W-:Y:S02]  /*3a60*/  ULOP3.LUT UR33, UR33, 0x8a0, URZ, 0xfc, !UPT ;  /* 0x000008a021217892 */ /* 0x000fe4000f8efcff */
[----:B------:R-:W-:Y:S02]  /*3a70*/  ULOP3.LUT UR31, UR31, 0x8a0, URZ, 0xfc, !UPT ;  /* 0x000008a01f1f7892 */ /* 0x000fe4000f8efcff */
[----:B------:R-:W-:Y:S02]  /*3a80*/  UPRMT UR37, UR36, 0x5410, UR37 ;  /* 0x0000541024257896 */ /* 0x000fe40008000025 */
[----:B------:R-:W-:-:S02]  /*3a90*/  UPRMT UR35, UR34, 0x5410, UR35 ;  /* 0x0000541022237896 */ /* 0x000fc40008000023 */
[----:B------:R-:W-:Y:S02]  /*3aa0*/  UPRMT UR33, UR32, 0x5410, UR33 ;  /* 0x0000541020217896 */ /* 0x000fe40008000021 */
[----:B------:R-:W-:Y:S01]  /*3ab0*/  UPRMT UR31, UR30, 0x5410, UR31 ;  /* 0x000054101e1f7896 */ /* 0x000fe2000800001f */
[----:B------:R-:W-:Y:S01]  /*3ac0*/  UMOV UR36, URZ ;  /* 0x000000ff00247c82 */ /* 0x000fe20008000000 */
[----:B------:R-:W-:Y:S01]  /*3ad0*/  UMOV UR34, URZ ;  /* 0x000000ff00227c82 */ /* 0x000fe20008000000 */
[----:B------:R-:W-:Y:S01]  /*3ae0*/  UMOV UR32, URZ ;  /* 0x000000ff00207c82 */ /* 0x000fe20008000000 */
[----:B------:R-:W-:-:S08]  /*3af0*/  UMOV UR30, URZ ;  /* 0x000000ff001e7c82 */ /* 0x000fd00008000000 */
.L_x_72:
[----:B------:R-:W-:Y:S02]  /*3b00*/  LEA R0, R10, UR13, 0x3 ;  /* 0x0000000d0a007c11 */ /* 0x000fe4000f8e18ff */
[----:B------:R-:W-:Y:S02]  /*3b10*/  SHF.L.U32 R2, R9, 0x1f, RZ ;  /* 0x0000001f09027819 */ /* 0x000fe400000006ff */
[----:B------:R-:W-:Y:S01]  /*3b20*/  PLOP3.LUT P0, PT, PT, PT, UP3, 0x80, 0x8 ;  /* 0x000000000008781c */ /* 0x000fe20003f0f038 */
[----:B------:R-:W-:Y:S01]  /*3b30*/  VIADD R3, R0, 0xc0 ;  /* 0x000000c000037836 */ /* 0x000fe20000000000 */
[----:B-1----:R-:W1:Y:S02]  /*3b40*/  SYNCS.PHASECHK.TRANS64.TRYWAIT P1, [R0+URZ+0xb0], R2 ;  /* 0x0000b002000075a7 */ /* 0x002e6400080211ff */
[----:B-1--4-:R-:W-:Y:S09]  /*3b50*/  @!P1 BRA `(.L_x_66) ;  /* 0x000000ac009c9947 */ /* 0x012ff20003800000 */
.L_x_213:
[----:B------:R-:W-:Y:S01]  /*3b60*/  LEA R4, R10, UR13, 0x4 ;  /* 0x0000000d0a047c11 */ /* 0x000fe2000f8e20ff */
[----:B------:R-:W-:Y:S01]  /*3b70*/  @UP3 ULEA UR14, UR27, UR13, 0x3 ;  /* 0x0000000d1b0e3291 */ /* 0x000fe2000f8e18ff */
[----:B------:R-:W-:Y:S01]  /*3b80*/  PLOP3.LUT P2, PT, PT, PT, PT, 0x80, 0x8 ;  /* 0x000000000008781c */ /* 0x000fe20003f4f070 */
[----:B------:R-:W-:Y:S01]  /*3b90*/  ULEA UR15, UR28, UR13, 0x3 ;  /* 0x0000000d1c0f7291 */ /* 0x000fe2000f8e18ff */
[----:B------:R-:W-:Y:S01]  /*3ba0*/  PRMT R3, RZ, 0x654, R3 ;  /* 0x00000654ff037816 */ /* 0x000fe20000000003 */
[----:B------:R-:W-:Y:S01]  /*3bb0*/  ULEA UR16, UR28, UR29, 0x7 ;  /* 0x0000001d1c107291 */ /* 0x000fe2000f8e38ff */
[----:B------:R-:W3:Y:S01]  /*3bc0*/  LDS.128 R4, [R4+0x120] ;  /* 0x0001200004047984 */ /* 0x000ee20000000c00 */
[----:B-1----:R-:W-:Y:S02]  /*3bd0*/  @P0 SHF.L.U32 R2, R8, 0x1f, RZ ;  /* 0x0000001f08020819 */ /* 0x002fe400000006ff */
[----:B------:R-:W-:Y:S01]  /*3be0*/  SHF.L.U32 R0, R11, 0x1f, RZ ;  /* 0x0000001f0b007819 */ /* 0x000fe200000006ff */
[----:B------:R-:W-:Y:S01]  /*3bf0*/  @!PT LDS RZ, [RZ] ;  /* 0x00000000fffff984 */ /* 0x000fe20000000800 */
[----:B------:R-:W-:Y:S01]  /*3c00*/  @!PT LDS RZ, [RZ] ;  /* 0x00000000fffff984 */ /* 0x000fe20000000800 */
[----:B------:R-:W-:Y:S01]  /*3c10*/  @!PT LDS RZ, [RZ] ;  /* 0x00000000fffff984 */ /* 0x000fe20000000800 */
[----:B------:R-:W-:Y:S01]  /*3c20*/  @!PT LDS RZ, [RZ] ;  /* 0x00000000fffff984 */ /* 0x000fe20000000800 */
[----:B------:R1:W-:Y:S06]  /*3c30*/  MEMBAR.ALL.CTA ;  /* 0x0000000000007992 */ /* 0x0003ec0000008000 */
[----:B-1----:R-:W1:Y:S02]  /*3c40*/  FENCE.VIEW.ASYNC.S ;  /* 0x00000000000073c6 */ /* 0x002e640000000000 */
[----:B-1----:R1:W-:Y:S01]  /*3c50*/  SYNCS.ARRIVE.TRANS64.RED.A1T0 RZ, [R3+URZ], RZ ;  /* 0x000000ff03ff79a7 */ /* 0x0023e200081004ff */
[----:B------:R1:W4:Y:S01]  /*3c60*/  @P0 SYNCS.PHASECHK.TRANS64.TRYWAIT P2, [UR14], R2 ;  /* 0x00000002ff0005a7 */ /* 0x000322000804110e */
[----:B---3--:R-:W-:Y:S01]  /*3c70*/  LOP3.LUT P1, RZ, R6, 0x1, RZ, 0xc0, !PT ;  /* 0x0000000106ff7812 */ /* 0x008fe2000782c0ff */
[----:B------:R-:W3:Y:S02]  /*3c80*/  SYNCS.PHASECHK.TRANS64.TRYWAIT P0, [UR15+0xe0], R0 ;  /* 0x0000e000ff0075a7 */ /* 0x000ee4000800110f */
[----:B-1-34-:R-:W-:Y:S10]  /*3c90*/  @!P0 BRA `(.L_x_67) ;  /* 0x000000ac00608947 */ /* 0x01aff40003800000 */
.L_x_215:
[----:B------:R-:W-:Y:S01]  /*3ca0*/  IADD3 R10, PT, PT, R10, 0x1, RZ ;  /* 0x000000010a0a7810 */ /* 0x000fe20007ffe0ff */
[----:B------:R-:W-:Y:S06]  /*3cb0*/  BRA.U !UP3, `(.L_x_68) ;  /* 0x000000010bdc7547 */ /* 0x000fec000b800000 */
[----:B------:R-:W-:Y:S01]  /*3cc0*/  UMOV UR26, URZ ;  /* 0x000000ff001a7c82 */ /* 0x000fe20008000000 */
[----:B------:R-:W-:Y:S01]  /*3cd0*/  UMOV UR25, UR18 ;  /* 0x0000001200197c82 */ /* 0x000fe20008000000 */
[----:B------:R-:W-:Y:S01]  /*3ce0*/  UMOV UR24, UR12 ;  /* 0x0000000c00187c82 */ /* 0x000fe20008000000 */
[----:B------:R-:W-:-:S05]  /*3cf0*/  UMOV UR23, UR27 ;  /* 0x0000001b00177c82 */ /* 0x000fca0008000000 */
.L_x_71:
[----:B------:R-:W-:Y:S02]  /*3d00*/  UIADD3 UR25, UPT, UPT, UR25, 0x1, URZ ;  /* 0x0000000119197890 */ /* 0x000fe4000fffe0ff */
[----:B---3--:R-:W-:Y:S02]  /*3d10*/  ULEA UR14, UR23, UR13, 0x3 ;  /* 0x0000000d170e7291 */ /* 0x008fe4000f8e18ff */
[----:B------:R-:W-:Y:S01]  /*3d20*/  UISETP.NE.AND UP0, UPT, UR25, URZ, UPT ;  /* 0x000000ff1900728c */ /* 0x000fe2000bf05270 */
[----:B----4-:R-:W-:Y:S10]  /*3d30*/  @P2 BRA `(.L_x_69) ;  /* 0x00000000000c2947 */ /* 0x010ff40003800000 */
[----:B-1----:R-:W-:Y:S04]  /*3d40*/  SHF.L.U32 R2, R8, 0x1f, RZ ;  /* 0x0000001f08027819 */ /* 0x002fe800000006ff */
[----:B------:R-:W1:Y:S02]  /*3d50*/  SYNCS.PHASECHK.TRANS64.TRYWAIT P0, [UR14], R2 ;  /* 0x00000002ff0075a7 */ /* 0x000e64000800110e */
[----:B-1----:R-:W-:Y:S05]  /*3d60*/  @!P0 BRA `(.L_x_70) ;  /* 0x000000ac00448947 */ /* 0x002fea0003800000 */
.L_x_69:
[----:B------:R-:W-:Y:S01]  /*3d70*/  UISETP.NE.AND UP1, UPT, UR24, 0x1, UPT ;  /* 0x000000011800788c */ /* 0x000fe2000bf25270 */
[----:B------:R-:W-:Y:S01]  /*3d80*/  PLOP3.LUT P2, PT, PT, PT, PT, 0x80, 0x8 ;  /* 0x000000000008781c */ /* 0x000fe20003f4f070 */
[----:B------:R-:W-:Y:S02]  /*3d90*/  UIADD3 UR27, UPT, UPT, UR23, 0x1, URZ ;  /* 0x00000001171b7890 */ /* 0x000fe4000fffe0ff */
[----:B------:R-:W-:Y:S02]  /*3da0*/  ULEA UR40, UR23, UR20, 0xa ;  /* 0x0000001417287291 */ /* 0x000fe4000f8e50ff */
[----:B------:R-:W-:Y:S01]  /*3db0*/  UISETP.NE.AND UP2, UPT, UR27, 0x6, UPT ;  /* 0x000000061b00788c */ /* 0x000fe2000bf45270 */
[----:B------:R-:W-:Y:S01]  /*3dc0*/  PLOP3.LUT P0, PT, PT, PT, UP1, 0x80, 0x8 ;  /* 0x000000000008781c */ /* 0x000fe20003f0f018 */
[----:B------:R-:W-:Y:S02]  /*3dd0*/  ULEA UR42, UR23, UR21, 0x5 ;  /* 0x00000015172a7291 */ /* 0x000fe4000f8e28ff */
[----:B------:R-:W-:Y:S02]  /*3de0*/  USEL UR39, URZ, 0x1, UP2 ;  /* 0x00000001ff277887 */ /* 0x000fe40009000000 */
[----:B------:R-:W-:Y:S02]  /*3df0*/  USEL UR27, UR27, URZ, UP2 ;  /* 0x000000ff1b1b7287 */ /* 0x000fe40009000000 */
[----:B--2---:R-:W-:Y:S02]  /*3e00*/  ULEA UR44, UR23, UR22, 0x5 ;  /* 0x00000016172c7291 */ /* 0x004fe4000f8e28ff */
[----:B------:R-:W-:Y:S01]  /*3e10*/  @UP1 ULEA UR38, UR27, UR13, 0x3 ;  /* 0x0000000d1b261291 */ /* 0x000fe2000f8e18ff */
[----:B------:R-:W-:Y:S01]  /*3e20*/  LOP3.LUT R8, R8, UR39, RZ, 0x3c, !PT ;  /* 0x0000002708087c12 */ /* 0x000fe2000f8e3cff */
[----:B------:R-:W-:Y:S02]  /*3e30*/  UISETP.NE.U32.AND UP1, UPT, UR26, URZ, UPT ;  /* 0x000000ff1a00728c */ /* 0x000fe4000bf25070 */
[----:B------:R-:W-:Y:S01]  /*3e40*/  UIADD3 UR56, UPT, UPT, UR40, 0x2, URZ ;  /* 0x0000000228387890 */ /* 0x000fe2000fffe0ff */
[----:B-1----:R-:W-:Y:S01]  /*3e50*/  @P0 SHF.L.U32 R0, R8, 0x1f, RZ ;  /* 0x0000001f08000819 */ /* 0x002fe200000006ff */
[----:B------:R-:W-:Y:S02]  /*3e60*/  UIADD3 UR52, UPT, UPT, UR40, 0x4, URZ ;  /* 0x0000000428347890 */ /* 0x000fe4000fffe0ff */
[----:B------:R-:W-:Y:S01]  /*3e70*/  UIADD3 UR48, UPT, UPT, UR40, 0x6, URZ ;  /* 0x0000000628307890 */ /* 0x000fe2000fffe0ff */
[----:B------:R3:W4:Y:S01]  /*3e80*/  @P0 SYNCS.PHASECHK.TRANS64.TRYWAIT P2, [UR38], R0 ;  /* 0x00000000ff0005a7 */ /* 0x0007220008041126 */
[----:B------:R-:W-:Y:S02]  /*3e90*/  ULEA UR38, UR23, UR19, 0xa ;  /* 0x0000001317267291 */ /* 0x000fe4000f8e50ff */
[----:B------:R-:W-:Y:S02]  /*3ea0*/  UIADD3 UR14, UPT, UPT, UR14, 0x30, URZ ;  /* 0x000000300e0e7890 */ /* 0x000fe4000fffe0ff */
[----:B------:R-:W-:Y:S02]  /*3eb0*/  UIADD3 UR54, UPT, UPT, UR38, 0x2, URZ ;  /* 0x0000000226367890 */ /* 0x000fe4000fffe0ff */
[----:B------:R-:W-:Y:S02]  /*3ec0*/  UIADD3 UR50, UPT, UPT, UR38, 0x4, URZ ;  /* 0x0000000426327890 */ /* 0x000fe4000fffe0ff */
[----:B------:R-:W-:Y:S02]  /*3ed0*/  UIADD3 UR46, UPT, UPT, UR38, 0x6, URZ ;  /* 0x00000006262e7890 */ /* 0x000fe4000fffe0ff */
[----:B------:R-:W-:Y:S01]  /*3ee0*/  UIADD3 UR24, UPT, UPT, UR24, -0x1, URZ ;  /* 0xffffffff18187890 */ /* 0x000fe2000fffe0ff */
[----:B------:R-:W-:Y:S01]  /*3ef0*/  UMOV UR43, 0x4008 ;  /* 0x00004008002b7882 */ /* 0x000fe20000000000 */
[----:B------:R-:W-:Y:S01]  /*3f00*/  UMOV UR45, 0x4008 ;  /* 0x00004008002d7882 */ /* 0x000fe20000000000 */
[----:B------:R3:W-:Y:S01]  /*3f10*/  UTCCP.T.S.4x32dp128bit tmem[UR29+0x100], gdesc[UR42] ;  /* 0x0001002a1d0079e7 */ /* 0x0007e20009100000 */
[----:B------:R3:W-:Y:S01]  /*3f20*/  UTCCP.T.S.4x32dp128bit tmem[UR29+0x104], gdesc[UR44] ;  /* 0x0001042c1d0079e7 */ /* 0x0007e20009100000 */
[----:B------:R-:W-:Y:S01]  /*3f30*/  UMOV UR41, 0x40004040 ;  /* 0x4000404000297882 */ /* 0x000fe20000000000 */
[----:B------:R-:W-:Y:S01]  /*3f40*/  UMOV UR39, 0x40004040 ;  /* 0x4000404000277882 */ /* 0x000fe20000000000 */
[----:B------:R-:W-:Y:S01]  /*3f50*/  UMOV UR57, 0x40004040 ;  /* 0x4000404000397882 */ /* 0x000fe20000000000 */
[----:B------:R3:W-:Y:S01]  /*3f60*/  UTCQMMA gdesc[UR38], gdesc[UR40], tmem[UR16], tmem[UR36], idesc[UR37], tmem[UR10], UP1 ;  /* 0x000a242826007dea */ /* 0x0007e20008800310 */
[----:B------:R-:W-:Y:S01]  /*3f70*/  UMOV UR55, 0x40004040 ;  /* 0x4000404000377882 */ /* 0x000fe20000000000 */
[----:B------:R-:W-:Y:S01]  /*3f80*/  UMOV UR53, 0x40004040 ;  /* 0x4000404000357882 */ /* 0x000fe20000000000 */
[----:B------:R3:W-:Y:S01]  /*3f90*/  UTCQMMA gdesc[UR54], gdesc[UR56], tmem[UR16], tmem[UR34], idesc[UR35], tmem[UR8], UPT ;  /* 0x0008223836007dea */ /* 0x0007e2000b800310 */
[----:B------:R-:W-:Y:S01]  /*3fa0*/  UMOV UR51, 0x40004040 ;  /* 0x4000404000337882 */ /* 0x000fe20000000000 */
[----:B------:R-:W-:Y:S01]  /*3fb0*/  UMOV UR49, 0x40004040 ;  /* 0x4000404000317882 */ /* 0x000fe20000000000 */
[----:B------:R3:W-:Y:S01]  /*3fc0*/  UTCQMMA gdesc[UR50], gdesc[UR52], tmem[UR16], tmem[UR32], idesc[UR33], tmem[UR6], UPT ;  /* 0x0006203432007dea */ /* 0x0007e2000b800310 */
[----:B------:R-:W-:Y:S01]  /*3fd0*/  UMOV UR47, 0x40004040 ;  /* 0x40004040002f7882 */ /* 0x000fe20000000000 */
[----:B------:R-:W-:Y:S01]  /*3fe0*/  UMOV UR26, 0x1 ;  /* 0x00000001001a7882 */ /* 0x000fe20000000000 */
[----:B------:R3:W-:Y:S01]  /*3ff0*/  UTCQMMA gdesc[UR46], gdesc[UR48], tmem[UR16], tmem[UR30], idesc[UR31], tmem[UR4], UPT ;  /* 0x00041e302e007dea */ /* 0x0007e2000b800310 */
[----:B------:R3:W-:Y:S01]  /*4000*/  UTCBAR.MULTICAST [UR14], URZ, UR17 ;  /* 0x000000ff0e0073e9 */ /* 0x0007e20008000811 */
[----:B------:R-:W-:Y:S01]  /*4010*/  UMOV UR23, UR27 ;  /* 0x0000001b00177c82 */ /* 0x000fe20008000000 */
[----:B------:R-:W-:Y:S05]  /*4020*/  BRA.U UP0, `(.L_x_71) ;  /* 0xfffffffd00347547 */ /* 0x000fea000b83ffff */
.L_x_68:
[----:B------:R-:W-:Y:S01]  /*4030*/  UIADD3 UR28, UPT, UPT, UR28, 0x1, URZ ;  /* 0x000000011c1c7890 */ /* 0x000fe2000fffe0ff */
[C---:B------:R-:W-:Y:S01]  /*4040*/  ISETP.NE.AND P0, PT, R10.reuse, 0x2, PT ;  /* 0x000000020a00780c */ /* 0x040fe20003f05270 */
[----:B------:R-:W-:Y:S02]  /*4050*/  UIADD3 UR15, UPT, UPT, UR15, 0xd0, URZ ;  /* 0x000000d00f0f7890 */ /* 0x000fe4000fffe0ff */
[----:B------:R-:W-:Y:S01]  /*4060*/  UISETP.NE.AND UP0, UPT, UR28, 0x2, UPT ;  /* 0x000000021c00788c */ /* 0x000fe2000bf05270 */
[----:B-1-3--:R-:W-:Y:S02]  /*4070*/  SEL R0, RZ, 0x1, P0 ;  /* 0x00000001ff007807 */ /* 0x00afe40000000000 */
[----:B------:R-:W-:Y:S01]  /*4080*/  SEL R10, R10, RZ, P0 ;  /* 0x000000ff0a0a7207 */ /* 0x000fe20000000000 */
[----:B------:R-:W-:Y:S01]  /*4090*/  USEL UR14, URZ, 0x1, UP0 ;  /* 0x00000001ff0e7887 */ /* 0x000fe20008000000 */
[----:B------:R-:W-:Y:S01]  /*40a0*/  LOP3.LUT R9, R9, R0, RZ, 0x3c, !PT ;  /* 0x0000000009097212 */ /* 0x000fe200078e3cff */
[----:B------:R-:W-:Y:S01]  /*40b0*/  USEL UR28, UR28, URZ, UP0 ;  /* 0x000000ff1c1c7287 */ /* 0x000fe20008000000 */
[----:B------:R1:W-:Y:S03]  /*40c0*/  UTCBAR [UR15], URZ ;  /* 0x000000ff0f0073e9 */ /* 0x0003e600080000ff */
[----:B------:R-:W-:Y:S01]  /*40d0*/  LOP3.LUT R11, R11, UR14, RZ, 0x3c, !PT ;  /* 0x0000000e0b0b7c12 */ /* 0x000fe2000f8e3cff */
[----:B------:R-:W-:Y:S07]  /*40e0*/  @P1 BRA `(.L_x_72) ;  /* 0xfffffff800841947 */ /* 0x000fee000383ffff */
[----:B------:R-:W3:Y:S01]  /*40f0*/  S2UR UR4, SR_CgaCtaId ;  /* 0x00000000000479c3 */ /* 0x000ee20000008800 */
[----:B------:R-:W-:Y:S01]  /*4100*/  ELECT P0, URZ, PT ;  /* 0x0000000000ff782f */ /* 0x000fe20003800000 */
[----:B------:R-:W-:Y:S01]  /*4110*/  IMAD.MOV.U32 R0, RZ, RZ, 0x1 ;  /* 0x00000001ff007424 */ /* 0x000fe200078e00ff */
[----:B------:R-:W-:Y:S01]  /*4120*/  UIADD3 UR13, UPT, UPT, UR13, 0xe0, URZ ;  /* 0x000000e00d0d7890 */ /* 0x000fe2000fffe0ff */
[----:B------:R-:W-:Y:S01]  /*4130*/  SHF.L.U32 R2, R11, 0x1f, RZ ;  /* 0x0000001f0b027819 */ /* 0x000fe200000006ff */
[----:B------:R-:W-:-:S03]  /*4140*/  UMOV UR5, 0x40 ;  /* 0x0000004000057882 */ /* 0x000fc60000000000 */
[----:B------:R-:W-:Y:S01]  /*4150*/  UVIRTCOUNT.DEALLOC.SMPOOL 0x80 ;  /* 0x000000800000784c */ /* 0x000fe20000000000 */
[----:B---3--:R-:W-:Y:S02]  /*4160*/  ULEA UR4, UR4, UR5, 0x18 ;  /* 0x0000000504047291 */ /* 0x008fe4000f8ec0ff */
[----:B------:R-:W-:-:S07]  /*4170*/  ULEA UR5, UR28, UR13, 0x3 ;  /* 0x0000000d1c057291 */ /* 0x000fce000f8e18ff */
[----:B------:R3:W-:Y:S02]  /*4180*/  @P0 STS.U8 [UR4+0x1c], R0 ;  /* 0x00001c00ff000988 */ /* 0x0007e40008000004 */
[----:B------:R-:W2:Y:S02]  /*4190*/  SYNCS.PHASECHK.TRANS64.TRYWAIT P0, [UR5], R2 ;  /* 0x00000002ff0075a7 */ /* 0x000ea40008001105 */
[----:B--23--:R-:W-:Y:S05]  /*41a0*/  @!P0 BRA `(.L_x_73) ;  /* 0x000000a8004c8947 */ /* 0x00cfea0003800000 */
.L_x_218:
[----:B------:R-:W-:-:S04]  /*41b0*/  UIADD3 UR6, UPT, UPT, UR28, 0x1, URZ ;  /* 0x000000011c067890 */ /* 0x000fc8000fffe0ff */
[----:B------:R-:W-:-:S04]  /*41c0*/  UISETP.NE.AND UP0, UPT, UR6, 0x2, UPT ;  /* 0x000000020600788c */ /* 0x000fc8000bf05270 */
[----:B------:R-:W-:Y:S02]  /*41d0*/  USEL UR5, URZ, 0x1, UP0 ;  /* 0x00000001ff057887 */ /* 0x000fe40008000000 */
[----:B------:R-:W-:-:S04]  /*41e0*/  USEL UR6, UR6, URZ, UP0 ;  /* 0x000000ff06067287 */ /* 0x000fc80008000000 */
[----:B------:R-:W-:Y:S01]  /*41f0*/  ULEA UR6, UR6, UR13, 0x3 ;  /* 0x0000000d06067291 */ /* 0x000fe2000f8e18ff */
[----:B--2---:R-:W-:-:S04]  /*4200*/  LOP3.LUT R2, R11, UR5, RZ, 0x3c, !PT ;  /* 0x000000050b027c12 */ /* 0x004fc8000f8e3cff */
[----:B------:R-:W-:-:S04]  /*4210*/  SHF.L.U32 R2, R2, 0x1f, RZ ;  /* 0x0000001f02027819 */ /* 0x000fc800000006ff */
[----:B------:R-:W2:Y:S02]  /*4220*/  SYNCS.PHASECHK.TRANS64.TRYWAIT P0, [UR6], R2 ;  /* 0x00000002ff0075a7 */ /* 0x000ea40008001106 */
[----:B--2---:R-:W-:Y:S05]  /*4230*/  @!P0 BRA `(.L_x_74) ;  /* 0x000000a800408947 */ /* 0x004fea0003800000 */
.L_x_220:
[----:B------:R-:W-:Y:S01]  /*4240*/  NOP ;  /* 0x0000000000007918 */ /* 0x000fe20000000000 */
[----:B--2---:R-:W2:Y:S01]  /*4250*/  LDS R0, [UR4+0x14] ;  /* 0x00001404ff007984 */ /* 0x004ea20008000800 */
[----:B------:R-:W-:Y:S01]  /*4260*/  ULOP3.LUT UR6, UR29, 0xffff, URZ, 0xc0, !UPT ;  /* 0x0000ffff1d067892 */ /* 0x000fe2000f8ec0ff */
[----:B------:R-:W-:Y:S01]  /*4270*/  UMOV UR8, 0xffff ;  /* 0x0000ffff00087882 */ /* 0x000fe20000000000 */
[----:B------:R-:W-:Y:S02]  /*4280*/  UMOV UR5, 0x1 ;  /* 0x0000000100057882 */ /* 0x000fe40000000000 */
[----:B------:R-:W-:-:S04]  /*4290*/  USHF.R.U32.HI UR6, URZ, 0x5, UR6 ;  /* 0x00000005ff067899 */ /* 0x000fc80008011606 */
[----:B------:R-:W-:Y:S02]  /*42a0*/  USHF.L.U32 UR8, UR8, UR6, URZ ;  /* 0x0000000608087299 */ /* 0x000fe400080006ff */
[----:B------:R-:W-:-:S04]  /*42b0*/  USHF.L.U32 UR5, UR5, UR6, URZ ;  /* 0x0000000605057299 */ /* 0x000fc800080006ff */
[----:B--2---:R-:W-:-:S04]  /*42c0*/  LOP3.LUT R0, R0, UR8, RZ, 0xc0, !PT ;  /* 0x0000000800007c12 */ /* 0x004fc8000f8ec0ff */
[----:B------:R-:W-:-:S13]  /*42d0*/  ISETP.NE.AND P0, PT, R0, UR8, PT ;  /* 0x0000000800007c0c */ /* 0x000fda000bf05270 */
[----:B------:R-:W-:Y:S05]  /*42e0*/  @P0 BRA `(.L_x_75) ;  /* 0x0000000000580947 */ /* 0x000fea0003800000 */
[----:B------:R-:W2:Y:S02]  /*42f0*/  LDS R0, [UR4+0x18] ;  /* 0x00001804ff007984 */ /* 0x000ea40008000800 */
[----:B--2---:R-:W-:-:S04]  /*4300*/  LOP3.LUT R0, R0, UR5, RZ, 0xc0, !PT ;  /* 0x0000000500007c12 */ /* 0x004fc8000f8ec0ff */
[----:B------:R-:W-:-:S13]  /*4310*/  ISETP.NE.AND P0, PT, R0, UR5, PT ;  /* 0x0000000500007c0c */ /* 0x000fda000bf05270 */
[----:B------:R-:W-:Y:S05]  /*4320*/  @P0 BRA `(.L_x_76) ;  /* 0x00000000003c0947 */ /* 0x000fea0003800000 */
[----:B------:R-:W2:Y:S01]  /*4330*/  S2R R2, SR_LANEID ;  /* 0x0000000000027919 */ /* 0x000ea20000000000 */
[----:B------:R-:W-:Y:S01]  /*4340*/  ULOP3.LUT UR8, URZ, UR8, URZ, 0x33, !UPT ;  /* 0x00000008ff087292 */ /* 0x000fe2000f8e33ff */
[----:B------:R-:W-:Y:S02]  /*4350*/  VOTEU.ANY UR7, UPT, PT ;  /* 0x0000000000077886 */ /* 0x000fe400038e0100 */
[----:B------:R-:W-:-:S03]  /*4360*/  UFLO.U32 UR7, UR7 ;  /* 0x00000007000772bd */ /* 0x000fc600080e0000 */
[----:B------:R-:W-:-:S04]  /*4370*/  IMAD.U32 R0, RZ, RZ, UR8 ;  /* 0x00000008ff007e24 */ /* 0x000fc8000f8e00ff */
[----:B------:R3:W1:Y:S02]  /*4380*/  REDUX UR6, R0 ;  /* 0x00000000000673c4 */ /* 0x0006640000000000 */
[----:B------:R1:W-:Y:S01]  /*4390*/  UTCATOMSWS.AND URZ, UR8 ;  /* 0x0000000800ff79e3 */ /* 0x0003e20008000000 */
[----:B--2---:R-:W-:Y:S02]  /*43a0*/  ISETP.EQ.U32.AND P0, PT, R2, UR7, PT ;  /* 0x0000000702007c0c */ /* 0x004fe4000bf02070 */
[----:B---3--:R-:W-:Y:S02]  /*43b0*/  LOP3.LUT R0, RZ, UR5, RZ, 0x33, !PT ;  /* 0x00000005ff007c12 */ /* 0x008fe4000f8e33ff */
[----:B-1----:R-:W-:Y:S02]  /*43c0*/  MOV R2, UR6 ;  /* 0x0000000600027c02 */ /* 0x002fe40008000f00 */
[----:B------:R-:W1:Y:S07]  /*43d0*/  REDUX UR5, R0 ;  /* 0x00000000000573c4 */ /* 0x000e6e0000000000 */
[----:B------:R2:W-:Y:S01]  /*43e0*/  @P0 ATOMS.AND RZ, [UR4+0x14], R2 ;  /* 0x00001402ffff098c */ /* 0x0005e2000a800004 */
[----:B-1----:R-:W-:-:S05]  /*43f0*/  IMAD.U32 R0, RZ, RZ, UR5 ;  /* 0x00000005ff007e24 */ /* 0x002fca000f8e00ff */
[----:B------:R2:W-:Y:S01]  /*4400*/  @P0 ATOMS.AND RZ, [UR4+0x18], R0 ;  /* 0x00001800ffff098c */ /* 0x0005e2000a800004 */
[----:B------:R-:W-:Y:S05]  /*4410*/  BRA `(.L_x_77) ;  /* 0x0000000000147947 */ /* 0x000fea0003800000 */
.L_x_76:
[----:B------:R-:W-:Y:S02]  /*4420*/  MOV R2, 0x4440 ;  /* 0x0000444000027802 */ /* 0x000fe40000000f00 */
[----:B-1--45:R-:W-:Y:S05]  /*4430*/  CALL.REL.NOINC `($__internal_0_$__cuda_sm10x_tcgen05_guardrail_trap_col_being_dealloced_not_returned_by_alloc) ;  /* 0x000000ac00d87944 */ /* 0x032fea0003c00000 */
[----:B------:R-:W-:Y:S05]  /*4440*/  BRA `(.L_x_77) ;  /* 0x0000000000087947 */ /* 0x000fea0003800000 */
.L_x_75:
[----:B------:R-:W-:Y:S02]  /*4450*/  MOV R2, 0x4470 ;  /* 0x0000447000027802 */ /* 0x000fe40000000f00 */
[----:B-1--45:R-:W-:Y:S05]  /*4460*/  CALL.REL.NOINC `($__internal_2_$__cuda_sm10x_tcgen05_guardrail_trap_unallocated_columns_being_dealloced) ;  /* 0x000000ac00e47944 */ /* 0x032fea0003c00000 */
.L_x_77:
[----:B------:R-:W-:Y:S01]  /*4470*/  NOP ;  /* 0x0000000000007918 */ /* 0x000fe20000000000 */
[----:B------:R-:W-:Y:S05]  /*4480*/  EXIT ;  /* 0x000000000000794d */ /* 0x000fea0003800000 */
.L_x_61:
[----:B------:R-:W-:-:S09]  /*4490*/  UISETP.NE.OR UP6, UPT, UR16, 0x3, !UP6 ;  /* 0x000000031000788c */ /* 0x000fd2000f7c5670 */
[----:B------:R-:W-:Y:S05]  /*44a0*/  BRA.U UP6, `(.L_x_78) ;  /* 0x0000001906387547 */ /* 0x000fea000b800000 */
[----:B------:R-:W3:Y:S01]  /*44b0*/  LDC R0, c[0x0][0xf30] ;  /* 0x0003cc00ff007b82 */ /* 0x000ee20000000800 */
[----:B------:R-:W-:Y:S01]  /*44c0*/  UMOV UR5, 0x400 ;  /* 0x0000040000057882 */ /* 0x000fe20000000000 */
[----:B------:R-:W-:Y:S01]  /*44d0*/  CS2R R30, SRZ ;  /* 0x00000000001e7805 */ /* 0x000fe2000001ff00 */
[----:B------:R-:W-:Y:S01]  /*44e0*/  ULEA UR5, UR37, UR5, 0x18 ;  /* 0x0000000525057291 */ /* 0x000fe2000f8ec0ff */
[----:B------:R-:W-:Y:S01]  /*44f0*/  IMAD.MOV.U32 R27, RZ, RZ, 0x1000 ;  /* 0x00001000ff1b7424 */ /* 0x000fe200078e00ff */
[----:B------:R-:W-:Y:S02]  /*4500*/  UPLOP3.LUT UP0, UPT, UPT, UPT, UPT, 0x40, 0x4 ;  /* 0x000000000004789c */ /* 0x000fe40003f0e870 */
[----:B------:R-:W-:Y:S01]  /*4510*/  UIADD3 UR57, UPT, UPT, UR5, 0x60, URZ ;  /* 0x0000006005397890 */ /* 0x000fe2000fffe0ff */
[----:B------:R-:W4:Y:S01]  /*4520*/  LDC R26, c[0x0][0x370] ;  /* 0x0000dc00ff1a7b82 */ /* 0x000f220000000800 */
[----:B------:R-:W-:Y:S02]  /*4530*/  UIADD3 UR49, UPT, UPT, UR5, 0x68, URZ ;  /* 0x0000006805317890 */ /* 0x000fe4000fffe0ff */
[----:B------:R-:W-:-:S02]  /*4540*/  UIADD3 UR41, UPT, UPT, UR5, 0x70, URZ ;  /* 0x0000007005297890 */ /* 0x000fc4000fffe0ff */
[----:B------:R-:W-:-:S03]  /*4550*/  UIADD3 UR25, UPT, UPT, UR5, 0x78, URZ ;  /* 0x0000007805197890 */ /* 0x000fc6000fffe0ff */
[----:B------:R-:W1:Y:S08]  /*4560*/  LDC R3, c[0x0][0xf0c] ;  /* 0x0003c300ff037b82 */ /* 0x000e700000000800 */
[----:B------:R-:W1:Y:S01]  /*4570*/  LDC R24, c[0x0][0xf20] ;  /* 0x0003c800ff187b82 */ /* 0x000e620000000800 */
[----:B---3--:R-:W-:-:S07]  /*4580*/  ISETP.NE.AND P1, PT, R0, 0x1, PT ;  /* 0x000000010000780c */ /* 0x008fce0003f25270 */
[----:B------:R-:W3:Y:S08]  /*4590*/  LDC.64 R32, c[0x0][0x348] ;  /* 0x0000d200ff207b82 */ /* 0x000ef00000000a00 */
[----:B------:R-:W1:Y:S08]  /*45a0*/  LDC.64 R14, c[0x0][0xc88] ;  /* 0x00032200ff0e7b82 */ /* 0x000e700000000a00 */
[----:B------:R-:W1:Y:S08]  /*45b0*/  LDC.64 R18, c[0x0][0xf10] ;  /* 0x0003c400ff127b82 */ /* 0x000e700000000a00 */
[----:B------:R-:W1:Y:S08]  /*45c0*/  LDC.64 R6, c[0x0][0xf18] ;  /* 0x0003c600ff067b82 */ /* 0x000e700000000a00 */
[----:B------:R-:W1:Y:S08]  /*45d0*/  LDC.64 R4, c[0x0][0xf28] ;  /* 0x0003ca00ff047b82 */ /* 0x000e700000000a00 */
[----:B------:R-:W1:Y:S08]  /*45e0*/  LDC.64 R16, c[0x0][0xc90] ;  /* 0x00032400ff107b82 */ /* 0x000e700000000a00 */
[----:B---34-:R-:W1:Y:S02]  /*45f0*/  LDC R25, c[0x0][0x374] ;  /* 0x0000dd00ff197b82 */ /* 0x018e640000000800 */
.L_x_93:
[C---:B------:R-:W-:Y:S02]  /*4600*/  LEA R0, R31.reuse, UR5, 0x3 ;  /* 0x000000051f007c11 */ /* 0x040fe4000f8e18ff */
[----:B------:R-:W-:Y:S02]  /*4610*/  SHF.L.U32 R2, R30, 0x1f, RZ ;  /* 0x0000001f1e027819 */ /* 0x000fe400000006ff */
[----:B------:R-:W-:Y:S02]  /*4620*/  LEA R20, R31, UR5, 0x4 ;  /* 0x000000051f147c11 */ /* 0x000fe4000f8e20ff */
[----:B---3--:R-:W3:Y:S02]  /*4630*/  SYNCS.PHASECHK.TRANS64.TRYWAIT P0, [R0+URZ+0xb0], R2 ;  /* 0x0000b002000075a7 */ /* 0x008ee400080011ff */
[----:B---3--:R-:W-:Y:S05]  /*4640*/  @!P0 BRA `(.L_x_79) ;  /* 0x000000a400548947 */ /* 0x008fea0003800000 */
.L_x_221:
[----:B-1----:R-:W-:Y:S01]  /*4650*/  ISETP.GE.AND P0, PT, R43, 0x1, PT ;  /* 0x000000012b00780c */ /* 0x002fe20003f06270 */
[----:B------:R-:W1:Y:S01]  /*4660*/  LDS.128 R20, [R20+0x120] ;  /* 0x0001200014147984 */ /* 0x000e620000000c00 */
[----:B------:R-:W-:Y:S01]  /*4670*/  ISETP.NE.U32.AND P5, PT, R16, RZ, PT ;  /* 0x000000ff1000720c */ /* 0x000fe20003fa5070 */
[----:B---3--:R-:W-:Y:S01]  /*4680*/  VIADD R0, R0, 0xc0 ;  /* 0x000000c000007836 */ /* 0x008fe20000000000 */
[----:B------:R-:W-:Y:S01]  /*4690*/  ISETP.NE.U32.AND P4, PT, R16, RZ, PT ;  /* 0x000000ff1000720c */ /* 0x000fe20003f85070 */
[----:B------:R-:W-:Y:S01]  /*46a0*/  IMAD.MOV.U32 R28, RZ, RZ, 0x1 ;  /* 0x00000001ff1c7424 */ /* 0x000fe200078e00ff */
[C---:B------:R-:W-:Y:S01]  /*46b0*/  ISETP.NE.AND.EX P5, PT, R17.reuse, RZ, PT, P5 ;  /* 0x000000ff1100720c */ /* 0x040fe20003fa5350 */
[----:B------:R-:W-:Y:S01]  /*46c0*/  USHF.L.U32 UR58, UR11, 0x7, URZ ;  /* 0x000000070b3a7899 */ /* 0x000fe200080006ff */
[----:B------:R-:W-:Y:S01]  /*46d0*/  PRMT R0, RZ, 0x654, R0 ;  /* 0x00000654ff007816 */ /* 0x000fe20000000000 */
[----:B------:R-:W-:Y:S01]  /*46e0*/  @!PT LDS RZ, [RZ] ;  /* 0x00000000fffff984 */ /* 0x000fe20000000800 */
[----:B------:R-:W-:Y:S01]  /*46f0*/  @!PT LDS RZ, [RZ] ;  /* 0x00000000fffff984 */ /* 0x000fe20000000800 */
[----:B------:R-:W-:Y:S01]  /*4700*/  @!PT LDS RZ, [RZ] ;  /* 0x00000000fffff984 */ /* 0x000fe20000000800 */
[----:B------:R-:W-:Y:S01]  /*4710*/  @!PT LDS RZ, [RZ] ;  /* 0x00000000fffff984 */ /* 0x000fe20000000800 */
[----:B------:R3:W-:Y:S06]  /*4720*/  MEMBAR.ALL.CTA ;  /* 0x0000000000007992 */ /* 0x0007ec0000008000 */
[----:B---3--:R-:W3:Y:S01]  /*4730*/  FENCE.VIEW.ASYNC.S ;  /* 0x00000000000073c6 */ /* 0x008ee20000000000 */
[----:B------:R-:W-:Y:S01]  /*4740*/  ISETP.NE.AND.EX P4, PT, R17, RZ, PT, P4 ;  /* 0x000000ff1100720c */ /* 0x000fe20003f85340 */
[----:B------:R-:W-:Y:S01]  /*4750*/  USHF.L.U32 UR59, UR27, 0x7, URZ ;  /* 0x000000071b3b7899 */ /* 0x000fe200080006ff */
[----:B------:R-:W-:Y:S01]  /*4760*/  SHF.L.U32 R28, R28, 0x1f, RZ ;  /* 0x0000001f1c1c7819 */ /* 0x000fe200000006ff */
[----:B---3--:R3:W-:Y:S01]  /*4770*/  SYNCS.ARRIVE.TRANS64.RED.A1T0 RZ, [R0+URZ], RZ ;  /* 0x000000ff00ff79a7 */ /* 0x0087e200081004ff */
[----:B-1----:R-:W-:Y:S11]  /*4780*/  LOP3.LUT P3, RZ, R22, 0x1, RZ, 0xc0, !PT ;  /* 0x0000000116ff7812 */ /* 0x002ff6000786c0ff */
[----:B------:R-:W-:Y:S02]  /*4790*/  @!UPT UIADD3 URZ, UPT, UPT, URZ, URZ, URZ ;  /* 0x000000fffffff290 */ /* 0x000fe4000fffe0ff */
[----:B------:R-:W-:Y:S02]  /*47a0*/  @P3 MOV R11, R20 ;  /* 0x00000014000b3202 */ /* 0x000fe40000000f00 */
[----:B------:R-:W-:Y:S01]  /*47b0*/  @P3 LOP3.LUT R10, R21, 0xffff, RZ, 0xc0, !PT ;  /* 0x0000ffff150a3812 */ /* 0x000fe200078ec0ff */
[----:B---3--:R-:W-:Y:S06]  /*47c0*/  @!P0 BRA `(.L_x_80) ;  /* 0x0000000000a48947 */ /* 0x008fec0003800000 */
[-C--:B------:R-:W-:Y:S01]  /*47d0*/  IMAD.HI.U32 R0, R25, R7.reuse, RZ ;  /* 0x0000000719007227 */ /* 0x080fe200078e00ff */
[----:B------:R-:W-:Y:S02]  /*47e0*/  ISETP.NE.AND P0, PT, R6, 0x1, PT ;  /* 0x000000010600780c */ /* 0x000fe40003f05270 */
[----:B------:R-:W-:Y:S01]  /*47f0*/  ISETP.NE.AND P2, PT, R43, 0x1, PT ;  /* 0x000000012b00780c */ /* 0x000fe20003f45270 */
[----:B------:R-:W-:Y:S01]  /*4800*/  IMAD.HI.U32 R9, R26, R18, RZ ;  /* 0x000000121a097227 */ /* 0x000fe200078e00ff */
[----:B------:R-:W-:Y:S02]  /*4810*/  SHF.R.U32.HI R0, RZ, R24, R0 ;  /* 0x00000018ff007219 */ /* 0x000fe40000011600 */
[----:B------:R-:W-:Y:S01]  /*4820*/  ISETP.NE.AND P6, PT, R3, 0x1, PT ;  /* 0x000000010300780c */ /* 0x000fe20003fc5270 */
[----:B------:R-:W-:Y:S01]  /*4830*/  IMAD.HI.U32 R13, R10, R7, RZ ;  /* 0x000000070a0d7227 */ /* 0x000fe200078e00ff */
[----:B------:R-:W-:Y:S02]  /*4840*/  SHF.R.U32.HI R9, RZ, R19, R9 ;  /* 0x00000013ff097219 */ /* 0x000fe40000011609 */
[----:B------:R-:W-:Y:S01]  /*4850*/  SEL R0, R25, R0, !P0 ;  /* 0x0000000019007207 */ /* 0x000fe20004000000 */
[----:B------:R-:W-:Y:S01]  /*4860*/  IMAD.HI.U32 R12, R11, R18, RZ ;  /* 0x000000120b0c7227 */ /* 0x000fe200078e00ff */
[----:B------:R-:W-:Y:S03]  /*4870*/  SEL R9, R26, R9, !P6 ;  /* 0x000000091a097207 */ /* 0x000fe60007000000 */
[-C--:B------:R-:W-:Y:S01]  /*4880*/  IMAD.HI.U32 R8, R0, R4.reuse, RZ ;  /* 0x0000000400087227 */ /* 0x080fe200078e00ff */
[----:B------:R-:W-:Y:S03]  /*4890*/  SHF.R.U32.HI R12, RZ, R19, R12 ;  /* 0x00000013ff0c7219 */ /* 0x000fe6000001160c */
[----:B------:R-:W-:Y:S01]  /*48a0*/  IMAD.HI.U32 R2, R9, R4, RZ ;  /* 0x0000000409027227 */ /* 0x000fe200078e00ff */
[-C--:B------:R-:W-:Y:S02]  /*48b0*/  @P2 SHF.R.U32.HI R0, RZ, R5.reuse, R8 ;  /* 0x00000005ff002219 */ /* 0x080fe40000011608 */
[----:B------:R-:W-:Y:S02]  /*48c0*/  SHF.R.U32.HI R8, RZ, R24, R13 ;  /* 0x00000018ff087219 */ /* 0x000fe4000001160d */
[----:B------:R-:W-:Y:S01]  /*48d0*/  @P2 SHF.R.U32.HI R9, RZ, R5, R2 ;  /* 0x00000005ff092219 */ /* 0x000fe20000011602 */
[----:B------:R-:W-:Y:S01]  /*48e0*/  IMAD R0, R43, R0, RZ ;  /* 0x000000002b007224 */ /* 0x000fe200078e02ff */
[----:B------:R-:W-:Y:S02]  /*48f0*/  SEL R8, R10, R8, !P0 ;  /* 0x000000080a087207 */ /* 0x000fe40004000000 */
[----:B------:R-:W-:Y:S01]  /*4900*/  SEL R2, R11, R12, !P6 ;  /* 0x0000000c0b027207 */ /* 0x000fe20007000000 */
[C---:B------:R-:W-:Y:S01]  /*4910*/  IMAD R12, R43.reuse, R9, RZ ;  /* 0x000000092b0c7224 */ /* 0x040fe200078e02ff */
[C---:B------:R-:W-:Y:S01]  /*4920*/  ISETP.GE.AND P0, PT, R8.reuse, R0, PT ;  /* 0x000000000800720c */ /* 0x040fe20003f06270 */
[----:B------:R-:W-:Y:S03]  /*4930*/  IMAD.HI.U32 R0, R8, R4, RZ ;  /* 0x0000000408007227 */ /* 0x000fe600078e00ff */
[----:B------:R-:W-:Y:S02]  /*4940*/  ISETP.GE.OR P0, PT, R2, R12, P0 ;  /* 0x0000000c0200720c */ /* 0x000fe40000706670 */
[-C--:B------:R-:W-:Y:S04]  /*4950*/  SHF.R.U32.HI R0, RZ, R5.reuse, R0 ;  /* 0x00000005ff007219 */ /* 0x080fe80000011600 */
[----:B------:R-:W-:Y:S05]  /*4960*/  SEL R13, R8, R0, !P2 ;  /* 0x00000000080d7207 */ /* 0x000fea0005000000 */
[----:B------:R-:W-:Y:S02]  /*4970*/  IMAD.MOV R12, RZ, RZ, -R13 ;  /* 0x000000ffff0c7224 */ /* 0x000fe400078e0a0d */
[C---:B------:R-:W-:Y:S04]  /*4980*/  @!P0 IMAD.HI.U32 R0, R2.reuse, R4, RZ ;  /* 0x0000000402008227 */ /* 0x040fe800078e00ff */
[----:B------:R-:W-:Y:S01]  /*4990*/  IMAD R12, R43, R12, R8 ;  /* 0x0000000c2b0c7224 */ /* 0x000fe200078e0208 */
[----:B------:R-:W-:Y:S04]  /*49a0*/  @!P0 SHF.R.U32.HI R0, RZ, R5, R0 ;  /* 0x00000005ff008219 */ /* 0x000fe80000011600 */
[----:B------:R-:W-:Y:S04]  /*49b0*/  @!P0 SEL R0, R2, R0, !P2 ;  /* 0x0000000002008207 */ /* 0x000fe80005000000 */
[----:B------:R-:W-:Y:S01]  /*49c0*/  @!P0 IADD3 R13, PT, PT, R13, -R0, RZ ;  /* 0x800000000d0d8210 */ /* 0x000fe20007ffe0ff */
[----:B------:R-:W-:Y:S01]  /*49d0*/  @!P0 IMAD R0, R9, R12, R0 ;  /* 0x0000000c09008224 */ /* 0x000fe200078e0200 */
[----:B------:R-:W-:Y:S01]  /*49e0*/  IADD3 R9, PT, PT, -R8, RZ, RZ ;  /* 0x000000ff08097210 */ /* 0x000fe20007ffe1ff */
[--C-:B------:R-:W-:Y:S02]  /*49f0*/  IMAD.MOV R12, RZ, RZ, -R2.reuse ;  /* 0x000000ffff0c7224 */ /* 0x100fe400078e0a02 */
[----:B------:R-:W-:Y:S02]  /*4a00*/  @!P0 IMAD R8, R13, R43, R2 ;  /* 0x0000002b0d088224 */ /* 0x000fe400078e0202 */
[----:B------:R-:W-:Y:S02]  /*4a10*/  @!P0 IMAD.MOV.U32 R2, RZ, RZ, R0 ;  /* 0x000000ffff028224 */ /* 0x000fe400078e0000 */
[----:B------:R-:W-:Y:S02]  /*4a20*/  IMAD R11, R3, R12, R11 ;  /* 0x0000000c030b7224 */ /* 0x000fe400078e020b */
[----:B------:R-:W-:Y:S02]  /*4a30*/  IMAD R10, R6, R9, R10 ;  /* 0x00000009060a7224 */ /* 0x000fe400078e020a */
[----:B------:R-:W-:Y:S02]  /*4a40*/  IMAD R11, R2, R3, R11 ;  /* 0x00000003020b7224 */ /* 0x000fe400078e020b */
[----:B------:R-:W-:Y:S02]  /*4a50*/  IMAD R10, R8, R6, R10 ;  /* 0x00000006080a7224 */ /* 0x000fe400078e020a */
.L_x_80:
[----:B------:R-:W-:Y:S05]  /*4a60*/  BRA.U UP0, `(.L_x_81) ;  /* 0x0000000100107547 */ /* 0x000fea000b800000 */
[----:B------:R-:W-:Y:S04]  /*4a70*/  MOV R2, UR4 ;  /* 0x0000000400027c02 */ /* 0x000fe80008000f00 */
[----:B------:R-:W-:Y:S04]  /*4a80*/  SHF.L.U32 R2, R2, 0x1f, RZ ;  /* 0x0000001f02027819 */ /* 0x000fe800000006ff */
[----:B------:R-:W1:Y:S02]  /*4a90*/  SYNCS.PHASECHK.TRANS64.TRYWAIT P0, [UR5+0xa8], R2 ;  /* 0x0000a802ff0075a7 */ /* 0x000e640008001105 */
[----:B-1----:R-:W-:Y:S05]  /*4aa0*/  @!P0 BRA `(.L_x_82) ;  /* 0x000000a000508947 */ /* 0x002fea0003800000 */
.L_x_81:
[----:B------:R-:W-:Y:S05]  /*4ab0*/  @!P5 BRA `(.L_x_83) ;  /* 0x00000000002cd947 */ /* 0x000fea0003800000 */
[----:B------:R-:W-:Y:S01]  /*4ac0*/  ISETP.NE.U32.AND P0, PT, R14, RZ, PT ;  /* 0x000000ff0e00720c */ /* 0x000fe20003f05070 */
[----:B------:R-:W-:Y:S03]  /*4ad0*/  IMAD.MOV.U32 R90, RZ, RZ, 0x1 ;  /* 0x00000001ff5a7424 */ /* 0x000fe600078e00ff */
[----:B------:R-:W-:Y:S11]  /*4ae0*/  ISETP.NE.AND.EX P0, PT, R15, RZ, PT, P0 ;  /* 0x000000ff0f00720c */ /* 0x000ff60003f05300 */
[----:B------:R-:W-:Y:S02]  /*4af0*/  @!UPT UIADD3 URZ, UPT, UPT, URZ, URZ, URZ ;  /* 0x000000fffffff290 */ /* 0x000fe4000fffe0ff */
[----:B------:R-:W3:Y:S01]  /*4b00*/  @P0 LDC.64 R8, c[0x0][0xc88] ;  /* 0x00032200ff080b82 */ /* 0x000ee20000000a00 */
[----:B-12---:R-:W-:Y:S04]  /*4b10*/  @P0 IMAD R0, R16, UR44, RZ ;  /* 0x0000002c10000c24 */ /* 0x006fe8000f8e02ff */
[----:B---3--:R-:W-:Y:S04]  /*4b20*/  @P0 IMAD.WIDE R8, R0, 0x4, R8 ;  /* 0x0000000400080825 */ /* 0x008fe800078e0208 */
[----:B------:R-:W-:Y:S01]  /*4b30*/  HFMA2 R0, -RZ, RZ, 0, 5.9604644775390625e-08 ;  /* 0x00000001ff007431 */ /* 0x000fe200000001ff */
[----:B-----5:R3:W5:Y:S04]  /*4b40*/  @P0 LDG.E R53, desc[UR46][R8.64] ;  /* 0x0000002e08350981 */ /* 0x020768000c1e1900 */
[----:B------:R-:W-:Y:S01]  /*4b50*/  @!P0 PRMT R90, R0, 0x7610, R90 ;  /* 0x00007610005a8816 */ /* 0x000fe2000000005a */
[----:B---3--:R-:W4:Y:S06]  /*4b60*/  @!P0 LDC R53, c[0x0][0xc80] ;  /* 0x00032000ff358b82 */ /* 0x008f2c0000000800 */
.L_x_83:
[----:B----45:R-:W-:Y:S01]  /*4b70*/  @!P4 FSETP.EQ.AND P0, PT, R53, RZ, PT ;  /* 0x000000ff3500c20b */ /* 0x030fe20003f02000 */
[----:B------:R-:W-:Y:S01]  /*4b80*/  @!UPT UIADD3 URZ, UPT, UPT, URZ, URZ, URZ ;  /* 0x000000fffffff290 */ /* 0x000fe2000fffe0ff */
[----:B------:R-:W-:Y:S11]  /*4b90*/  @!P4 BRA `(.L_x_84) ;  /* 0x000000000018c947 */ /* 0x000ff60003800000 */
[----:B------:R-:W-:Y:S02]  /*4ba0*/  LOP3.LUT P2, RZ, R90, 0xff, RZ, 0xc0, !PT ;  /* 0x000000ff5aff7812 */ /* 0x000fe4000784c0ff */
[----:B------:R-:W-:Y:S04]  /*4bb0*/  ISETP.NE.U32.AND P0, PT, R14, RZ, PT ;  /* 0x000000ff0e00720c */ /* 0x000fe80003f05070 */
[----:B------:R-:W-:Y:S04]  /*4bc0*/  ISETP.NE.AND.EX P0, PT, R15, RZ, PT, P0 ;  /* 0x000000ff0f00720c */ /* 0x000fe80003f05300 */
[----:B------:R-:W-:Y:S03]  /*4bd0*/  PLOP3.LUT P0, PT, P0, PT, PT, 0x8, 0x80 ;  /* 0x000000000080781c */ /* 0x000fe6000070e170 */
[----:B------:R-:W-:Y:S11]  /*4be0*/  @P2 FSETP.EQ.AND P0, PT, R53, RZ, PT ;  /* 0x000000ff3500220b */ /* 0x000ff60003f02000 */
[----:B------:R-:W-:Y:S02]  /*4bf0*/  @!UPT UIADD3 URZ, UPT, UPT, URZ, URZ, URZ ;  /* 0x000000fffffff290 */ /* 0x000fe4000fffe0ff */
.L_x_84:
[----:B------:R-:W3:Y:S01]  /*4c00*/  SYNCS.PHASECHK.TRANS64.TRYWAIT P2, [UR5+0x80], R28 ;  /* 0x0000801cff0075a7 */ /* 0x000ee20008041105 */
[----:B------:R-:W-:Y:S04]  /*4c10*/  ELECT P4, URZ, PT ;  /* 0x0000000000ff782f */ /* 0x000fe80003880000 */
[----:B------:R-:W-:Y:S11]  /*4c20*/  PLOP3.LUT P4, PT, P0, P4, PT, 0xf2, 0x2f ;  /* 0x00000000002f781c */ /* 0x000ff60000789e72 */
[----:B------:R-:W-:Y:S02]  /*4c30*/  @!UPT UIADD3 URZ, UPT, UPT, URZ, URZ, URZ ;  /* 0x000000fffffff290 */ /* 0x000fe4000fffe0ff */
[----:B------:R-:W-:Y:S05]  /*4c40*/  @!P4 IADD3 R8, P0, PT, R32, 0x980, RZ ;  /* 0x000009802008c810 */ /* 0x000fea0007f1e0ff */
[----:B-1----:R-:W-:Y:S01]  /*4c50*/  @!P4 IMAD.X R2, RZ, RZ, R33, P0 ;  /* 0x000000ffff02c224 */ /* 0x002fe200000e0621 */
[----:B---3--:R-:W-:Y:S07]  /*4c60*/  @!P2 BRA `(.L_x_85) ;  /* 0x0000009c00f8a947 */ /* 0x008fee0003800000 */
.L_x_224:
[----:B------:R-:W-:Y:S01]  /*4c70*/  @!P4 R2UR UR7, R8 ;  /* 0x000000000807c2ca */ /* 0x000fe200000e0000 */
[----:B------:R-:W-:Y:S01]  /*4c80*/  VOTEU.ALL UP0, P4 ;  /* 0x0000000000ff7886 */ /* 0x000fe20002000000 */
[----:B------:R-:W-:Y:S01]  /*4c90*/  @!P4 R2UR UR6, R2 ;  /* 0x000000000206c2ca */ /* 0x000fe200000e0000 */
[----:B------:R-:W-:Y:S01]  /*4ca0*/  VOTEU.ALL UP1, P4 ;  /* 0x0000000000ff7886 */ /* 0x000fe20002020000 */
[----:B--2---:R-:W-:Y:S01]  /*4cb0*/  UMOV UR60, UR44 ;  /* 0x0000002c003c7c82 */ /* 0x004fe20008000000 */
[----:B-1----:R-:W-:Y:S01]  /*4cc0*/  @!P4 IMAD.MOV.U32 R0, RZ, RZ, 0x1000 ;  /* 0x00001000ff00c424 */ /* 0x002fe200078e00ff */
[----:B------:R-:W-:Y:S02]  /*4cd0*/  @!UP0 UIADD3 UR56, UPT, UPT, UR5, 0x200, URZ ;  /* 0x0000020005388890 */ /* 0x000fe4000fffe0ff */
[----:B------:R-:W-:Y:S02]  /*4ce0*/  @!UP0 UIADD3 UR10, UPT, UPT, UR58, 0x40, URZ ;  /* 0x000000403a0a8890 */ /* 0x000fe4000fffe0ff */
[----:B------:R-:W-:Y:S01]  /*4cf0*/  @!UP0 UIADD3 UR8, UPT, UPT, UR5, 0xa00, URZ ;  /* 0x00000a0005088890 */ /* 0x000fe2000fffe0ff */
[----:B------:R-:W-:Y:S02]  /*4d00*/  VOTEU.ALL UP0, P4 ;  /* 0x0000000000ff7886 */ /* 0x000fe40002000000 */
[----:B------:R-:W-:Y:S01]  /*4d10*/  IMAD.U32 R8, RZ, RZ, UR7 ;  /* 0x00000007ff087e24 */ /* 0x000fe2000f8e00ff */
[----:B------:R-:W-:Y:S01]  /*4d20*/  UMOV UR7, 0x10000000 ;  /* 0x1000000000077882 */ /* 0x000fe20000000000 */
[----:B------:R-:W-:Y:S01]  /*4d30*/  IMAD.U32 R9, RZ, RZ, UR6 ;  /* 0x00000006ff097e24 */ /* 0x000fe2000f8e00ff */
[----:B------:R-:W-:Y:S01]  /*4d40*/  UMOV UR6, 0x0 ;  /* 0x0000000000067882 */ /* 0x000fe20000000000 */
[----:B------:R-:W-:Y:S01]  /*4d50*/  UMOV UR9, UR57 ;  /* 0x0000003900097c82 */ /* 0x000fe20008000000 */
[----:B------:R-:W-:Y:S01]  /*4d60*/  @!P4 R2UR UR16, R8 ;  /* 0x000000000810c2ca */ /* 0x000fe200000e0000 */
[----:B------:R-:W-:Y:S01]  /*4d70*/  UMOV UR11, UR59 ;  /* 0x0000003b000b7c82 */ /* 0x000fe20008000000 */
[----:B------:R-:W-:Y:S01]  /*4d80*/  @!P4 R2UR UR17, R9 ;  /* 0x000000000911c2ca */ /* 0x000fe200000e0000 */
[----:B------:R-:W-:Y:S01]  /*4d90*/  UMOV UR12, UR44 ;  /* 0x0000002c000c7c82 */ /* 0x000fe20008000000 */
[----:B------:R-:W-:Y:S01]  /*4da0*/  UPRMT UR14, UR37, 0x654, UR57 ;  /* 0x00000654250e7896 */ /* 0x000fe20008000039 */
[----:B------:R-:W-:Y:S05]  /*4db0*/  @!P4 IADD3 R8, P0, PT, R32, 0x980, RZ ;  /* 0x000009802008c810 */ /* 0x000fea0007f1e0ff */
[----:B------:R-:W-:Y:S05]  /*4dc0*/  @!P4 IMAD.X R2, RZ, RZ, R33, P0 ;  /* 0x000000ffff02c224 */ /* 0x000fea00000e0621 */
[----:B------:R1:W-:Y:S01]  /*4dd0*/  @!UP1 UTMALDG.3D [UR56], [UR16], desc[UR6] ;  /* 0x00000638100095b4 */ /* 0x0003e20008011000 */
[----:B------:R1:W-:Y:S01]  /*4de0*/  @!UP0 UTMALDG.3D [UR8], [UR16], desc[UR6] ;  /* 0x00000608100085b4 */ /* 0x0003e20008011000 */
[----:B------:R1:W-:Y:S01]  /*4df0*/  @!P4 SYNCS.ARRIVE.TRANS64.RED.A0TR RZ, [UR5+0x60], R0 ;  /* 0x00006000ffffc9a7 */ /* 0x0003e20008300405 */
[----:B------:R-:W-:Y:S01]  /*4e00*/  SYNCS.ARRIVE.TRANS64.RED.A1T0 RZ, [UR14], RZ ;  /* 0x000000ffffff79a7 */ /* 0x000fe2000810040e */
[----:B------:R-:W2:Y:S02]  /*4e10*/  SYNCS.PHASECHK.TRANS64.TRYWAIT P2, [UR5+0x88], R28 ;  /* 0x0000881cff0075a7 */ /* 0x000ea40008041105 */
[----:B-12---:R-:W-:Y:S05]  /*4e20*/  @!P2 BRA `(.L_x_86) ;  /* 0x0000009c00a0a947 */ /* 0x006fea0003800000 */
.L_x_226:
[----:B------:R-:W-:Y:S01]  /*4e30*/  @!P4 R2UR UR7, R8 ;  /* 0x000000000807c2ca */ /* 0x000fe200000e0000 */
[----:B------:R-:W-:Y:S01]  /*4e40*/  VOTEU.ALL UP0, P4 ;  /* 0x0000000000ff7886 */ /* 0x000fe20002000000 */
[----:B------:R-:W-:Y:S01]  /*4e50*/  @!P4 R2UR UR6, R2 ;  /* 0x000000000206c2ca */ /* 0x000fe200000e0000 */
[----:B------:R-:W-:Y:S01]  /*4e60*/  VOTEU.ALL UP1, P4 ;  /* 0x0000000000ff7886 */ /* 0x000fe20002020000 */
[----:B------:R-:W-:Y:S01]  /*4e70*/  UMOV UR50, UR58 ;  /* 0x0000003a00327c82 */ /* 0x000fe20008000000 */
[----:B------:R-:W-:Y:S01]  /*4e80*/  UMOV UR52, UR44 ;  /* 0x0000002c00347c82 */ /* 0x000fe20008000000 */
[----:B------:R-:W-:Y:S01]  /*4e90*/  @!UP0 UIADD3 UR51, UPT, UPT, UR59, 0x40, URZ ;  /* 0x000000403b338890 */ /* 0x000fe2000fffe0ff */
[----:B-1----:R-:W-:Y:S01]  /*4ea0*/  @!P4 IMAD.MOV.U32 R0, RZ, RZ, 0x1000 ;  /* 0x00001000ff00c424 */ /* 0x002fe200078e00ff */
[----:B------:R-:W-:Y:S02]  /*4eb0*/  @!UP0 UIADD3 UR48, UPT, UPT, UR5, 0x1200, URZ ;  /* 0x0000120005308890 */ /* 0x000fe4000fffe0ff */
[----:B------:R-:W-:Y:S02]  /*4ec0*/  @!UP0 UIADD3 UR10, UPT, UPT, UR58, 0x40, URZ ;  /* 0x000000403a0a8890 */ /* 0x000fe4000fffe0ff */
[----:B------:R-:W-:Y:S01]  /*4ed0*/  @!UP0 UIADD3 UR8, UPT, UPT, UR5, 0x1a00, URZ ;  /* 0x00001a0005088890 */ /* 0x000fe2000fffe0ff */
[----:B------:R-:W-:Y:S01]  /*4ee0*/  IMAD.U32 R8, RZ, RZ, UR7 ;  /* 0x00000007ff087e24 */ /* 0x000fe2000f8e00ff */
[----:B------:R-:W-:Y:S01]  /*4ef0*/  UMOV UR7, 0x10000000 ;  /* 0x1000000000077882 */ /* 0x000fe20000000000 */
[----:B------:R-:W-:Y:S01]  /*4f00*/  IMAD.U32 R9, RZ, RZ, UR6 ;  /* 0x00000006ff097e24 */ /* 0x000fe2000f8e00ff */
[----:B------:R-:W-:Y:S01]  /*4f10*/  UMOV UR6, 0x0 ;  /* 0x0000000000067882 */ /* 0x000fe20000000000 */
[----:B------:R-:W-:Y:S01]  /*4f20*/  VOTEU.ALL UP0, P4 ;  /* 0x0000000000ff7886 */ /* 0x000fe20002000000 */
[----:B------:R-:W-:Y:S01]  /*4f30*/  @!P4 R2UR UR16, R8 ;  /* 0x000000000810c2ca */ /* 0x000fe200000e0000 */
[----:B------:R-:W-:Y:S01]  /*4f40*/  UMOV UR9, UR49 ;  /* 0x0000003100097c82 */ /* 0x000fe20008000000 */
[----:B------:R-:W-:Y:S01]  /*4f50*/  @!P4 R2UR UR17, R9 ;  /* 0x000000000911c2ca */ /* 0x000fe200000e0000 */
[----:B------:R-:W-:Y:S01]  /*4f60*/  UMOV UR12, UR44 ;  /* 0x0000002c000c7c82 */ /* 0x000fe20008000000 */
[----:B------:R-:W-:Y:S01]  /*4f70*/  UMOV UR11, UR51 ;  /* 0x00000033000b7c82 */ /* 0x000fe20008000000 */
[----:B------:R-:W-:Y:S01]  /*4f80*/  UPRMT UR13, UR37, 0x654, UR49 ;  /* 0x00000654250d7896 */ /* 0x000fe20008000031 */
[----:B------:R-:W-:Y:S05]  /*4f90*/  @!P4 IADD3 R8, P0, PT, R32, 0x980, RZ ;  /* 0x000009802008c810 */ /* 0x000fea0007f1e0ff */
[----:B------:R-:W-:Y:S04]  /*4fa0*/  @!P4 IMAD.X R2, RZ, RZ, R33, P0 ;  /* 0x000000ffff02c224 */ /* 0x000fe800000e0621 */
[----:B------:R1:W-:Y:S01]  /*4fb0*/  @!UP1 UTMALDG.3D [UR48], [UR16], desc[UR6] ;  /* 0x00000630100095b4 */ /* 0x0003e20008011000 */
[----:B------:R1:W-:Y:S01]  /*4fc0*/  @!UP0 UTMALDG.3D [UR8], [UR16], desc[UR6] ;  /* 0x00000608100085b4 */ /* 0x0003e20008011000 */
[----:B------:R1:W-:Y:S01]  /*4fd0*/  @!P4 SYNCS.ARRIVE.TRANS64.RED.A0TR RZ, [UR5+0x68], R0 ;  /* 0x00006800ffffc9a7 */ /* 0x0003e20008300405 */
[----:B------:R-:W-:Y:S01]  /*4fe0*/  SYNCS.ARRIVE.TRANS64.RED.A1T0 RZ, [UR13], RZ ;  /* 0x000000ffffff79a7 */ /* 0x000fe2000810040d */
[----:B------:R-:W2:Y:S02]  /*4ff0*/  SYNCS.PHASECHK.TRANS64.TRYWAIT P2, [UR5+0x90], R28 ;  /* 0x0000901cff0075a7 */ /* 0x000ea40008041105 */
[----:B-12---:R-:W-:Y:S05]  /*5000*/  @!P2 BRA `(.L_x_87) ;  /* 0x0000009c0040a947 */ /* 0x006fea0003800000 */
.L_x_228:
[----:B------:R-:W-:Y:S01]  /*5010*/  @!P4 R2UR UR7, R8 ;  /* 0x000000000807c2ca */ /* 0x000fe200000e0000 */
[----:B------:R-:W-:Y:S01]  /*5020*/  VOTEU.ALL UP0, P4 ;  /* 0x0000000000ff7886 */ /* 0x000fe20002000000 */
[----:B------:R-:W-:Y:S01]  /*5030*/  @!P4 R2UR UR6, R2 ;  /* 0x000000000206c2ca */ /* 0x000fe200000e0000 */
[----:B------:R-:W-:Y:S01]  /*5040*/  UIADD3 UR42, UPT, UPT, UR58, 0x10, URZ ;  /* 0x000000103a2a7890 */ /* 0x000fe2000fffe0ff */
[----:B-1----:R-:W-:Y:S01]  /*5050*/  @!P4 IMAD.MOV.U32 R0, RZ, RZ, 0x1000 ;  /* 0x00001000ff00c424 */ /* 0x002fe200078e00ff */
[----:B------:R-:W-:Y:S01]  /*5060*/  VOTEU.ALL UP1, P4 ;  /* 0x0000000000ff7886 */ /* 0x000fe20002020000 */
[----:B------:R-:W-:Y:S01]  /*5070*/  @!UP0 UIADD3 UR40, UPT, UPT, UR5, 0x2200, URZ ;  /* 0x0000220005288890 */ /* 0x000fe2000fffe0ff */
[----:B------:R-:W-:Y:S01]  /*5080*/  UMOV UR16, 0x0 ;  /* 0x0000000000107882 */ /* 0x000fe20000000000 */
[----:B------:R-:W-:Y:S01]  /*5090*/  UMOV UR17, 0x10000000 ;  /* 0x1000000000117882 */ /* 0x000fe20000000000 */
[----:B------:R-:W-:Y:S01]  /*50a0*/  UMOV UR43, UR59 ;  /* 0x0000003b002b7c82 */ /* 0x000fe20008000000 */
[----:B------:R-:W-:Y:S03]  /*50b0*/  @!UP0 UIADD3 UR10, UPT, UPT, UR58, 0x50, URZ ;  /* 0x000000503a0a8890 */ /* 0x000fe6000fffe0ff */
[----:B------:R-:W-:Y:S01]  /*50c0*/  IMAD.U32 R8, RZ, RZ, UR7 ;  /* 0x00000007ff087e24 */ /* 0x000fe2000f8e00ff */
[----:B------:R-:W-:Y:S01]  /*50d0*/  @!UP0 UIADD3 UR8, UPT, UPT, UR5, 0x2a00, URZ ;  /* 0x00002a0005088890 */ /* 0x000fe2000fffe0ff */
[----:B------:R-:W-:Y:S01]  /*50e0*/  IMAD.U32 R9, RZ, RZ, UR6 ;  /* 0x00000006ff097e24 */ /* 0x000fe2000f8e00ff */
[----:B------:R-:W-:Y:S01]  /*50f0*/  VOTEU.ALL UP0, P4 ;  /* 0x0000000000ff7886 */ /* 0x000fe20002000000 */
        /* <DEDUP_REMOVED lines=14> */
.L_x_230:
[----:B------:R-:W-:Y:S01]  /*51e0*/  @!P4 R2UR UR8, R8 ;  /* 0x000000000808c2ca */ /* 0x000fe200000e0000 */
[----:B------:R-:W-:Y:S01]  /*51f0*/  VOTEU.ALL UP0, P4 ;  /* 0x0000000000ff7886 */ /* 0x000fe20002000000 */
[----:B------:R-:W-:Y:S01]  /*5200*/  @!P4 R2UR UR6, R2 ;  /* 0x000000000206c2ca */ /* 0x000fe200000e0000 */
[----:B------:R-:W-:Y:S01]  /*5210*/  VOTEU.ALL UP1, P4 ;  /* 0x0000000000ff7886 */ /* 0x000fe20002020000 */
[----:B------:R-:W-:Y:S01]  /*5220*/  UMOV UR16, 0x0 ;  /* 0x0000000000107882 */ /* 0x000fe20000000000 */
[----:B------:R-:W-:Y:S01]  /*5230*/  UMOV UR17, 0x10000000 ;  /* 0x1000000000117882 */ /* 0x000fe20000000000 */
[----:B------:R-:W-:Y:S01]  /*5240*/  @!UP0 UIADD3 UR27, UPT, UPT, UR59, 0x40, URZ ;  /* 0x000000403b1b8890 */ /* 0x000fe2000fffe0ff */
[----:B-1----:R-:W-:Y:S01]  /*5250*/  @!P4 IMAD.MOV.U32 R0, RZ, RZ, 0x1000 ;  /* 0x00001000ff00c424 */ /* 0x002fe200078e00ff */
[----:B------:R-:W-:Y:S01]  /*5260*/  @!UP0 UIADD3 UR24, UPT, UPT, UR5, 0x3200, URZ ;  /* 0x0000320005188890 */ /* 0x000fe2000fffe0ff */
[----:B------:R-:W-:Y:S01]  /*5270*/  SHF.L.U32 R34, RZ, 0x1f, RZ ;  /* 0x0000001fff227819 */ /* 0x000fe200000006ff */
[----:B------:R-:W-:Y:S01]  /*5280*/  UMOV UR26, UR42 ;  /* 0x0000002a001a7c82 */ /* 0x000fe20008000000 */
[----:B------:R-:W-:Y:S01]  /*5290*/  UMOV UR28, UR44 ;  /* 0x0000002c001c7c82 */ /* 0x000fe20008000000 */
[----:B------:R-:W-:Y:S01]  /*52a0*/  @!UP0 UIADD3 UR10, UPT, UPT, UR58, 0x50, URZ ;  /* 0x000000503a0a8890 */ /* 0x000fe2000fffe0ff */
        /* <DEDUP_REMOVED lines=18> */
.L_x_232:
        /* <DEDUP_REMOVED lines=10> */
[----:B------:R-:W-:Y:S01]  /*5470*/  UMOV UR19, UR59 ;  /* 0x0000003b00137c82 */ /* 0x000fe20008000000 */
[----:B------:R-:W-:Y:S02]  /*5480*/  UMOV UR20, UR44 ;  /* 0x0000002c00147c82 */ /* 0x000fe40008000000 */
[----:B------:R-:W-:Y:S01]  /*5490*/  IMAD.U32 R8, RZ, RZ, UR9 ;  /* 0x00000009ff087e24 */ /* 0x000fe2000f8e00ff */
[----:B------:R-:W-:Y:S01]  /*54a0*/  @!UP0 UIADD3 UR10, UPT, UPT, UR58, 0x60, URZ ;  /* 0x000000603a0a8890 */ /* 0x000fe2000fffe0ff */
[----:B------:R-:W-:Y:S01]  /*54b0*/  IMAD.U32 R9, RZ, RZ, UR8 ;  /* 0x00000008ff097e24 */ /* 0x000fe2000f8e00ff */
[----:B------:R-:W-:Y:S02]  /*54c0*/  @!UP0 UIADD3 UR8, UPT, UPT, UR5, 0xa00, URZ ;  /* 0x00000a0005088890 */ /* 0x000fe4000fffe0ff */
[----:B------:R-:W-:Y:S01]  /*54d0*/  @!P4 R2UR UR26, R8 ;  /* 0x00000000081ac2ca */ /* 0x000fe200000e0000 */
[----:B------:R-:W-:Y:S01]  /*54e0*/  VOTEU.ALL UP0, P4 ;  /* 0x0000000000ff7886 */ /* 0x000fe20002000000 */
[----:B------:R-:W-:Y:S01]  /*54f0*/  @!P4 R2UR UR27, R9 ;  /* 0x00000000091bc2ca */ /* 0x000fe200000e0000 */
[----:B------:R-:W-:Y:S01]  /*5500*/  UMOV UR9, UR57 ;  /* 0x0000003900097c82 */ /* 0x000fe20008000000 */
[----:B------:R-:W-:Y:S01]  /*5510*/  UMOV UR11, UR59 ;  /* 0x0000003b000b7c82 */ /* 0x000fe20008000000 */
[----:B------:R-:W-:Y:S01]  /*5520*/  UMOV UR12, UR44 ;  /* 0x0000002c000c7c82 */ /* 0x000fe20008000000 */
        /* <DEDUP_REMOVED lines=8> */
.L_x_234:
        /* <DEDUP_REMOVED lines=9> */
[----:B------:R-:W-:Y:S01]  /*5640*/  UMOV UR17, UR49 ;  /* 0x0000003100117c82 */ /* 0x000fe20008000000 */
[----:B------:R-:W-:Y:S01]  /*5650*/  UMOV UR20, UR44 ;  /* 0x0000002c00147c82 */ /* 0x000fe20008000000 */
[----:B------:R-:W-:Y:S02]  /*5660*/  @!UP0 UIADD3 UR10, UPT, UPT, UR58, 0x60, URZ ;  /* 0x000000603a0a8890 */ /* 0x000fe4000fffe0ff */
[----:B------:R-:W-:Y:S01]  /*5670*/  IMAD.U32 R8, RZ, RZ, UR9 ;  /* 0x00000009ff087e24 */ /* 0x000fe2000f8e00ff */
[----:B------:R-:W-:Y:S01]  /*5680*/  UMOV UR9, UR49 ;  /* 0x0000003100097c82 */ /* 0x000fe20008000000 */
[----:B------:R-:W-:Y:S01]  /*5690*/  IMAD.U32 R9, RZ, RZ, UR8 ;  /* 0x00000008ff097e24 */ /* 0x000fe2000f8e00ff */
[----:B------:R-:W-:Y:S02]  /*56a0*/  @!UP0 UIADD3 UR8, UPT, UPT, UR5, 0x1a00, URZ ;  /* 0x00001a0005088890 */ /* 0x000fe4000fffe0ff */
[----:B------:R-:W-:Y:S01]  /*56b0*/  @!P4 R2UR UR22, R8 ;  /* 0x000000000816c2ca */ /* 0x000fe200000e0000 */
[----:B------:R-:W-:Y:S01]  /*56c0*/  VOTEU.ALL UP0, P4 ;  /* 0x0000000000ff7886 */ /* 0x000fe20002000000 */
[----:B------:R-:W-:Y:S01]  /*56d0*/  @!P4 R2UR UR23, R9 ;  /* 0x000000000917c2ca */ /* 0x000fe200000e0000 */
[----:B------:R-:W-:Y:S01]  /*56e0*/  UMOV UR12, UR44 ;  /* 0x0000002c000c7c82 */ /* 0x000fe20008000000 */
[----:B------:R-:W-:Y:S01]  /*56f0*/  UMOV UR11, UR19 ;  /* 0x00000013000b7c82 */ /* 0x000fe20008000000 */
        /* <DEDUP_REMOVED lines=8> */
.L_x_236:
[----:B------:R-:W2:Y:S01]  /*5780*/  LDC.64 R12, c[0x0][0xf18] ;  /* 0x0003c600ff0c7b82 */ /* 0x000ea20000000a00 */
[----:B------:R-:W-:Y:S01]  /*5790*/  @!P4 R2UR UR8, R2 ;  /* 0x000000000208c2ca */ /* 0x000fe200000e0000 */
[----:B------:R-:W-:Y:S01]  /*57a0*/  VOTEU.ALL UP0, P4 ;  /* 0x0000000000ff7886 */ /* 0x000fe20002000000 */
[----:B------:R-:W-:Y:S01]  /*57b0*/  @!P4 R2UR UR9, R8 ;  /* 0x000000000809c2ca */ /* 0x000fe200000e0000 */
[----:B------:R-:W-:Y:S01]  /*57c0*/  UIADD3 UR34, UPT, UPT, UR58, 0x30, URZ ;  /* 0x000000303a227890 */ /* 0x000fe2000fffe0ff */
[----:B-1----:R-:W-:Y:S03]  /*57d0*/  @!P4 IMAD.MOV.U32 R0, RZ, RZ, 0x1000 ;  /* 0x00001000ff00c424 */ /* 0x002fe600078e00ff */
[----:B------:R-:W1:Y:S01]  /*57e0*/  @!P1 LDC R2, c[0x0][0xf0c] ;  /* 0x0003c300ff029b82 */ /* 0x000e620000000800 */
[----:B------:R-:W-:Y:S01]  /*57f0*/  @!UP0 UIADD3 UR32, UPT, UPT, UR5, 0x2200, URZ ;  /* 0x0000220005208890 */ /* 0x000fe2000fffe0ff */
[----:B------:R-:W-:Y:S01]  /*5800*/  @P3 SHF.R.U32.HI R29, RZ, 0x10, R21 ;  /* 0x00000010ff1d3819 */ /* 0x000fe20000011615 */
[----:B------:R-:W-:Y:S01]  /*5810*/  VOTEU.ALL UP1, P4 ;  /* 0x0000000000ff7886 */ /* 0x000fe20002020000 */
[----:B------:R-:W-:Y:S01]  /*5820*/  UMOV UR14, 0x0 ;  /* 0x00000000000e7882 */ /* 0x000fe20000000000 */
[----:B------:R-:W-:Y:S01]  /*5830*/  UMOV UR15, 0x10000000 ;  /* 0x10000000000f7882 */ /* 0x000fe20000000000 */
[----:B------:R-:W-:Y:S01]  /*5840*/  UMOV UR33, UR41 ;  /* 0x0000002900217c82 */ /* 0x000fe20008000000 */
[----:B------:R-:W-:Y:S01]  /*5850*/  UMOV UR35, UR59 ;  /* 0x0000003b00237c82 */ /* 0x000fe20008000000 */
[----:B------:R-:W-:Y:S01]  /*5860*/  IMAD.U32 R9, RZ, RZ, UR8 ;  /* 0x00000008ff097e24 */ /* 0x000fe2000f8e00ff */
[----:B------:R-:W-:Y:S01]  /*5870*/  UMOV UR36, UR44 ;  /* 0x0000002c00247c82 */ /* 0x000fe20008000000 */
[----:B------:R-:W-:Y:S01]  /*5880*/  IMAD.U32 R8, RZ, RZ, UR9 ;  /* 0x00000009ff087e24 */ /* 0x000fe2000f8e00ff */
[----:B------:R-:W-:Y:S01]  /*5890*/  @!UP0 UIADD3 UR10, UPT, UPT, UR58, 0x70, URZ ;  /* 0x000000703a0a8890 */ /* 0x000fe2000fffe0ff */
[----:B------:R-:W-:Y:S01]  /*58a0*/  VIADD R31, R31, 0x1 ;  /* 0x000000011f1f7836 */ /* 0x000fe20000000000 */
[----:B------:R-:W-:Y:S01]  /*58b0*/  @!P4 R2UR UR17, R9 ;  /* 0x000000000911c2ca */ /* 0x000fe200000e0000 */
[----:B------:R-:W-:Y:S01]  /*58c0*/  @!UP0 UIADD3 UR8, UPT, UPT, UR5, 0x2a00, URZ ;  /* 0x00002a0005088890 */ /* 0x000fe2000fffe0ff */
[----:B------:R-:W-:Y:S01]  /*58d0*/  @!P4 R2UR UR16, R8 ;  /* 0x000000000810c2ca */ /* 0x000fe200000e0000 */
[----:B------:R-:W-:Y:S01]  /*58e0*/  VOTEU.ALL UP0, P4 ;  /* 0x0000000000ff7886 */ /* 0x000fe20002000000 */
[----:B------:R-:W3:Y:S01]  /*58f0*/  LDC.64 R8, c[0x0][0xf10] ;  /* 0x0003c400ff087b82 */ /* 0x000ee20000000a00 */
[----:B------:R-:W-:Y:S01]  /*5900*/  UMOV UR9, UR41 ;  /* 0x0000002900097c82 */ /* 0x000fe20008000000 */
[----:B------:R-:W-:Y:S01]  /*5910*/  UMOV UR11, UR59 ;  /* 0x0000003b000b7c82 */ /* 0x000fe20008000000 */
[----:B------:R-:W-:Y:S08]  /*5920*/  UMOV UR12, UR44 ;  /* 0x0000002c000c7c82 */ /* 0x000ff00008000000 */
[----:B------:R4:W-:Y:S01]  /*5930*/  @!UP1 UTMALDG.3D [UR32], [UR16], desc[UR14] ;  /* 0x00000e20100095b4 */ /* 0x0009e20008011000 */
[----:B------:R4:W-:Y:S01]  /*5940*/  @!UP0 UTMALDG.3D [UR8], [UR16], desc[UR14] ;  /* 0x00000e08100085b4 */ /* 0x0009e20008011000 */
[----:B------:R5:W-:Y:S01]  /*5950*/  @!P4 SYNCS.ARRIVE.TRANS64.RED.A0TR RZ, [UR5+0x70], R0 ;  /* 0x00007000ffffc9a7 */ /* 0x000be20008300405 */
[C---:B---3--:R-:W-:Y:S01]  /*5960*/  @!P1 IMAD.HI.U32 R8, R11.reuse, R8, RZ ;  /* 0x000000080b089227 */ /* 0x048fe200078e00ff */
[----:B--2---:R-:W-:Y:S02]  /*5970*/  @!P1 ISETP.NE.AND P0, PT, R12, 0x1, PT ;  /* 0x000000010c00980c */ /* 0x004fe40003f05270 */
[----:B-1----:R-:W-:Y:S01]  /*5980*/  @!P1 ISETP.NE.AND P2, PT, R2, 0x1, PT ;  /* 0x000000010200980c */ /* 0x002fe20003f45270 */
[C---:B------:R-:W-:Y:S01]  /*5990*/  @!P1 IMAD.HI.U32 R13, R10.reuse, R13, RZ ;  /* 0x0000000d0a0d9227 */ /* 0x040fe200078e00ff */
[----:B------:R-:W-:Y:S04]  /*59a0*/  @!P1 SHF.R.U32.HI R8, RZ, R9, R8 ;  /* 0x00000009ff089219 */ /* 0x000fe80000011608 */
[----:B------:R-:W-:Y:S01]  /*59b0*/  @!P1 SEL R8, R11, R8, !P2 ;  /* 0x000000080b089207 */ /* 0x000fe20005000000 */
[----:B------:R-:W-:Y:S01]  /*59c0*/  SYNCS.ARRIVE.TRANS64.RED.A1T0 RZ, [UR7], RZ ;  /* 0x000000ffffff79a7 */ /* 0x000fe20008100407 */
[----:B------:R-:W1:Y:S01]  /*59d0*/  SYNCS.PHASECHK.TRANS64.TRYWAIT P5, [UR5+0x98], R34 ;  /* 0x00009822ff0075a7 */ /* 0x000e6200080a1105 */
[----:B-----5:R-:W2:Y:S02]  /*59e0*/  @!P1 LDC R0, c[0x0][0xf20] ;  /* 0x0003c800ff009b82 */ /* 0x020ea40000000800 */
[----:B--2---:R-:W-:Y:S04]  /*59f0*/  @!P1 SHF.R.U32.HI R0, RZ, R0, R13 ;  /* 0x00000000ff009219 */ /* 0x004fe8000001160d */
[----:B------:R-:W-:Y:S05]  /*5a00*/  @!P1 SEL R9, R10, R0, !P0 ;  /* 0x000000000a099207 */ /* 0x000fea0004000000 */
[----:B------:R-:W-:Y:S02]  /*5a10*/  @!P1 IMAD.IADD R0, R9, 0x1, -R8 ;  /* 0x0000000109009824 */ /* 0x000fe400078e0a08 */
[----:B------:R-:W-:Y:S02]  /*5a20*/  @!P1 IMAD.IADD R8, R8, 0x1, -R9 ;  /* 0x0000000108089824 */ /* 0x000fe400078e0a09 */
[----:B------:R-:W-:Y:S02]  /*5a30*/  @!P1 IMAD R11, R0, R2, R11 ;  /* 0x00000002000b9224 */ /* 0x000fe400078e020b */
[----:B------:R-:W-:Y:S01]  /*5a40*/  @!P1 IMAD R10, R8, R12, R10 ;  /* 0x0000000c080a9224 */ /* 0x000fe200078e020a */
[----:B-1--4-:R-:W-:Y:S06]  /*5a50*/  @!P5 BRA `(.L_x_92) ;  /* 0x000000940024d947 */ /* 0x012fec0003800000 */
.L_x_238:
[----:B------:R-:W-:Y:S01]  /*5a60*/  @!P4 IADD3 R2, P0, PT, R32, 0x980, RZ ;  /* 0x000009802002c810 */ /* 0x000fe20007f1e0ff */
[----:B------:R-:W-:Y:S01]  /*5a70*/  VOTEU.ALL UP0, P4 ;  /* 0x0000000000ff7886 */ /* 0x000fe20002000000 */
[----:B------:R-:W-:Y:S01]  /*5a80*/  VOTEU.ALL UP1, P4 ;  /* 0x0000000000ff7886 */ /* 0x000fe20002020000 */
[----:B------:R-:W-:Y:S01]  /*5a90*/  UMOV UR9, 0x10000000 ;  /* 0x1000000000097882 */ /* 0x000fe20000000000 */
[----:B------:R-:W-:Y:S01]  /*5aa0*/  @!P4 R2UR UR8, R2 ;  /* 0x000000000208c2ca */ /* 0x000fe200000e0000 */
[----:B-1----:R-:W-:Y:S01]  /*5ab0*/  @!P4 IMAD.X R0, RZ, RZ, R33, P0 ;  /* 0x000000ffff00c224 */ /* 0x002fe200000e0621 */
[----:B------:R-:W-:Y:S01]  /*5ac0*/  @!UP0 UIADD3 UR35, UPT, UPT, UR59, 0x40, URZ ;  /* 0x000000403b238890 */ /* 0x000fe2000fffe0ff */
[----:B------:R-:W-:Y:S01]  /*5ad0*/  VIADD R2, R10, UR38 ;  /* 0x000000260a027c36 */ /* 0x000fe20008000000 */
[----:B------:R-:W-:Y:S01]  /*5ae0*/  @!UP0 UIADD3 UR32, UPT, UPT, UR5, 0x3200, URZ ;  /* 0x0000320005208890 */ /* 0x000fe2000fffe0ff */
[----:B------:R-:W-:Y:S01]  /*5af0*/  ISETP.NE.AND P0, PT, R31, 0x2, PT ;  /* 0x000000021f00780c */ /* 0x000fe20003f05270 */
[----:B------:R-:W-:Y:S01]  /*5b00*/  UMOV UR33, UR25 ;  /* 0x0000001900217c82 */ /* 0x000fe20008000000 */
[----:B------:R-:W-:Y:S01]  /*5b10*/  @!P4 R2UR UR7, R0 ;  /* 0x000000000007c2ca */ /* 0x000fe200000e0000 */
[----:B------:R-:W-:Y:S01]  /*5b20*/  UMOV UR36, UR44 ;  /* 0x0000002c00247c82 */ /* 0x000fe20008000000 */
[----:B------:R-:W-:Y:S01]  /*5b30*/  @!UP0 UIADD3 UR18, UPT, UPT, UR58, 0x70, URZ ;  /* 0x000000703a128890 */ /* 0x000fe2000fffe0ff */
[----:B------:R-:W-:Y:S01]  /*5b40*/  VIADD R0, R11, UR39 ;  /* 0x000000270b007c36 */ /* 0x000fe20008000000 */
[----:B------:R-:W-:Y:S01]  /*5b50*/  @!UP0 UIADD3 UR16, UPT, UPT, UR5, 0x3a00, URZ ;  /* 0x00003a0005108890 */ /* 0x000fe2000fffe0ff */
[----:B------:R-:W-:Y:S01]  /*5b60*/  R2UR UR11, R2 ;  /* 0x00000000020b72ca */ /* 0x000fe200000e0000 */
[----:B------:R-:W-:Y:S01]  /*5b70*/  IMAD.U32 R8, RZ, RZ, UR8 ;  /* 0x00000008ff087e24 */ /* 0x000fe2000f8e00ff */
[----:B------:R-:W-:Y:S01]  /*5b80*/  UMOV UR8, 0x0 ;  /* 0x0000000000087882 */ /* 0x000fe20000000000 */
[----:B------:R-:W-:Y:S01]  /*5b90*/  VOTEU.ALL UP0, P4 ;  /* 0x0000000000ff7886 */ /* 0x000fe20002000000 */
[----:B------:R-:W-:Y:S01]  /*5ba0*/  UMOV UR17, UR25 ;  /* 0x0000001900117c82 */ /* 0x000fe20008000000 */
[----:B------:R-:W-:Y:S01]  /*5bb0*/  UMOV UR20, UR44 ;  /* 0x0000002c00147c82 */ /* 0x000fe20008000000 */
[----:B------:R-:W-:Y:S01]  /*5bc0*/  @!P4 R2UR UR12, R8 ;  /* 0x00000000080cc2ca */ /* 0x000fe200000e0000 */
[----:B------:R-:W-:Y:S01]  /*5bd0*/  UMOV UR19, UR35 ;  /* 0x0000002300137c82 */ /* 0x000fe20008000000 */
[----:B------:R-:W-:Y:S01]  /*5be0*/  IMAD.U32 R9, RZ, RZ, UR7 ;  /* 0x00000007ff097e24 */ /* 0x000fe2000f8e00ff */
[----:B------:R-:W-:Y:S02]  /*5bf0*/  R2UR UR27, R0 ;  /* 0x00000000001b72ca */ /* 0x000fe400000e0000 */
[----:B------:R-:W-:Y:S02]  /*5c00*/  @P3 R2UR UR44, R29 ;  /* 0x000000001d2c32ca */ /* 0x000fe400000e0000 */
[----:B------:R-:W-:Y:S02]  /*5c10*/  @!P4 R2UR UR13, R9 ;  /* 0x00000000090dc2ca */ /* 0x000fe400000e0000 */
[----:B------:R-:W-:Y:S02]  /*5c20*/  SEL R0, RZ, 0x1, P0 ;  /* 0x00000001ff007807 */ /* 0x000fe40000000000 */
[----:B------:R-:W-:Y:S02]  /*5c30*/  SEL R31, R31, RZ, P0 ;  /* 0x000000ff1f1f7207 */ /* 0x000fe40000000000 */
[----:B------:R-:W-:Y:S07]  /*5c40*/  LOP3.LUT R30, R30, R0, RZ, 0x3c, !PT ;  /* 0x000000001e1e7212 */ /* 0x000fee00078e3cff */
[----:B------:R3:W-:Y:S01]  /*5c50*/  @!UP1 UTMALDG.3D [UR32], [UR12], desc[UR8] ;  /* 0x000008200c0095b4 */ /* 0x0007e20008011000 */
[----:B------:R3:W-:Y:S01]  /*5c60*/  @!UP0 UTMALDG.3D [UR16], [UR12], desc[UR8] ;  /* 0x000008100c0085b4 */ /* 0x0007e20008011000 */
[----:B------:R3:W-:Y:S01]  /*5c70*/  @!P4 SYNCS.ARRIVE.TRANS64.RED.A0TR RZ, [UR5+0x78], R27 ;  /* 0x0000781bffffc9a7 */ /* 0x0007e20008300405 */
[----:B------:R-:W-:Y:S01]  /*5c80*/  UPLOP3.LUT UP0, UPT, UPT, UPT, UPT, 0x80, 0x8 ;  /* 0x000000000008789c */ /* 0x000fe20003f0f070 */
[----:B------:R-:W-:Y:S01]  /*5c90*/  SYNCS.ARRIVE.TRANS64.RED.A1T0 RZ, [UR6], RZ ;  /* 0x000000ffffff79a7 */ /* 0x000fe20008100406 */
[----:B------:R-:W-:Y:S09]  /*5ca0*/  @P3 BRA `(.L_x_93) ;  /* 0xffffffe800543947 */ /* 0x000ff2000383ffff */
[----:B------:R-:W1:Y:S02]  /*5cb0*/  SYNCS.PHASECHK.TRANS64.TRYWAIT P0, [UR5+0x80], R28 ;  /* 0x0000801cff0075a7 */ /* 0x000e640008001105 */
[----:B-1----:R-:W-:Y:S05]  /*5cc0*/  @!P0 BRA `(.L_x_94) ;  /* 0x0000009000a08947 */ /* 0x002fea0003800000 */
.L_x_240:
[----:B------:R-:W2:Y:S02]  /*5cd0*/  SYNCS.PHASECHK.TRANS64.TRYWAIT P0, [UR5+0x88], R28 ;  /* 0x0000881cff0075a7 */ /* 0x000ea40008001105 */
[----:B--2---:R-:W-:Y:S05]  /*5ce0*/  @!P0 BRA `(.L_x_95) ;  /* 0x0000009000b08947 */ /* 0x004fea0003800000 */
.L_x_242:
[----:B------:R-:W2:Y:S01]  /*5cf0*/  SYNCS.PHASECHK.TRANS64.TRYWAIT P0, [UR5+0x90], R28 ;  /* 0x0000901cff0075a7 */ /* 0x000ea20008001105 */
[----:B-1----:R-:W-:Y:S01]  /*5d00*/  HFMA2 R0, -RZ, RZ, 0, 5.9604644775390625e-08 ;  /* 0x00000001ff007431 */ /* 0x002fe200000001ff */
[----:B--2---:R-:W-:Y:S06]  /*5d10*/  @!P0 BRA `(.L_x_96) ;  /* 0x0000009000bc8947 */ /* 0x004fec0003800000 */
.L_x_244:
[----:B-1----:R-:W-:Y:S02]  /*5d20*/  MOV R2, UR5 ;  /* 0x0000000500027c02 */ /* 0x002fe40008000f00 */
[----:B------:R-:W-:-:S07]  /*5d30*/  SHF.L.U32 R0, R0, 0x1f, RZ ;  /* 0x0000001f00007819 */ /* 0x000fce00000006ff */
.L_x_97:
[----:B-1----:R1:W2:Y:S02]  /*5d40*/  SYNCS.PHASECHK.TRANS64.TRYWAIT P0, [R2+URZ+0x98], R0 ;  /* 0x00009800020075a7 */ /* 0x0022a400080011ff */
[----:B--2---:R-:W-:Y:S05]  /*5d50*/  @!P0 NANOSLEEP.SYNCS 0x989680 ;  /* 0x009896800000895d */ /* 0x004fea0003900000 */
[----:B------:R-:W2:Y:S02]  /*5d60*/  @!P0 SYNCS.PHASECHK.TRANS64 P0, [R2+URZ+0x98], R0 ;  /* 0x00009800020085a7 */ /* 0x000ea400080010ff */
[----:B--23--:R-:W-:Y:S05]  /*5d70*/  @P0 EXIT ;  /* 0x000000000000094d */ /* 0x00cfea0003800000 */
[----:B------:R-:W-:Y:S05]  /*5d80*/  BRA `(.L_x_97) ;  /* 0xfffffffc00ec7947 */ /* 0x000fea000383ffff */
.L_x_78:
[----:B------:R-:W-:-:S06]  /*5d90*/  UISETP.GE.AND UP0, UPT, UR16, 0x4, UPT ;  /* 0x000000041000788c */ /* 0x000fcc000bf06270 */
[----:B------:R-:W-:-:S13]  /*5da0*/  PLOP3.LUT P0, PT, PT, PT, UP0, 0x80, 0x8 ;  /* 0x000000000008781c */ /* 0x000fda0003f0f008 */
[----:B--2---:R-:W-:Y:S05]  /*5db0*/  @!P0 EXIT ;  /* 0x000000000000894d */ /* 0x004fea0003800000 */
[----:B------:R-:W-:Y:S01]  /*5dc0*/  BAR.SYNC.DEFER_BLOCKING 0x6, 0xa0 ;  /* 0x0182800000007b1d */ /* 0x000fe20000010000 */
[C---:B------:R-:W-:Y:S01]  /*5dd0*/  IMAD.SHL.U32 R101, R0.reuse, 0x10, RZ ;  /* 0x0000001000657824 */ /* 0x040fe200078e00ff */
[C---:B------:R-:W-:Y:S01]  /*5de0*/  LOP3.LUT R102, R103.reuse, 0x3, RZ, 0xc0, !PT ;  /* 0x0000000367667812 */ /* 0x040fe200078ec0ff */
[C---:B------:R-:W-:Y:S01]  /*5df0*/  IMAD.U32 R5, R0.reuse, 0x10000, RZ ;  /* 0x0001000000057824 */ /* 0x040fe200078e00ff */
[----:B------:R-:W-:Y:S01]  /*5e00*/  CS2R R96, SRZ ;  /* 0x0000000000607805 */ /* 0x000fe2000001ff00 */
[----:B------:R-:W-:Y:S01]  /*5e10*/  IMAD.SHL.U32 R0, R0, 0x2, RZ ;  /* 0x0000000200007824 */ /* 0x000fe200078e00ff */
[----:B------:R-:W-:Y:S02]  /*5e20*/  UMOV UR36, 0x400 ;  /* 0x0000040000247882 */ /* 0x000fe40000000000 */
[----:B------:R-:W2:Y:S01]  /*5e30*/  LDC R94, c[0x0][0x370] ;  /* 0x0000dc00ff5e7b82 */ /* 0x000ea20000000800 */
[----:B------:R-:W-:Y:S01]  /*5e40*/  ULEA UR36, UR37, UR36, 0x18 ;  /* 0x0000002425247291 */ /* 0x000fe2000f8ec0ff */
[----:B------:R-:W-:Y:S01]  /*5e50*/  IMAD.SHL.U32 R2, R103, 0x200, RZ ;  /* 0x0000020067027824 */ /* 0x000fe200078e00ff */
[C---:B------:R-:W-:Y:S01]  /*5e60*/  LOP3.LUT R4, R101.reuse, 0x40, RZ, 0xc0, !PT ;  /* 0x0000004065047812 */ /* 0x040fe200078ec0ff */
[----:B------:R-:W-:Y:S01]  /*5e70*/  IMAD.MOV.U32 R98, RZ, RZ, RZ ;  /* 0x000000ffff627224 */ /* 0x000fe200078e00ff */
[----:B------:R-:W-:Y:S01]  /*5e80*/  LOP3.LUT R3, R101, 0x1b0, RZ, 0xc0, !PT ;  /* 0x000001b065037812 */ /* 0x000fe200078ec0ff */
[----:B------:R-:W-:Y:S01]  /*5e90*/  UIADD3 UR4, UPT, UPT, UR36, 0x200, URZ ;  /* 0x0000020024047890 */ /* 0x000fe2000fffe0ff */
[----:B------:R-:W-:Y:S01]  /*5ea0*/  LOP3.LUT R0, R4, 0x8, R0, 0xf8, !PT ;  /* 0x0000000804007812 */ /* 0x000fe200078ef800 */
[----:B------:R-:W3:Y:S01]  /*5eb0*/  LDC R49, c[0x0][0xf0c] ;  /* 0x0003c300ff317b82 */ /* 0x000ee20000000800 */
[----:B------:R-:W-:Y:S01]  /*5ec0*/  LOP3.LUT R2, R3, 0x200, R2, 0xf8, !PT ;  /* 0x0000020003027812 */ /* 0x000fe200078ef802 */
[----:B------:R-:W-:Y:S01]  /*5ed0*/  IMAD.MOV.U32 R106, RZ, RZ, RZ ;  /* 0x000000ffff6a7224 */ /* 0x000fe200078e00ff */
[----:B------:R-:W-:Y:S01]  /*5ee0*/  LOP3.LUT R5, R5, 0x200000, RZ, 0xc0, !PT ;  /* 0x0020000005057812 */ /* 0x000fe200078ec0ff */
[----:B------:R-:W-:Y:S01]  /*5ef0*/  IMAD.U32 R92, RZ, RZ, UR4 ;  /* 0x00000004ff5c7e24 */ /* 0x000fe2000f8e00ff */
[----:B------:R-:W-:Y:S01]  /*5f00*/  LOP3.LUT P0, RZ, R101, 0x40, RZ, 0xc0, !PT ;  /* 0x0000004065ff7812 */ /* 0x000fe2000780c0ff */
[----:B------:R-:W4:Y:S01]  /*5f10*/  LDCU.64 UR50, c[0x0][0x348] ;  /* 0x00006900ff3277ac */ /* 0x000f220008000a00 */
[----:B------:R-:W-:Y:S01]  /*5f20*/  LOP3.LUT R100, R2, R0, RZ, 0xfc, !PT ;  /* 0x0000000002647212 */ /* 0x000fe200078efcff */
[----:B------:R-:W1:Y:S01]  /*5f30*/  LDC R91, c[0x0][0xf20] ;  /* 0x0003c800ff5b7b82 */ /* 0x000e620000000800 */
[----:B------:R-:W4:Y:S01]  /*5f40*/  LDS R99, [UR36+0x140] ;  /* 0x00014024ff637984 */ /* 0x000f220008000800 */
[----:B------:R-:W-:Y:S01]  /*5f50*/  P2R R0, PR, RZ, 0x1 ;  /* 0x00000001ff007803 */ /* 0x000fe20000000000 */
[----:B------:R-:W1:Y:S01]  /*5f60*/  LDCU.64 UR48, c[0x0][0xc88] ;  /* 0x00019100ff3077ac */ /* 0x000e620008000a00 */
[----:B------:R-:W-:-:S04]  /*5f70*/  UMOV UR45, URZ ;  /* 0x000000ff002d7c82 */ /* 0x000fc80008000000 */
[----:B------:R-:W1:Y:S01]  /*5f80*/  LDC R48, c[0x0][0xf30] ;  /* 0x0003cc00ff307b82 */ /* 0x000e620000000800 */
[----:B------:R-:W-:-:S07]  /*5f90*/  UMOV UR56, URZ ;  /* 0x000000ff00387c82 */ /* 0x000fce0008000000 */
[----:B------:R-:W1:Y:S08]  /*5fa0*/  LDC.64 R84, c[0x0][0xc88] ;  /* 0x00032200ff547b82 */ /* 0x000e700000000a00 */
[----:B------:R-:W1:Y:S08]  /*5fb0*/  LDC.64 R88, c[0x0][0xf10] ;  /* 0x0003c400ff587b82 */ /* 0x000e700000000a00 */
[----:B------:R-:W1:Y:S08]  /*5fc0*/  LDC.64 R46, c[0x0][0xf18] ;  /* 0x0003c600ff2e7b82 */ /* 0x000e700000000a00 */
[----:B------:R-:W1:Y:S01]  /*5fd0*/  LDC.64 R44, c[0x0][0xf28] ;  /* 0x0003ca00ff2c7b82 */ /* 0x000e620000000a00 */
[----:B----4-:R-:W-:-:S07]  /*5fe0*/  IMAD.IADD R99, R99, 0x1, R5 ;  /* 0x0000000163637824 */ /* 0x010fce00078e0205 */
[----:B------:R-:W4:Y:S08]  /*5ff0*/  LDC.64 R86, c[0x0][0xc90] ;  /* 0x00032400ff567b82 */ /* 0x000f300000000a00 */
[----:B------:R-:W1:Y:S08]  /*6000*/  LDC.64 R82, c[0x0][0xcb0] ;  /* 0x00032c00ff527b82 */ /* 0x000e700000000a00 */
[----:B------:R-:W1:Y:S08]  /*6010*/  LDC.64 R80, c[0x0][0xca8] ;  /* 0x00032a00ff507b82 */ /* 0x000e700000000a00 */
[----:B--23--:R-:W1:Y:S02]  /*6020*/  LDC R93, c[0x0][0x374] ;  /* 0x0000dd00ff5d7b82 */ /* 0x00ce640000000800 */
.L_x_189:
[----:B------:R-:W-:Y:S02]  /*6030*/  LEA R0, R106, UR36, 0x3 ;  /* 0x000000246a007c11 */ /* 0x000fe4000f8e18ff */
[----:B------:R-:W-:Y:S02]  /*6040*/  SHF.L.U32 R2, R96, 0x1f, RZ ;  /* 0x0000001f60027819 */ /* 0x000fe400000006ff */
[----:B------:R-:W-:Y:S02]  /*6050*/  LEA R16, R106, UR36, 0x4 ;  /* 0x000000246a107c11 */ /* 0x000fe4000f8e20ff */
[----:B------:R-:W2:Y:S02]  /*6060*/  SYNCS.PHASECHK.TRANS64.TRYWAIT P0, [R0+URZ+0xb0], R2 ;  /* 0x0000b002000075a7 */ /* 0x000ea400080011ff */
[----:B-12---:R-:W-:Y:S05]  /*6070*/  @!P0 BRA `(.L_x_98) ;  /* 0x0000008c00fc8947 */ /* 0x006fea0003800000 */
.L_x_245:
[----:B------:R-:W3:Y:S01]  /*6080*/  LDC.64 R10, c[0x0][0xf10] ;  /* 0x0003c400ff0a7b82 */ /* 0x000ee20000000a00 */
[----:B------:R-:W4:Y:S01]  /*6090*/  LDS.128 R16, [R16+0x120] ;  /* 0x0001200010107984 */ /* 0x000f220000000c00 */
[----:B-1----:R-:W-:Y:S01]  /*60a0*/  ISETP.NE.AND P1, PT, R48, 0x1, PT ;  /* 0x000000013000780c */ /* 0x002fe20003f25270 */
[----:B--2---:R-:W-:Y:S01]  /*60b0*/  VIADD R0, R0, 0xc0 ;  /* 0x000000c000007836 */ /* 0x004fe20000000000 */
[----:B------:R-:W-:Y:S04]  /*60c0*/  ISETP.GE.AND P0, PT, R43, 0x1, PT ;  /* 0x000000012b00780c */ /* 0x000fe80003f06270 */
[----:B------:R-:W1:Y:S01]  /*60d0*/  LDC.64 R8, c[0x0][0xf18] ;  /* 0x0003c600ff087b82 */ /* 0x000e620000000a00 */
[----:B------:R-:W-:Y:S01]  /*60e0*/  PRMT R0, RZ, 0x654, R0 ;  /* 0x00000654ff007816 */ /* 0x000fe20000000000 */
[----:B------:R-:W-:Y:S01]  /*60f0*/  @!PT LDS RZ, [RZ] ;  /* 0x00000000fffff984 */ /* 0x000fe20000000800 */
[----:B------:R-:W-:Y:S01]  /*6100*/  @!PT LDS RZ, [RZ] ;  /* 0x00000000fffff984 */ /* 0x000fe20000000800 */
[----:B------:R-:W-:Y:S01]  /*6110*/  @!PT LDS RZ, [RZ] ;  /* 0x00000000fffff984 */ /* 0x000fe20000000800 */
[----:B------:R-:W-:Y:S01]  /*6120*/  @!PT LDS RZ, [RZ] ;  /* 0x00000000fffff984 */ /* 0x000fe20000000800 */
[----:B------:R2:W-:Y:S06]  /*6130*/  MEMBAR.ALL.CTA ;  /* 0x0000000000007992 */ /* 0x0005ec0000008000 */
[----:B--2---:R-:W2:Y:S01]  /*6140*/  FENCE.VIEW.ASYNC.S ;  /* 0x00000000000073c6 */ /* 0x004ea20000000000 */
[----:B------:R-:W1:Y:S08]  /*6150*/  @!P1 LDC R12, c[0x0][0xf20] ;  /* 0x0003c800ff0c9b82 */ /* 0x000e700000000800 */
[----:B------:R-:W1:Y:S01]  /*6160*/  @!P1 LDC R7, c[0x0][0xf0c] ;  /* 0x0003c300ff079b82 */ /* 0x000e620000000800 */
[----:B--2---:R2:W-:Y:S01]  /*6170*/  SYNCS.ARRIVE.TRANS64.RED.A1T0 RZ, [R0+URZ], RZ ;  /* 0x000000ff00ff79a7 */ /* 0x0045e200081004ff */
[----:B----4-:R-:W-:Y:S04]  /*6180*/  LOP3.LUT P4, RZ, R18, 0x1, RZ, 0xc0, !PT ;  /* 0x0000000112ff7812 */ /* 0x010fe8000788c0ff */
[----:B------:R-:W-:Y:S09]  /*6190*/  P2R R104, PR, RZ, 0x10 ;  /* 0x00000010ff687803 */ /* 0x000ff20000000000 */
[----:B------:R-:W-:Y:S02]  /*61a0*/  @P4 MOV R51, R16 ;  /* 0x0000001000334202 */ /* 0x000fe40000000f00 */
[----:B------:R-:W-:Y:S01]  /*61b0*/  @P4 LOP3.LUT R50, R17, 0xffff, RZ, 0xc0, !PT ;  /* 0x0000ffff11324812 */ /* 0x000fe200078ec0ff */
[----:B--23--:R-:W-:Y:S06]  /*61c0*/  @!P0 BRA `(.L_x_99) ;  /* 0x0000000000a48947 */ /* 0x00cfec0003800000 */
[----:B------:R-:W-:Y:S01]  /*61d0*/  IMAD.HI.U32 R0, R93, R47, RZ ;  /* 0x0000002f5d007227 */ /* 0x000fe200078e00ff */
[----:B------:R-:W-:Y:S02]  /*61e0*/  ISETP.NE.AND P0, PT, R46, 0x1, PT ;  /* 0x000000012e00780c */ /* 0x000fe40003f05270 */
[----:B------:R-:W-:Y:S01]  /*61f0*/  ISETP.NE.AND P2, PT, R43, 0x1, PT ;  /* 0x000000012b00780c */ /* 0x000fe20003f45270 */
[----:B------:R-:W-:Y:S01]  /*6200*/  IMAD.HI.U32 R4, R94, R88, RZ ;  /* 0x000000585e047227 */ /* 0x000fe200078e00ff */
[----:B------:R-:W-:Y:S02]  /*6210*/  SHF.R.U32.HI R0, RZ, R91, R0 ;  /* 0x0000005bff007219 */ /* 0x000fe40000011600 */
[----:B------:R-:W-:Y:S01]  /*6220*/  ISETP.NE.AND P3, PT, R49, 0x1, PT ;  /* 0x000000013100780c */ /* 0x000fe20003f65270 */
[----:B------:R-:W-:Y:S01]  /*6230*/  IMAD.HI.U32 R6, R50, R47, RZ ;  /* 0x0000002f32067227 */ /* 0x000fe200078e00ff */
[-C--:B------:R-:W-:Y:S02]  /*6240*/  SHF.R.U32.HI R4, RZ, R89.reuse, R4 ;  /* 0x00000059ff047219 */ /* 0x080fe40000011604 */
[----:B------:R-:W-:Y:S01]  /*6250*/  SEL R0, R93, R0, !P0 ;  /* 0x000000005d007207 */ /* 0x000fe20004000000 */
[----:B------:R-:W-:Y:S01]  /*6260*/  IMAD.HI.U32 R5, R51, R88, RZ ;  /* 0x0000005833057227 */ /* 0x000fe200078e00ff */
[----:B------:R-:W-:Y:S03]  /*6270*/  SEL R4, R94, R4, !P3 ;  /* 0x000000045e047207 */ /* 0x000fe60005800000 */
[-C--:B------:R-:W-:Y:S01]  /*6280*/  IMAD.HI.U32 R3, R0, R44.reuse, RZ ;  /* 0x0000002c00037227 */ /* 0x080fe200078e00ff */
[----:B------:R-:W-:Y:S03]  /*6290*/  SHF.R.U32.HI R5, RZ, R89, R5 ;  /* 0x00000059ff057219 */ /* 0x000fe60000011605 */
[----:B------:R-:W-:Y:S01]  /*62a0*/  IMAD.HI.U32 R2, R4, R44, RZ ;  /* 0x0000002c04027227 */ /* 0x000fe200078e00ff */
[----:B------:R-:W-:Y:S02]  /*62b0*/  @P2 SHF.R.U32.HI R0, RZ, R45, R3 ;  /* 0x0000002dff002219 */ /* 0x000fe40000011603 */
[----:B------:R-:W-:Y:S02]  /*62c0*/  SHF.R.U32.HI R3, RZ, R91, R6 ;  /* 0x0000005bff037219 */ /* 0x000fe40000011606 */
[----:B------:R-:W-:Y:S01]  /*62d0*/  @P2 SHF.R.U32.HI R4, RZ, R45, R2 ;  /* 0x0000002dff042219 */ /* 0x000fe20000011602 */
[----:B------:R-:W-:Y:S01]  /*62e0*/  IMAD R0, R43, R0, RZ ;  /* 0x000000002b007224 */ /* 0x000fe200078e02ff */
[----:B------:R-:W-:Y:S02]  /*62f0*/  SEL R3, R50, R3, !P0 ;  /* 0x0000000332037207 */ /* 0x000fe40004000000 */
[----:B------:R-:W-:Y:S01]  /*6300*/  SEL R2, R51, R5, !P3 ;  /* 0x0000000533027207 */ /* 0x000fe20005800000 */
[----:B------:R-:W-:Y:S01]  /*6310*/  IMAD R5, R43, R4, RZ ;  /* 0x000000042b057224 */ /* 0x000fe200078e02ff */
[C---:B------:R-:W-:Y:S01]  /*6320*/  ISETP.GE.AND P0, PT, R3.reuse, R0, PT ;  /* 0x000000000300720c */ /* 0x040fe20003f06270 */
[C---:B------:R-:W-:Y:S03]  /*6330*/  IMAD.HI.U32 R0, R3.reuse, R44, RZ ;  /* 0x0000002c03007227 */ /* 0x040fe600078e00ff */
[C---:B------:R-:W-:Y:S02]  /*6340*/  ISETP.GE.OR P0, PT, R2.reuse, R5, P0 ;  /* 0x000000050200720c */ /* 0x040fe40000706670 */
[----:B------:R-:W-:Y:S04]  /*6350*/  SHF.R.U32.HI R0, RZ, R45, R0 ;  /* 0x0000002dff007219 */ /* 0x000fe80000011600 */
        /* <DEDUP_REMOVED lines=15> */
[----:B------:R-:W-:Y:S07]  /*6450*/  IMAD R50, R3, R46, R50 ;  /* 0x0000002e03327224 */ /* 0x000fee00078e0232 */
.L_x_99:
[----:B-1----:R-:W-:Y:S01]  /*6460*/  @!P1 IMAD.HI.U32 R2, R50, R9, RZ ;  /* 0x0000000932029227 */ /* 0x002fe200078e00ff */
[----:B------:R-:W-:Y:S01]  /*6470*/  @!P1 ISETP.NE.AND P0, PT, R8, 0x1, PT ;  /* 0x000000010800980c */ /* 0x000fe20003f05270 */
[----:B------:R-:W-:Y:S01]  /*6480*/  USHF.L.U32 UR42, UR27, 0x7, URZ ;  /* 0x000000071b2a7899 */ /* 0x000fe200080006ff */
[----:B------:R-:W-:Y:S01]  /*6490*/  @!P1 ISETP.NE.AND P2, PT, R7, 0x1, PT ;  /* 0x000000010700980c */ /* 0x000fe20003f45270 */
[C---:B------:R-:W-:Y:S01]  /*64a0*/  @!P1 IMAD.HI.U32 R0, R51.reuse, R10, RZ ;  /* 0x0000000a33009227 */ /* 0x040fe200078e00ff */
[----:B------:R-:W-:Y:S01]  /*64b0*/  @!P1 SHF.R.U32.HI R2, RZ, R12, R2 ;  /* 0x0000000cff029219 */ /* 0x000fe20000011602 */
[----:B------:R-:W-:Y:S01]  /*64c0*/  USHF.L.U32 UR41, UR11, 0x7, URZ ;  /* 0x000000070b297899 */ /* 0x000fe200080006ff */
[----:B------:R-:W-:Y:S01]  /*64d0*/  @P4 SHF.R.U32.HI R95, RZ, 0x10, R17 ;  /* 0x00000010ff5f4819 */ /* 0x000fe20000011611 */
[----:B------:R-:W-:Y:S01]  /*64e0*/  VIADD R106, R106, 0x1 ;  /* 0x000000016a6a7836 */ /* 0x000fe20000000000 */
[----:B------:R-:W-:Y:S01]  /*64f0*/  @!P1 SEL R2, R50, R2, !P0 ;  /* 0x0000000232029207 */ /* 0x000fe20004000000 */
[----:B------:R-:W-:Y:S01]  /*6500*/  BSSY.RECONVERGENT B6, `(.L_x_100) ;  /* 0x0000028000067945 */ /* 0x000fe20003800200 */
[----:B------:R-:W-:Y:S02]  /*6510*/  @!P1 SHF.R.U32.HI R0, RZ, R11, R0 ;  /* 0x0000000bff009219 */ /* 0x000fe40000011600 */
[----:B------:R-:W-:Y:S02]  /*6520*/  LOP3.LUT P0, RZ, R92, 0x90, RZ, 0xc0, !PT ;  /* 0x000000905cff7812 */ /* 0x000fe4000780c0ff */
[----:B------:R-:W-:Y:S05]  /*6530*/  @!P1 SEL R3, R51, R0, !P2 ;  /* 0x0000000033039207 */ /* 0x000fea0005000000 */
[----:B------:R-:W-:Y:S02]  /*6540*/  @!P1 IMAD.IADD R0, R2, 0x1, -R3 ;  /* 0x0000000102009824 */ /* 0x000fe400078e0a03 */
[----:B------:R-:W-:Y:S02]  /*6550*/  @!P1 IMAD.IADD R2, R3, 0x1, -R2 ;  /* 0x0000000103029824 */ /* 0x000fe400078e0a02 */
[----:B------:R-:W-:Y:S02]  /*6560*/  @!P1 IMAD R51, R0, R7, R51 ;  /* 0x0000000700339224 */ /* 0x000fe400078e0233 */
[----:B------:R-:W-:Y:S01]  /*6570*/  @!P1 IMAD R50, R2, R8, R50 ;  /* 0x0000000802329224 */ /* 0x000fe200078e0232 */
[----:B------:R-:W-:Y:S06]  /*6580*/  @!P0 BRA `(.L_x_101) ;  /* 0x00000000007c8947 */ /* 0x000fec0003800000 */
[----:B------:R-:W1:Y:S01]  /*6590*/  LDCU.64 UR8, c[0x4][0x80] ;  /* 0x01001000ff0877ac */ /* 0x000e620008000a00 */
[----:B------:R-:W-:Y:S01]  /*65a0*/  MOV R2, 0x0 ;  /* 0x0000000000027802 */ /* 0x000fe20000000f00 */
[----:B------:R-:W-:Y:S02]  /*65b0*/  HFMA2 R12, -RZ, RZ, 0, 5.9604644775390625e-08 ;  /* 0x00000001ff0c7431 */ /* 0x000fe400000001ff */
[----:B------:R-:W-:Y:S01]  /*65c0*/  IMAD.MOV.U32 R8, RZ, RZ, 0x70 ;  /* 0x00000070ff087424 */ /* 0x000fe200078e00ff */
[----:B------:R2:W3:Y:S01]  /*65d0*/  LDC.64 R14, c[0x4][R2] ;  /* 0x01000000020e7b82 */ /* 0x0004e20000000a00 */
[----:B------:R-:W4:Y:S01]  /*65e0*/  LDCU.64 UR6, c[0x4][0x88] ;  /* 0x01001100ff0677ac */ /* 0x000f220008000a00 */
[----:B------:R-:W-:Y:S01]  /*65f0*/  IMAD.MOV.U32 R13, RZ, RZ, RZ ;  /* 0x000000ffff0d7224 */ /* 0x000fe200078e00ff */
[----:B------:R-:W2:Y:S01]  /*6600*/  LDCU.64 UR4, c[0x4][0x8] ;  /* 0x01000100ff0477ac */ /* 0x000ea20008000a00 */
[----:B-1----:R-:W-:Y:S01]  /*6610*/  MOV R5, UR9 ;  /* 0x0000000900057c02 */ /* 0x002fe20008000f00 */
[----:B------:R-:W-:Y:S01]  /*6620*/  IMAD.U32 R4, RZ, RZ, UR8 ;  /* 0x00000008ff047e24 */ /* 0x000fe2000f8e00ff */
[----:B----4-:R-:W-:Y:S01]  /*6630*/  MOV R7, UR7 ;  /* 0x0000000700077c02 */ /* 0x010fe20008000f00 */
[----:B------:R-:W-:Y:S01]  /*6640*/  IMAD.U32 R6, RZ, RZ, UR6 ;  /* 0x00000006ff067e24 */ /* 0x000fe2000f8e00ff */
[----:B--2---:R-:W-:Y:S01]  /*6650*/  MOV R11, UR5 ;  /* 0x00000005000b7c02 */ /* 0x004fe20008000f00 */
[----:B------:R-:W-:Y:S02]  /*6660*/  IMAD.U32 R10, RZ, RZ, UR4 ;  /* 0x00000004ff0a7e24 */ /* 0x000fe4000f8e00ff */
[----:B------:R-:W-:Y:S07]  /*6670*/  LEPC R20, `(.L_x_102) ;  /* 0x000000001014794e */ /* 0x000fee0000000000 */
[----:B---3-5:R-:W-:Y:S05]  /*6680*/  CALL.ABS.NOINC R14 ;  /* 0x000000000e007343 */ /* 0x028fea0003c00000 */
.L_x_102:
[----:B------:R-:W1:Y:S01]  /*6690*/  LDCU.64 UR8, c[0x4][0x80] ;  /* 0x01001000ff0877ac */ /* 0x000e620008000a00 */
[----:B------:R-:W2:Y:S01]  /*66a0*/  LDC.64 R2, c[0x4][R2] ;  /* 0x0100000002027b82 */ /* 0x000ea20000000a00 */
[----:B------:R-:W-:Y:S02]  /*66b0*/  HFMA2 R12, -RZ, RZ, 0, 5.9604644775390625e-08 ;  /* 0x00000001ff0c7431 */ /* 0x000fe400000001ff */
[----:B------:R-:W-:Y:S02]  /*66c0*/  IMAD.MOV.U32 R8, RZ, RZ, 0x70 ;  /* 0x00000070ff087424 */ /* 0x000fe400078e00ff */
[----:B------:R-:W-:Y:S01]  /*66d0*/  IMAD.MOV.U32 R13, RZ, RZ, RZ ;  /* 0x000000ffff0d7224 */ /* 0x000fe200078e00ff */
[----:B------:R-:W3:Y:S01]  /*66e0*/  LDCU.64 UR6, c[0x4][0x88] ;  /* 0x01001100ff0677ac */ /* 0x000ee20008000a00 */
[----:B------:R-:W4:Y:S01]  /*66f0*/  LDCU.64 UR4, c[0x4][0x8] ;  /* 0x01000100ff0477ac */ /* 0x000f220008000a00 */
[----:B-1----:R-:W-:Y:S02]  /*6700*/  MOV R4, UR8 ;  /* 0x0000000800047c02 */ /* 0x002fe40008000f00 */
[----:B------:R-:W-:Y:S02]  /*6710*/  MOV R5, UR9 ;  /* 0x0000000900057c02 */ /* 0x000fe40008000f00 */
[----:B---3--:R-:W-:Y:S01]  /*6720*/  MOV R7, UR7 ;  /* 0x0000000700077c02 */ /* 0x008fe20008000f00 */
[----:B------:R-:W-:Y:S01]  /*6730*/  IMAD.U32 R6, RZ, RZ, UR6 ;  /* 0x00000006ff067e24 */ /* 0x000fe2000f8e00ff */
[----:B----4-:R-:W-:Y:S01]  /*6740*/  MOV R11, UR5 ;  /* 0x00000005000b7c02 */ /* 0x010fe20008000f00 */
[----:B------:R-:W-:Y:S02]  /*6750*/  IMAD.U32 R10, RZ, RZ, UR4 ;  /* 0x00000004ff0a7e24 */ /* 0x000fe4000f8e00ff */
[----:B------:R-:W-:Y:S07]  /*6760*/  LEPC R20, `(.L_x_101) ;  /* 0x000000001014794e */ /* 0x000fee0000000000 */
[----:B--2---:R-:W-:Y:S05]  /*6770*/  CALL.ABS.NOINC R2 ;  /* 0x0000000002007343 */ /* 0x004fea0003c00000 */
.L_x_101:
[----:B------:R-:W-:Y:S05]  /*6780*/  BSYNC.RECONVERGENT B6 ;  /* 0x0000000000067941 */ /* 0x000fea0003800200 */
.L_x_100:
[C---:B------:R-:W-:Y:S02]  /*6790*/  ISETP.NE.U32.AND P3, PT, R86.reuse, RZ, PT ;  /* 0x000000ff5600720c */ /* 0x040fe40003f65070 */
[----:B------:R-:W-:Y:S02]  /*67a0*/  ISETP.NE.U32.AND P0, PT, RZ, UR48, PT ;  /* 0x00000030ff007c0c */ /* 0x000fe4000bf05070 */
[C---:B------:R-:W-:Y:S02]  /*67b0*/  ISETP.NE.AND.EX P3, PT, R87.reuse, RZ, PT, P3 ;  /* 0x000000ff5700720c */ /* 0x040fe40003f65330 */
[----:B------:R-:W-:Y:S02]  /*67c0*/  ISETP.NE.U32.AND P4, PT, R86, RZ, PT ;  /* 0x000000ff5600720c */ /* 0x000fe40003f85070 */
[----:B------:R-:W-:Y:S02]  /*67d0*/  ISETP.NE.AND.EX P0, PT, RZ, UR49, PT, P0 ;  /* 0x00000031ff007c0c */ /* 0x000fe4000bf05300 */
[----:B------:R-:W-:Y:S02]  /*67e0*/  ISETP.NE.U32.AND P2, PT, R82, RZ, PT ;  /* 0x000000ff5200720c */ /* 0x000fe40003f45070 */
[----:B------:R-:W-:Y:S02]  /*67f0*/  ISETP.NE.U32.AND P1, PT, RZ, UR48, PT ;  /* 0x00000030ff007c0c */ /* 0x000fe4000bf25070 */
[----:B------:R-:W-:Y:S03]  /*6800*/  ISETP.NE.AND.EX P4, PT, R87, RZ, P0, P4 ;  /* 0x000000ff5700720c */ /* 0x000fe60000785340 */
[----:B------:R-:W-:Y:S10]  /*6810*/  @!P3 BRA `(.L_x_103) ;  /* 0x00000000002cb947 */ /* 0x000ff40003800000 */
[----:B------:R-:W-:Y:S01]  /*6820*/  ISETP.NE.U32.AND P0, PT, R84, RZ, PT ;  /* 0x000000ff5400720c */ /* 0x000fe20003f05070 */
[----:B------:R-:W-:Y:S03]  /*6830*/  IMAD.MOV.U32 R90, RZ, RZ, 0x1 ;  /* 0x00000001ff5a7424 */ /* 0x000fe600078e00ff */
[----:B------:R-:W-:Y:S11]  /*6840*/  ISETP.NE.AND.EX P0, PT, R85, RZ, PT, P0 ;  /* 0x000000ff5500720c */ /* 0x000ff60003f05300 */
[----:B------:R-:W-:Y:S02]  /*6850*/  @!UPT UIADD3 URZ, UPT, UPT, URZ, URZ, URZ ;  /* 0x000000fffffff290 */ /* 0x000fe4000fffe0ff */
[----:B------:R-:W1:Y:S01]  /*6860*/  @P0 LDC.64 R2, c[0x0][0xc88] ;  /* 0x00032200ff020b82 */ /* 0x000e620000000a00 */
[----:B------:R-:W-:Y:S04]  /*6870*/  @P0 IMAD R0, R86, UR44, RZ ;  /* 0x0000002c56000c24 */ /* 0x000fe8000f8e02ff */
[----:B-1----:R-:W-:Y:S04]  /*6880*/  @P0 IMAD.WIDE R2, R0, 0x4, R2 ;  /* 0x0000000400020825 */ /* 0x002fe800078e0202 */
[----:B------:R-:W-:Y:S01]  /*6890*/  HFMA2 R0, -RZ, RZ, 0, 5.9604644775390625e-08 ;  /* 0x00000001ff007431 */ /* 0x000fe200000001ff */
[----:B-----5:R1:W5:Y:S04]  /*68a0*/  @P0 LDG.E R53, desc[UR46][R2.64] ;  /* 0x0000002e02350981 */ /* 0x020368000c1e1900 */
[----:B------:R-:W-:Y:S01]  /*68b0*/  @!P0 PRMT R90, R0, 0x7610, R90 ;  /* 0x00007610005a8816 */ /* 0x000fe2000000005a */
[----:B-1----:R-:W2:Y:S06]  /*68c0*/  @!P0 LDC R53, c[0x0][0xc80] ;  /* 0x00032000ff358b82 */ /* 0x002eac0000000800 */
.L_x_103:
[----:B------:R-:W-:Y:S02]  /*68d0*/  ISETP.NE.AND.EX P2, PT, R83, RZ, PT, P2 ;  /* 0x000000ff5300720c */ /* 0x000fe40003f45320 */
[----:B------:R-:W-:Y:S02]  /*68e0*/  PLOP3.LUT P0, PT, PT, PT, PT, 0x8, 0x80 ;  /* 0x000000000080781c */ /* 0x000fe40003f0e170 */
[----:B------:R-:W-:Y:S02]  /*68f0*/  ISETP.NE.AND.EX P1, PT, RZ, UR49, PT, P1 ;  /* 0x00000031ff007c0c */ /* 0x000fe4000bf25310 */
[----:B------:R-:W-:Y:S07]  /*6900*/  @!P4 PLOP3.LUT P0, PT, P3, PT, PT, 0x80, 0x8 ;  /* 0x000000000008c81c */ /* 0x000fee0001f0f070 */
[----:B------:R-:W-:Y:S06]  /*6910*/  @!P2 BRA `(.L_x_104) ;  /* 0x000000000020a947 */ /* 0x000fec0003800000 */
[----:B------:R-:W-:Y:S04]  /*6920*/  ISETP.NE.U32.AND P2, PT, R80, RZ, PT ;  /* 0x000000ff5000720c */ /* 0x000fe80003f45070 */
[----:B------:R-:W-:Y:S11]  /*6930*/  ISETP.NE.AND.EX P2, PT, R81, RZ, PT, P2 ;  /* 0x000000ff5100720c */ /* 0x000ff60003f45320 */
[----:B------:R-:W-:Y:S02]  /*6940*/  @!UPT UIADD3 URZ, UPT, UPT, URZ, URZ, URZ ;  /* 0x000000fffffff290 */ /* 0x000fe4000fffe0ff */
[----:B------:R-:W1:Y:S01]  /*6950*/  @P2 LDC.64 R2, c[0x0][0xca8] ;  /* 0x00032a00ff022b82 */ /* 0x000e620000000a00 */
[----:B------:R-:W-:Y:S04]  /*6960*/  @P2 IMAD R0, R82, UR44, RZ ;  /* 0x0000002c52002c24 */ /* 0x000fe8000f8e02ff */
[----:B-1----:R-:W-:Y:S05]  /*6970*/  @P2 IMAD.WIDE R2, R0, 0x4, R2 ;  /* 0x0000000400022825 */ /* 0x002fea00078e0202 */
[----:B-----5:R1:W5:Y:S02]  /*6980*/  @P2 LDG.E R52, desc[UR46][R2.64] ;  /* 0x0000002e02342981 */ /* 0x020364000c1e1900 */
[----:B-1----:R-:W3:Y:S02]  /*6990*/  @!P2 LDC R52, c[0x0][0xca0] ;  /* 0x00032800ff34ab82 */ /* 0x002ee40000000800 */
.L_x_104:
[----:B--2--5:R-:W-:Y:S01]  /*69a0*/  FSETP.NEU.AND P2, PT, R53, RZ, PT ;  /* 0x000000ff3500720b */ /* 0x024fe20003f4d000 */
[----:B------:R-:W-:Y:S01]  /*69b0*/  IMAD.MOV.U32 R69, RZ, RZ, 0x10 ;  /* 0x00000010ff457424 */ /* 0x000fe200078e00ff */
[----:B------:R-:W-:Y:S01]  /*69c0*/  SEL R2, RZ, 0xffffffff, P1 ;  /* 0xffffffffff027807 */ /* 0x000fe20000800000 */
[----:B------:R-:W-:Y:S01]  /*69d0*/  IMAD R59, R98, 0x80, R99 ;  /* 0x00000080623b7824 */ /* 0x000fe200078e0263 */
[----:B------:R-:W-:Y:S01]  /*69e0*/  @!P4 LOP3.LUT P1, RZ, R90, 0xff, RZ, 0xc0, !PT ;  /* 0x000000ff5affc812 */ /* 0x000fe2000782c0ff */
[----:B------:R-:W-:Y:S01]  /*69f0*/  IMAD.SHL.U32 R108, R100, 0x2, RZ ;  /* 0x00000002646c7824 */ /* 0x000fe200078e00ff */
[----:B------:R-:W-:Y:S01]  /*6a00*/  @!P4 SEL R0, RZ, 0xffffffff, P2 ;  /* 0xffffffffff00c807 */ /* 0x000fe20001000000 */
[----:B------:R-:W-:Y:S01]  /*6a10*/  BSSY B1, `(.L_x_105) ;  /* 0x0000038000017945 */ /* 0x000fe20003800000 */
[----:B------:R-:W-:Y:S01]  /*6a20*/  LEA R58, R98, UR36, 0x3 ;  /* 0x00000024623a7c11 */ /* 0x000fe2000f8e18ff */
[----:B------:R-:W-:Y:S01]  /*6a30*/  VIADD R107, R108, UR36 ;  /* 0x000000246c6b7c36 */ /* 0x000fe20008000000 */
[----:B------:R-:W-:Y:S01]  /*6a40*/  @P0 SEL R0, R2, R0, !P1 ;  /* 0x0000000002000207 */ /* 0x000fe20004800000 */
[----:B------:R-:W-:Y:S01]  /*6a50*/  IMAD.MOV.U32 R70, RZ, RZ, 0x1 ;  /* 0x00000001ff467424 */ /* 0x000fe200078e00ff */
[----:B------:R-:W-:Y:S01]  /*6a60*/  SHF.L.U32 R3, R97, 0x1f, RZ ;  /* 0x0000001f61037819 */ /* 0x000fe200000006ff */
[----:B------:R-:W-:Y:S01]  /*6a70*/  IMAD.MOV.U32 R68, RZ, RZ, RZ ;  /* 0x000000ffff447224 */ /* 0x000fe200078e00ff */
[----:B------:R-:W-:Y:S02]  /*6a80*/  @!P4 LOP3.LUT R0, R0, 0x1, RZ, 0xc0, !PT ;  /* 0x000000010000c812 */ /* 0x000fe400078ec0ff */
[----:B------:R-:W-:Y:S02]  /*6a90*/  CS2R R78, SRZ ;  /* 0x00000000004e7805 */ /* 0x000fe4000001ff00 */
[----:B------:R-:W-:Y:S02]  /*6aa0*/  LOP3.LUT P6, RZ, R101, 0x40, RZ, 0xc0, !PT ;  /* 0x0000004065ff7812 */ /* 0x000fe400078cc0ff */
[----:B------:R-:W-:Y:S02]  /*6ab0*/  CS2R R76, SRZ ;  /* 0x00000000004c7805 */ /* 0x000fe4000001ff00 */
[----:B------:R-:W-:Y:S02]  /*6ac0*/  ISETP.NE.U32.OR P5, PT, R0, 0x1, P4 ;  /* 0x000000010000780c */ /* 0x000fe400027a5470 */
[----:B------:R-:W-:Y:S02]  /*6ad0*/  CS2R R74, SRZ ;  /* 0x00000000004a7805 */ /* 0x000fe4000001ff00 */
[----:B------:R-:W-:Y:S02]  /*6ae0*/  SEL R69, R69, 0xfffffff0, !P6 ;  /* 0xfffffff045457807 */ /* 0x000fe40007000000 */
[----:B------:R-:W-:Y:S02]  /*6af0*/  CS2R R72, SRZ ;  /* 0x0000000000487805 */ /* 0x000fe4000001ff00 */
[----:B------:R-:W-:Y:S02]  /*6b00*/  P2R R109, PR, RZ, 0x20 ;  /* 0x00000020ff6d7803 */ /* 0x000fe40000000000 */
[----:B------:R-:W-:Y:S02]  /*6b10*/  CS2R R66, SRZ ;  /* 0x0000000000427805 */ /* 0x000fe4000001ff00 */
[----:B------:R-:W-:Y:S02]  /*6b20*/  CS2R R64, SRZ ;  /* 0x0000000000407805 */ /* 0x000fe4000001ff00 */
[----:B------:R-:W-:Y:S02]  /*6b30*/  CS2R R62, SRZ ;  /* 0x00000000003e7805 */ /* 0x000fe4000001ff00 */
[----:B------:R-:W-:Y:S01]  /*6b40*/  CS2R R60, SRZ ;  /* 0x00000000003c7805 */ /* 0x000fe2000001ff00 */
[----:B------:R-:W-:Y:S01]  /*6b50*/  IMAD.IADD R107, R107, 0x1, R69 ;  /* 0x000000016b6b7824 */ /* 0x000fe200078e0245 */
[----:B------:R-:W-:Y:S04]  /*6b60*/  @P5 SHF.L.U32 R0, RZ, 0x1f, RZ ;  /* 0x0000001fff005819 */ /* 0x000fe800000006ff */
[----:B------:R1:W2:Y:S01]  /*6b70*/  @P5 SYNCS.PHASECHK.TRANS64.TRYWAIT P1, [UR36+0x60], R0 ;  /* 0x00006000ff0055a7 */ /* 0x0002a20008021124 */
[----:B------:R4:W3:Y:S01]  /*6b80*/  SYNCS.PHASECHK.TRANS64.TRYWAIT P0, [R58+URZ+0xd0], R3 ;  /* 0x0000d0033a0075a7 */ /* 0x0008e200080011ff */
[----:B-1----:R-:W-:Y:S02]  /*6b90*/  SEL R0, RZ, 0xffffffff, P2 ;  /* 0xffffffffff007807 */ /* 0x002fe40001000000 */
[----:B------:R-:W-:Y:S04]  /*6ba0*/  LOP3.LUT P2, R105, R90, 0xff, RZ, 0xc0, !PT ;  /* 0x000000ff5a697812 */ /* 0x000fe8000784c0ff */
[----:B------:R-:W-:Y:S04]  /*6bb0*/  @P3 SEL R0, R2, R0, !P2 ;  /* 0x0000000002003207 */ /* 0x000fe80005000000 */
[----:B------:R-:W-:Y:S04]  /*6bc0*/  LOP3.LUT R0, R0, 0x1, RZ, 0xc0, !PT ;  /* 0x0000000100007812 */ /* 0x000fe800078ec0ff */
[----:B------:R-:W-:Y:S02]  /*6bd0*/  ISETP.NE.U32.AND P2, PT, R0, 0x1, PT ;  /* 0x000000010000780c */ /* 0x000fe40003f45070 */
[----:B------:R-:W-:Y:S02]  /*6be0*/  SHF.R.U32.HI R0, RZ, 0x15, R59 ;  /* 0x00000015ff007819 */ /* 0x000fe4000001163b */
[----:B------:R-:W-:Y:S02]  /*6bf0*/  P2R R71, PR, RZ, 0x4 ;  /* 0x00000004ff477803 */ /* 0x000fe40000000000 */
[----:B------:R-:W-:Y:S02]  /*6c00*/  LOP3.LUT R2, R0, 0x3, RZ, 0xc0, !PT ;  /* 0x0000000300027812 */ /* 0x000fe400078ec0ff */
[----:B--2---:R-:W-:Y:S01]  /*6c10*/  @P5 SEL R70, RZ, 0x1, !P1 ;  /* 0x00000001ff465807 */ /* 0x004fe20004800000 */
[----:B---34-:R-:W-:Y:S06]  /*6c20*/  @!P5 BRA `(.L_x_106) ;  /* 0x000000000058d947 */ /* 0x018fec0003800000 */
[----:B------:R-:W-:Y:S01]  /*6c30*/  IMAD.MOV.U32 R79, RZ, RZ, RZ ;  /* 0x000000ffff4f7224 */ /* 0x000fe200078e00ff */
[----:B------:R-:W-:Y:S01]  /*6c40*/  ISETP.NE.AND P1, PT, R70, RZ, PT ;  /* 0x000000ff4600720c */ /* 0x000fe20003f25270 */
[----:B------:R-:W-:Y:S01]  /*6c50*/  BSSY B0, `(.L_x_107) ;  /* 0x000000c000007945 */ /* 0x000fe20003800000 */
[----:B------:R-:W-:Y:S02]  /*6c60*/  CS2R R62, SRZ ;  /* 0x00000000003e7805 */ /* 0x000fe4000001ff00 */
[----:B------:R-:W-:Y:S02]  /*6c70*/  CS2R R60, SRZ ;  /* 0x00000000003c7805 */ /* 0x000fe4000001ff00 */
[----:B------:R-:W-:Y:S02]  /*6c80*/  CS2R R66, SRZ ;  /* 0x0000000000427805 */ /* 0x000fe4000001ff00 */
[----:B------:R-:W-:Y:S02]  /*6c90*/  CS2R R64, SRZ ;  /* 0x0000000000407805 */ /* 0x000fe4000001ff00 */
[----:B------:R-:W-:Y:S02]  /*6ca0*/  CS2R R74, SRZ ;  /* 0x00000000004a7805 */ /* 0x000fe4000001ff00 */
[----:B------:R-:W-:Y:S02]  /*6cb0*/  CS2R R72, SRZ ;  /* 0x0000000000487805 */ /* 0x000fe4000001ff00 */
[----:B------:R-:W-:Y:S01]  /*6cc0*/  CS2R R76, SRZ ;  /* 0x00000000004c7805 */ /* 0x000fe2000001ff00 */
[----:B------:R-:W-:Y:S06]  /*6cd0*/  @P1 BRA `(.L_x_108) ;  /* 0x00000000000c1947 */ /* 0x000fec0003800000 */
[----:B------:R-:W-:Y:S04]  /*6ce0*/  SHF.L.U32 R5, RZ, 0x1f, RZ ;  /* 0x0000001fff057819 */ /* 0x000fe800000006ff */
[----:B------:R-:W1:Y:S02]  /*6cf0*/  SYNCS.PHASECHK.TRANS64.TRYWAIT P1, [UR36+0x60], R5 ;  /* 0x00006005ff0075a7 */ /* 0x000e640008021124 */
[----:B-1----:R-:W-:Y:S05]  /*6d00*/  @!P1 BRA `(.L_x_109) ;  /* 0x0000008000ec9947 */ /* 0x002fea0003800000 */
.L_x_108:
[----:B------:R-:W-:Y:S05]  /*6d10*/  BSYNC B0 ;  /* 0x0000000000007941 */ /* 0x000fea0003800000 */
.L_x_107:
[----:B------:R-:W-:Y:S01]  /*6d20*/  ISETP.NE.AND P1, PT, R71, RZ, PT ;  /* 0x000000ff4700720c */ /* 0x000fe20003f25270 */
[----:B------:R-:W-:Y:S11]  /*6d30*/  HFMA2 R68, -RZ, RZ, 0, 5.9604644775390625e-08 ;  /* 0x00000001ff447431 */ /* 0x000ff600000001ff */
[----:B------:R-:W-:Y:S01]  /*6d40*/  @!UPT UIADD3 URZ, UPT, UPT, URZ, URZ, URZ ;  /* 0x000000fffffff290 */ /* 0x000fe2000fffe0ff */
[----:B------:R2:W3:Y:S04]  /*6d50*/  @P1 LDS.128 R60, [R108+UR36+0x200] ;  /* 0x000200246c3c1984 */ /* 0x0004e80008000c00 */
[----:B------:R2:W4:Y:S04]  /*6d60*/  @P1 LDS.128 R64, [R107+0x200] ;  /* 0x000200006b401984 */ /* 0x0005280000000c00 */
[----:B------:R2:W1:Y:S04]  /*6d70*/  @P1 LDS.128 R72, [R108+UR36+0xa00] ;  /* 0x000a00246c481984 */ /* 0x0004680008000c00 */
[----:B------:R2:W1:Y:S02]  /*6d80*/  @P1 LDS.128 R76, [R107+0xa00] ;  /* 0x000a00006b4c1984 */ /* 0x0004640000000c00 */
.L_x_106:
[----:B------:R-:W-:Y:S05]  /*6d90*/  BSYNC B1 ;  /* 0x0000000000017941 */ /* 0x000fea0003800000 */
.L_x_105:
[----:B------:R-:W-:Y:S02]  /*6da0*/  ISETP.NE.AND P1, PT, R102, R2, PT ;  /* 0x000000026600720c */ /* 0x000fe40003f25270 */
[----:B------:R-:W-:Y:S01]  /*6db0*/  MOV R39, RZ ;  /* 0x000000ff00277202 */ /* 0x000fe20000000f00 */
[----:B------:R-:W-:Y:S10]  /*6dc0*/  @P0 BRA `(.L_x_110) ;  /* 0x0000000000080947 */ /* 0x000ff40003800000 */
[----:B------:R-:W5:Y:S02]  /*6dd0*/  SYNCS.PHASECHK.TRANS64.TRYWAIT P0, [R58+URZ+0xd0], R3 ;  /* 0x0000d0033a0075a7 */ /* 0x000f6400080011ff */
[----:B-----5:R-:W-:Y:S05]  /*6de0*/  @!P0 BRA `(.L_x_111) ;  /* 0x0000008000cc8947 */ /* 0x020fea0003800000 */
.L_x_110:
[----:B------:R-:W-:Y:S01]  /*6df0*/  IMAD.MOV.U32 R38, RZ, RZ, RZ ;  /* 0x000000ffff267224 */ /* 0x000fe200078e00ff */
[----:B------:R-:W-:Y:S02]  /*6e00*/  CS2R R36, SRZ ;  /* 0x0000000000247805 */ /* 0x000fe4000001ff00 */
        /* <DEDUP_REMOVED lines=13> */
[----:B-1----:R-:W-:Y:S01]  /*6ee0*/  CS2R R4, SRZ ;  /* 0x0000000000047805 */ /* 0x002fe2000001ff00 */
[----:B------:R-:W-:Y:S06]  /*6ef0*/  @P1 BRA `(.L_x_112) ;  /* 0x0000000000bc1947 */ /* 0x000fec0003800000 */
[----:B------:R-:W-:Y:S11]  /*6f00*/  LOP3.LUT P0, RZ, R0, 0x3, R103, 0x48, !PT ;  /* 0x0000000300ff7812 */ /* 0x000ff60007804867 */
[----:B------:R-:W-:Y:S02]  /*6f10*/  @!UPT UIADD3 URZ, UPT, UPT, URZ, URZ, URZ ;  /* 0x000000fffffff290 */ /* 0x000fe4000fffe0ff */
[----:B------:R-:W-:Y:S05]  /*6f20*/  @!P0 BRA `(.L_x_113) ;  /* 0x0000000000408947 */ /* 0x000fea0003800000 */
[----:B------:R-:W1:Y:S01]  /*6f30*/  LDCU.64 UR8, c[0x4][0x70] ;  /* 0x01000e00ff0877ac */ /* 0x000e620008000a00 */
[----:B------:R-:W-:Y:S01]  /*6f40*/  MOV R15, 0x0 ;  /* 0x00000000000f7802 */ /* 0x000fe20000000f00 */
[----:B------:R-:W-:Y:S02]  /*6f50*/  HFMA2 R12, -RZ, RZ, 0, 5.9604644775390625e-08 ;  /* 0x00000001ff0c7431 */ /* 0x000fe400000001ff */
[----:B------:R-:W-:Y:S02]  /*6f60*/  IMAD.MOV.U32 R8, RZ, RZ, 0x192 ;  /* 0x00000192ff087424 */ /* 0x000fe400078e00ff */
[----:B------:R-:W-:Y:S01]  /*6f70*/  IMAD.MOV.U32 R13, RZ, RZ, RZ ;  /* 0x000000ffff0d7224 */ /* 0x000fe200078e00ff */
[----:B------:R-:W5:Y:S01]  /*6f80*/  LDCU.64 UR6, c[0x4][0x78] ;  /* 0x01000f00ff0677ac */ /* 0x000f620008000a00 */
[----:B------:R-:W2:Y:S01]  /*6f90*/  LDC.64 R14, c[0x4][R15] ;  /* 0x010000000f0e7b82 */ /* 0x000ea20000000a00 */
[----:B------:R-:W3:Y:S01]  /*6fa0*/  LDCU.64 UR4, c[0x4][0x10] ;  /* 0x01000200ff0477ac */ /* 0x000ee20008000a00 */
[----:B-1----:R-:W-:Y:S01]  /*6fb0*/  MOV R5, UR9 ;  /* 0x0000000900057c02 */ /* 0x002fe20008000f00 */
[----:B------:R-:W-:Y:S01]  /*6fc0*/  IMAD.U32 R4, RZ, RZ, UR8 ;  /* 0x00000008ff047e24 */ /* 0x000fe2000f8e00ff */
[----:B-----5:R-:W-:Y:S01]  /*6fd0*/  MOV R7, UR7 ;  /* 0x0000000700077c02 */ /* 0x020fe20008000f00 */
[----:B------:R-:W-:Y:S01]  /*6fe0*/  IMAD.U32 R6, RZ, RZ, UR6 ;  /* 0x00000006ff067e24 */ /* 0x000fe2000f8e00ff */
[----:B---3--:R-:W-:Y:S01]  /*6ff0*/  MOV R11, UR5 ;  /* 0x00000005000b7c02 */ /* 0x008fe20008000f00 */
[----:B------:R-:W-:Y:S02]  /*7000*/  IMAD.U32 R10, RZ, RZ, UR4 ;  /* 0x00000004ff0a7e24 */ /* 0x000fe4000f8e00ff */
[----:B------:R-:W-:Y:S07]  /*7010*/  LEPC R20, `(.L_x_113) ;  /* 0x000000001014794e */ /* 0x000fee0000000000 */
[----:B--2-4-:R-:W-:Y:S05]  /*7020*/  CALL.ABS.NOINC R14 ;  /* 0x000000000e007343 */ /* 0x014fea0003c00000 */
.L_x_113:
[----:B------:R-:W-:Y:S05]  /*7030*/  WARPSYNC.ALL ;  /* 0x0000000000007948 */ /* 0x000fea0003800000 */
[C---:B------:R-:W-:Y:S01]  /*7040*/  R2UR UR4, R59.reuse ;  /* 0x000000003b0472ca */ /* 0x040fe200000e0000 */
[----:B------:R-:W-:Y:S05]  /*7050*/  VIADD R0, R59, 0x40 ;  /* 0x000000403b007836 */ /* 0x000fea0000000000 */
[----:B------:R-:W-:Y:S04]  /*7060*/  SHF.R.U32.HI R0, RZ, 0x15, R0 ;  /* 0x00000015ff007819 */ /* 0x000fe80000011600 */
[----:B------:R-:W-:Y:S03]  /*7070*/  LOP3.LUT P0, RZ, R0, 0x3, R103, 0x48, !PT ;  /* 0x0000000300ff7812 */ /* 0x000fe60007804867 */
[----:B------:R-:W1:Y:S10]  /*7080*/  LDTM.x16 R24, tmem[UR4] ;  /* 0x00000004001879ee */ /* 0x000e740008240000 */
[----:B-1----:R-:W-:Y:S05]  /*7090*/  @!P0 BRA `(.L_x_114) ;  /* 0x0000000000408947 */ /* 0x002fea0003800000 */
        /* <DEDUP_REMOVED lines=16> */
.L_x_114:
[----:B------:R-:W-:Y:S05]  /*71a0*/  WARPSYNC.ALL ;  /* 0x0000000000007948 */ /* 0x000fea0003800000 */
[----:B------:R-:W-:Y:S11]  /*71b0*/  R2UR UR4, R59 ;  /* 0x000000003b0472ca */ /* 0x000ff600000e0000 */
[----:B------:R-:W-:Y:S02]  /*71c0*/  @!UPT UIADD3 URZ, UPT, UPT, URZ, URZ, URZ ;  /* 0x000000fffffff290 */ /* 0x000fe4000fffe0ff */
[----:B------:R-:W1:Y:S02]  /*71d0*/  LDTM.x16 R4, tmem[UR4+0x40] ;  /* 0x00004004000479ee */ /* 0x000e640008240000 */
[----:B-1----:R-:W-:Y:S01]  /*71e0*/  NOP ;  /* 0x0000000000007918 */ /* 0x002fe20000000000 */
.L_x_112:
[----:B---3--:R-:W-:Y:S01]  /*71f0*/  SHF.L.U32 R20, R60, 0x10, RZ ;  /* 0x000000103c147819 */ /* 0x008fe200000006ff */
[----:B------:R-:W-:Y:S01]  /*7200*/  FMUL R0, R52, R24 ;  /* 0x0000001834007220 */ /* 0x000fe20000400000 */
[----:B------:R-:W-:Y:S01]  /*7210*/  ISETP.NE.AND P0, PT, R102, R2, PT ;  /* 0x000000026600720c */ /* 0x000fe20003f05270 */
[----:B------:R-:W-:Y:S01]  /*7220*/  FMUL R2, R52, R25 ;  /* 0x0000001934027220 */ /* 0x000fe20000400000 */
[----:B------:R-:W-:Y:S01]  /*7230*/  LOP3.LUT R21, R60, 0xffff0000, RZ, 0xc0, !PT ;  /* 0xffff00003c157812 */ /* 0x000fe200078ec0ff */
[----:B------:R-:W-:Y:S01]  /*7240*/  FFMA R0, R53, R20, R0 ;  /* 0x0000001435007223 */ /* 0x000fe20000000000 */
[C---:B------:R-:W-:Y:S01]  /*7250*/  SHF.L.U32 R22, R61.reuse, 0x10, RZ ;  /* 0x000000103d167819 */ /* 0x040fe200000006ff */
[----:B------:R-:W-:Y:S01]  /*7260*/  FMUL R3, R52, R26 ;  /* 0x0000001a34037220 */ /* 0x000fe20000400000 */
[----:B------:R-:W-:Y:S01]  /*7270*/  LOP3.LUT R23, R61, 0xffff0000, RZ, 0xc0, !PT ;  /* 0xffff00003d177812 */ /* 0x000fe200078ec0ff */
[C---:B------:R-:W-:Y:S01]  /*7280*/  FFMA R2, R53.reuse, R21, R2 ;  /* 0x0000001535027223 */ /* 0x040fe20000000002 */
[----:B------:R-:W-:Y:S01]  /*7290*/  SHF.L.U32 R40, R62, 0x10, RZ ;  /* 0x000000103e287819 */ /* 0x000fe200000006ff */
[----:B------:R-:W-:Y:S01]  /*72a0*/  FMUL R20, R52, R27 ;  /* 0x0000001b34147220 */ /* 0x000fe20000400000 */
[----:B------:R-:W-:Y:S01]  /*72b0*/  LOP3.LUT R41, R62, 0xffff0000, RZ, 0xc0, !PT ;  /* 0xffff00003e297812 */ /* 0x000fe200078ec0ff */
[----:B------:R-:W-:Y:S01]  /*72c0*/  FFMA R3, R53, R22, R3 ;  /* 0x0000001635037223 */ /* 0x000fe20000000003 */
[----:B------:R-:W-:Y:S01]  /*72d0*/  F2FP.BF16.F32.PACK_AB R112, R2, R0 ;  /* 0x000000000270723e */ /* 0x000fe200000010ff */
[C---:B------:R-:W-:Y:S01]  /*72e0*/  FMUL R21, R52.reuse, R28 ;  /* 0x0000001c34157220 */ /* 0x040fe20000400000 */
[----:B------:R-:W-:Y:S01]  /*72f0*/  LOP3.LUT R42, R77, 0xffff0000, RZ, 0xc0, !PT ;  /* 0xffff00004d2a7812 */ /* 0x000fe200078ec0ff */
[----:B------:R-:W-:Y:S01]  /*7300*/  FMUL R22, R52, R29 ;  /* 0x0000001d34167220 */ /* 0x000fe20000400000 */
[----:B------:R-:W-:Y:S01]  /*7310*/  SHF.L.U32 R54, R78, 0x10, RZ ;  /* 0x000000104e367819 */ /* 0x000fe200000006ff */
[----:B------:R-:W-:Y:S01]  /*7320*/  FFMA R20, R53, R23, R20 ;  /* 0x0000001735147223 */ /* 0x000fe20000000014 */
[----:B------:R-:W-:Y:S01]  /*7330*/  SHF.L.U32 R23, R63, 0x10, RZ ;  /* 0x000000103f177819 */ /* 0x000fe200000006ff */
[----:B------:R-:W-:Y:S01]  /*7340*/  FFMA R21, R53, R40, R21 ;  /* 0x0000002835157223 */ /* 0x000fe20000000015 */
[----:B------:R-:W-:Y:S01]  /*7350*/  LOP3.LUT R40, R63, 0xffff0000, RZ, 0xc0, !PT ;  /* 0xffff00003f287812 */ /* 0x000fe200078ec0ff */
[C---:B------:R-:W-:Y:S01]  /*7360*/  FFMA R22, R53.reuse, R41, R22 ;  /* 0x0000002935167223 */ /* 0x040fe20000000016 */
[----:B------:R-:W-:Y:S01]  /*7370*/  F2FP.BF16.F32.PACK_AB R113, R20, R3 ;  /* 0x000000031471723e */ /* 0x000fe200000010ff */
[----:B------:R-:W-:Y:S01]  /*7380*/  FMUL R0, R52, R30 ;  /* 0x0000001e34007220 */ /* 0x000fe20000400000 */
[----:B----4-:R-:W-:Y:S01]  /*7390*/  LOP3.LUT R41, R66, 0xffff0000, RZ, 0xc0, !PT ;  /* 0xffff000042297812 */ /* 0x010fe200078ec0ff */
[----:B------:R-:W-:Y:S01]  /*73a0*/  FMUL R2, R52, R31 ;  /* 0x0000001f34027220 */ /* 0x000fe20000400000 */
[----:B------:R-:W-:Y:S01]  /*73b0*/  F2FP.BF16.F32.PACK_AB R114, R22, R21 ;  /* 0x000000151672723e */ /* 0x000fe200000010ff */
[C---:B------:R-:W-:Y:S01]  /*73c0*/  FFMA R0, R53.reuse, R23, R0 ;  /* 0x0000001735007223 */ /* 0x040fe20000000000 */
[C---:B------:R-:W-:Y:S01]  /*73d0*/  SHF.L.U32 R22, R64.reuse, 0x10, RZ ;  /* 0x0000001040167819 */ /* 0x040fe200000006ff */
[----:B------:R-:W-:Y:S01]  /*73e0*/  FFMA R2, R53, R40, R2 ;  /* 0x0000002835027223 */ /* 0x000fe20000000002 */
[----:B------:R-:W-:Y:S01]  /*73f0*/  LOP3.LUT R23, R64, 0xffff0000, RZ, 0xc0, !PT ;  /* 0xffff000040177812 */ /* 0x000fe200078ec0ff */
[C---:B------:R-:W-:Y:S01]  /*7400*/  FMUL R3, R52.reuse, R32 ;  /* 0x0000002034037220 */ /* 0x040fe20000400000 */
[----:B------:R-:W-:Y:S01]  /*7410*/  SHF.L.U32 R40, R65, 0x10, RZ ;  /* 0x0000001041287819 */ /* 0x000fe200000006ff */
[----:B------:R-:W-:Y:S01]  /*7420*/  FMUL R20, R52, R33 ;  /* 0x0000002134147220 */ /* 0x000fe20000400000 */
[----:B------:R-:W-:Y:S01]  /*7430*/  F2FP.BF16.F32.PACK_AB R115, R2, R0 ;  /* 0x000000000273723e */ /* 0x000fe200000010ff */
[----:B------:R-:W-:Y:S01]  /*7440*/  FMUL R21, R52, R34 ;  /* 0x0000002234157220 */ /* 0x000fe20000400000 */
[----:B------:R-:W-:Y:S01]  /*7450*/  LOP3.LUT R55, R78, 0xffff0000, RZ, 0xc0, !PT ;  /* 0xffff00004e377812 */ /* 0x000fe200078ec0ff */
[----:B------:R-:W-:Y:S01]  /*7460*/  FFMA R3, R53, R22, R3 ;  /* 0x0000001635037223 */ /* 0x000fe20000000003 */
[----:B------:R-:W-:Y:S01]  /*7470*/  SHF.L.U32 R56, R79, 0x10, RZ ;  /* 0x000000104f387819 */ /* 0x000fe200000006ff */
[----:B------:R-:W-:Y:S01]  /*7480*/  FFMA R20, R53, R23, R20 ;  /* 0x0000001735147223 */ /* 0x000fe20000000014 */
[----:B------:R-:W-:Y:S01]  /*7490*/  LOP3.LUT R23, R65, 0xffff0000, RZ, 0xc0, !PT ;  /* 0xffff000041177812 */ /* 0x000fe200078ec0ff */
[----:B------:R-:W-:Y:S01]  /*74a0*/  FFMA R21, R53, R40, R21 ;  /* 0x0000002835157223 */ /* 0x000fe20000000015 */
[----:B------:R-:W-:Y:S01]  /*74b0*/  SHF.L.U32 R40, R66, 0x10, RZ ;  /* 0x0000001042287819 */ /* 0x000fe200000006ff */
[----:B------:R-:W-:Y:S01]  /*74c0*/  FMUL R0, R52, R35 ;  /* 0x0000002334007220 */ /* 0x000fe20000400000 */
[----:B------:R-:W-:Y:S01]  /*74d0*/  F2FP.BF16.F32.PACK_AB R116, R20, R3 ;  /* 0x000000031474723e */ /* 0x000fe200000010ff */
[C---:B------:R-:W-:Y:S01]  /*74e0*/  FMUL R2, R52.reuse, R36 ;  /* 0x0000002434027220 */ /* 0x040fe20000400000 */
[----:B------:R-:W-:Y:S01]  /*74f0*/  LOP3.LUT R57, R79, 0xffff0000, RZ, 0xc0, !PT ;  /* 0xffff00004f397812 */ /* 0x000fe200078ec0ff */
[----:B------:R-:W-:Y:S01]  /*7500*/  FMUL R22, R52, R37 ;  /* 0x0000002534167220 */ /* 0x000fe20000400000 */
[----:B------:R-:W-:Y:S01]  /*7510*/  ISETP.NE.AND P1, PT, R102, RZ, PT ;  /* 0x000000ff6600720c */ /* 0x000fe20003f25270 */
[----:B------:R-:W-:Y:S01]  /*7520*/  FFMA R0, R53, R23, R0 ;  /* 0x0000001735007223 */ /* 0x000fe20000000000 */
[----:B------:R-:W-:Y:S01]  /*7530*/  SHF.L.U32 R23, R67, 0x10, RZ ;  /* 0x0000001043177819 */ /* 0x000fe200000006ff */
[----:B------:R-:W-:Y:S01]  /*7540*/  FFMA R2, R53, R40, R2 ;  /* 0x0000002835027223 */ /* 0x000fe20000000002 */
[----:B------:R-:W-:Y:S01]  /*7550*/  LOP3.LUT R40, R67, 0xffff0000, RZ, 0xc0, !PT ;  /* 0xffff000043287812 */ /* 0x000fe200078ec0ff */
[----:B------:R1:W-:Y:S01]  /*7560*/  @!P0 STS.128 [R108+UR36+0x200], R112 ;  /* 0x000200706c008988 */ /* 0x0003e20008000c24 */
[----:B------:R-:W-:Y:S01]  /*7570*/  F2FP.BF16.F32.PACK_AB R117, R0, R21 ;  /* 0x000000150075723e */ /* 0x000fe200000010ff */
[C---:B------:R-:W-:Y:S01]  /*7580*/  FFMA R22, R53.reuse, R41, R22 ;  /* 0x0000002935167223 */ /* 0x040fe20000000016 */
[----:B------:R-:W-:Y:S01]  /*7590*/  LOP3.LUT R41, R74, 0xffff0000, RZ, 0xc0, !PT ;  /* 0xffff00004a297812 */ /* 0x000fe200078ec0ff */
[C---:B------:R-:W-:Y:S01]  /*75a0*/  FMUL R3, R52.reuse, R38 ;  /* 0x0000002634037220 */ /* 0x040fe20000400000 */
[C---:B------:R-:W-:Y:S01]  /*75b0*/  FMUL R20, R52.reuse, R39 ;  /* 0x0000002734147220 */ /* 0x040fe20000400000 */
        /* <DEDUP_REMOVED lines=9> */
[C---:B------:R-:W-:Y:S01]  /*7650*/  FFMA R0, R53.reuse, R22, R0 ;  /* 0x0000001635007223 */ /* 0x040fe20000000000 */
[C---:B------:R-:W-:Y:S01]  /*7660*/  FFMA R2, R53.reuse, R23, R2 ;  /* 0x0000001735027223 */ /* 0x040fe20000000002 */
[----:B------:R-:W-:Y:S01]  /*7670*/  F2FP.BF16.F32.PACK_AB R119, R20, R3 ;  /* 0x000000031477723e */ /* 0x000fe200000010ff */
[----:B------:R-:W-:Y:S01]  /*7680*/  FFMA R21, R53, R40, R21 ;  /* 0x0000002835157223 */ /* 0x000fe20000000015 */
[----:B------:R-:W-:Y:S01]  /*7690*/  LOP3.LUT R23, R73, 0xffff0000, RZ, 0xc0, !PT ;  /* 0xffff000049177812 */ /* 0x000fe200078ec0ff */
[----:B------:R-:W-:Y:S01]  /*76a0*/  FMUL R3, R52, R7 ;  /* 0x0000000734037220 */ /* 0x000fe20000400000 */
[----:B------:R-:W-:Y:S01]  /*76b0*/  SHF.L.U32 R40, R74, 0x10, RZ ;  /* 0x000000104a287819 */ /* 0x000fe200000006ff */
[----:B------:R1:W-:Y:S01]  /*76c0*/  @!P0 STS.128 [R107+0x200], R116 ;  /* 0x000200746b008388 */ /* 0x0003e20000000c00 */
[C---:B------:R-:W-:Y:S01]  /*76d0*/  FMUL R20, R52.reuse, R8 ;  /* 0x0000000834147220 */ /* 0x040fe20000400000 */
[----:B------:R-:W-:Y:S01]  /*76e0*/  FMUL R22, R52, R9 ;  /* 0x0000000934167220 */ /* 0x000fe20000400000 */
[C---:B------:R-:W-:Y:S01]  /*76f0*/  FFMA R3, R53.reuse, R23, R3 ;  /* 0x0000001735037223 */ /* 0x040fe20000000003 */
[----:B------:R-:W-:Y:S01]  /*7700*/  F2FP.BF16.F32.PACK_AB R120, R2, R0 ;  /* 0x000000000278723e */ /* 0x000fe200000010ff */
[----:B------:R-:W-:Y:S01]  /*7710*/  FFMA R20, R53, R40, R20 ;  /* 0x0000002835147223 */ /* 0x000fe20000000014 */
[C---:B------:R-:W-:Y:S01]  /*7720*/  SHF.L.U32 R23, R75.reuse, 0x10, RZ ;  /* 0x000000104b177819 */ /* 0x040fe200000006ff */
[C---:B------:R-:W-:Y:S01]  /*7730*/  FMUL R0, R52.reuse, R10 ;  /* 0x0000000a34007220 */ /* 0x040fe20000400000 */
[----:B------:R-:W-:Y:S01]  /*7740*/  LOP3.LUT R40, R75, 0xffff0000, RZ, 0xc0, !PT ;  /* 0xffff00004b287812 */ /* 0x000fe200078ec0ff */
[C---:B------:R-:W-:Y:S01]  /*7750*/  FFMA R22, R53.reuse, R41, R22 ;  /* 0x0000002935167223 */ /* 0x040fe20000000016 */
[C---:B------:R-:W-:Y:S01]  /*7760*/  FMUL R2, R52.reuse, R11 ;  /* 0x0000000b34027220 */ /* 0x040fe20000400000 */
[----:B------:R-:W-:Y:S01]  /*7770*/  FFMA R0, R53, R23, R0 ;  /* 0x0000001735007223 */ /* 0x000fe20000000000 */
[----:B------:R-:W-:Y:S01]  /*7780*/  F2FP.BF16.F32.PACK_AB R121, R3, R21 ;  /* 0x000000150379723e */ /* 0x000fe200000010ff */
[----:B------:R-:W-:Y:S01]  /*7790*/  FMUL R3, R52, R12 ;  /* 0x0000000c34037220 */ /* 0x000fe20000400000 */
[----:B------:R-:W-:Y:S01]  /*77a0*/  FFMA R2, R53, R40, R2 ;  /* 0x0000002835027223 */ /* 0x000fe20000000002 */
[----:B------:R-:W-:Y:S01]  /*77b0*/  SHF.L.U32 R23, R76, 0x10, RZ ;  /* 0x000000104c177819 */ /* 0x000fe200000006ff */
[----:B------:R-:W-:Y:S01]  /*77c0*/  FMUL R21, R52, R14 ;  /* 0x0000000e34157220 */ /* 0x000fe20000400000 */
[----:B------:R-:W-:Y:S01]  /*77d0*/  F2FP.BF16.F32.PACK_AB R122, R22, R20 ;  /* 0x00000014167a723e */ /* 0x000fe200000010ff */
[----:B------:R-:W-:Y:S01]  /*77e0*/  FMUL R20, R52, R13 ;  /* 0x0000000d34147220 */ /* 0x000fe20000400000 */
[----:B------:R-:W-:Y:S01]  /*77f0*/  LOP3.LUT R40, R76, 0xffff0000, RZ, 0xc0, !PT ;  /* 0xffff00004c287812 */ /* 0x000fe200078ec0ff */
[C---:B------:R-:W-:Y:S01]  /*7800*/  FMUL R22, R52.reuse, R15 ;  /* 0x0000000f34167220 */ /* 0x040fe20000400000 */
[----:B------:R-:W-:Y:S01]  /*7810*/  SHF.L.U32 R41, R77, 0x10, RZ ;  /* 0x000000104d297819 */ /* 0x000fe200000006ff */
[C---:B------:R-:W-:Y:S01]  /*7820*/  FFMA R3, R53.reuse, R23, R3 ;  /* 0x0000001735037223 */ /* 0x040fe20000000003 */
[C---:B------:R-:W-:Y:S01]  /*7830*/  FMUL R23, R52.reuse, R16 ;  /* 0x0000001034177220 */ /* 0x040fe20000400000 */
[C---:B------:R-:W-:Y:S01]  /*7840*/  FFMA R20, R53.reuse, R40, R20 ;  /* 0x0000002835147223 */ /* 0x040fe20000000014 */
[C---:B------:R-:W-:Y:S01]  /*7850*/  FMUL R40, R52.reuse, R17 ;  /* 0x0000001134287220 */ /* 0x040fe20000400000 */
[C---:B------:R-:W-:Y:S01]  /*7860*/  FFMA R21, R53.reuse, R41, R21 ;  /* 0x0000002935157223 */ /* 0x040fe20000000015 */
[C---:B------:R-:W-:Y:S01]  /*7870*/  FFMA R22, R53.reuse, R42, R22 ;  /* 0x0000002a35167223 */ /* 0x040fe20000000016 */
[C---:B------:R-:W-:Y:S01]  /*7880*/  FMUL R41, R52.reuse, R18 ;  /* 0x0000001234297220 */ /* 0x040fe20000400000 */
[----:B------:R-:W-:Y:S01]  /*7890*/  FMUL R42, R52, R19 ;  /* 0x00000013342a7220 */ /* 0x000fe20000400000 */
[----:B------:R-:W-:Y:S01]  /*78a0*/  F2FP.BF16.F32.PACK_AB R123, R2, R0 ;  /* 0x00000000027b723e */ /* 0x000fe200000010ff */
[C---:B------:R-:W-:Y:S01]  /*78b0*/  FFMA R23, R53.reuse, R54, R23 ;  /* 0x0000003635177223 */ /* 0x040fe20000000017 */
[C---:B------:R-:W-:Y:S01]  /*78c0*/  FFMA R40, R53.reuse, R55, R40 ;  /* 0x0000003735287223 */ /* 0x040fe20000000028 */
[C---:B------:R-:W-:Y:S01]  /*78d0*/  FFMA R41, R53.reuse, R56, R41 ;  /* 0x0000003835297223 */ /* 0x040fe20000000029 */
[----:B------:R-:W-:Y:S01]  /*78e0*/  FFMA R42, R53, R57, R42 ;  /* 0x00000039352a7223 */ /* 0x000fe2000000002a */
[----:B------:R1:W-:Y:S01]  /*78f0*/  @!P0 STS.128 [R108+UR36+0xa00], R120 ;  /* 0x000a00786c008988 */ /* 0x0003e20008000c24 */
[----:B------:R-:W-:Y:S02]  /*7900*/  F2FP.BF16.F32.PACK_AB R21, R22, R21 ;  /* 0x000000151615723e */ /* 0x000fe400000010ff */
[----:B------:R-:W-:Y:S02]  /*7910*/  F2FP.BF16.F32.PACK_AB R22, R40, R23 ;  /* 0x000000172816723e */ /* 0x000fe400000010ff */
[----:B------:R-:W-:Y:S02]  /*7920*/  F2FP.BF16.F32.PACK_AB R20, R20, R3 ;  /* 0x000000031414723e */ /* 0x000fe400000010ff */
[----:B------:R-:W-:Y:S05]  /*7930*/  F2FP.BF16.F32.PACK_AB R23, R42, R41 ;  /* 0x000000292a17723e */ /* 0x000fea00000010ff */
[----:B------:R1:W-:Y:S01]  /*7940*/  @!P0 STS.128 [R107+0xa00], R20 ;  /* 0x000a00146b008388 */ /* 0x0003e20000000c00 */
[----:B------:R-:W-:Y:S01]  /*7950*/  @!PT LDS RZ, [RZ] ;  /* 0x00000000fffff984 */ /* 0x000fe20000000800 */
[----:B------:R-:W-:Y:S01]  /*7960*/  @!PT LDS RZ, [RZ] ;  /* 0x00000000fffff984 */ /* 0x000fe20000000800 */
[----:B------:R-:W-:Y:S01]  /*7970*/  @!PT LDS RZ, [RZ] ;  /* 0x00000000fffff984 */ /* 0x000fe20000000800 */
[----:B------:R-:W-:Y:S01]  /*7980*/  @!PT LDS RZ, [RZ] ;  /* 0x00000000fffff984 */ /* 0x000fe20000000800 */
[----:B------:R3:W-:Y:S07]  /*7990*/  MEMBAR.ALL.CTA ;  /* 0x0000000000007992 */ /* 0x0007ee0000008000 */
[----:B---3--:R-:W3:Y:S01]  /*79a0*/  FENCE.VIEW.ASYNC.S ;  /* 0x00000000000073c6 */ /* 0x008ee20000000000 */
[----:B------:R-:W-:Y:S05]  /*79b0*/  WARPSYNC.ALL ;  /* 0x0000000000007948 */ /* 0x000fea0003800000 */
[----:B------:R-:W-:Y:S01]  /*79c0*/  BSSY.RECONVERGENT B0, `(.L_x_115) ;  /* 0x0000011000007945 */ /* 0x000fe20003800200 */
[----:B---3--:R-:W-:Y:S06]  /*79d0*/  BAR.SYNC.DEFER_BLOCKING 0x1, 0x80 ;  /* 0x0042000000007b1d */ /* 0x008fec0000010000 */
[----:B------:R-:W-:Y:S05]  /*79e0*/  @P1 BRA `(.L_x_116) ;  /* 0x0000000000381947 */ /* 0x000fea0003800000 */
[----:B------:R-:W-:Y:S02]  /*79f0*/  UIADD3 UR4, UPT, UPT, UR36, 0x200, URZ ;  /* 0x0000020024047890 */ /* 0x000fe4000fffe0ff */
[----:B------:R-:W-:Y:S01]  /*7a00*/  UIADD3 UR8, UP0, UPT, UR50, 0xa80, URZ ;  /* 0x00000a8032087890 */ /* 0x000fe2000ff1e0ff */
[----:B------:R-:W-:Y:S01]  /*7a10*/  UMOV UR43, UR44 ;  /* 0x0000002c002b7c82 */ /* 0x000fe20008000000 */
[----:B------:R-:W-:Y:S02]  /*7a20*/  UIADD3 UR5, UPT, UPT, UR41, 0x40, URZ ;  /* 0x0000004029057890 */ /* 0x000fe4000fffe0ff */
[----:B------:R-:W-:Y:S01]  /*7a30*/  MOV R92, UR4 ;  /* 0x00000004005c7c02 */ /* 0x000fe20008000f00 */
[----:B------:R-:W-:Y:S02]  /*7a40*/  UIADD3.X UR9, UPT, UPT, URZ, UR51, URZ, UP0, !UPT ;  /* 0x00000033ff097290 */ /* 0x000fe400087fe4ff */
[----:B------:R-:W-:Y:S01]  /*7a50*/  UIADD3 UR4, UPT, UPT, UR36, 0xa00, URZ ;  /* 0x00000a0024047890 */ /* 0x000fe2000fffe0ff */
[----:B------:R-:W-:Y:S01]  /*7a60*/  R2UR UR40, R92 ;  /* 0x000000005c2872ca */ /* 0x000fe200000e0000 */
[----:B------:R-:W-:Y:S01]  /*7a70*/  UMOV UR6, UR42 ;  /* 0x0000002a00067c82 */ /* 0x000fe20008000000 */
[----:B------:R-:W-:Y:S11]  /*7a80*/  UMOV UR7, UR44 ;  /* 0x0000002c00077c82 */ /* 0x000ff60008000000 */
[----:B------:R3:W-:Y:S01]  /*7a90*/  UTMASTG.3D [UR40], [UR8] ;  /* 0x00000028080073b5 */ /* 0x0007e20008010000 */
[----:B------:R3:W-:Y:S01]  /*7aa0*/  UTMASTG.3D [UR4], [UR8] ;  /* 0x00000004080073b5 */ /* 0x0007e20008010000 */
[----:B------:R0:W-:Y:S01]  /*7ab0*/  UTMACMDFLUSH ;  /* 0x00000000000079b7 */ /* 0x0001e20000000000 */
[----:B---3--:R-:W-:Y:S04]  /*7ac0*/  DEPBAR.LE SB0, 0x1 ;  /* 0x000080400000791a */ /* 0x008fe80000000000 */
.L_x_116:
[----:B------:R-:W-:Y:S05]  /*7ad0*/  BSYNC.RECONVERGENT B0 ;  /* 0x0000000000007941 */ /* 0x000fea0003800200 */
.L_x_115:
[----:B------:R-:W-:Y:S01]  /*7ae0*/  BAR.SYNC.DEFER_BLOCKING 0x1, 0x80 ;  /* 0x0042000000007b1d */ /* 0x000fe20000010000 */
[----:B------:R-:W-:Y:S01]  /*7af0*/  ISETP.NE.AND P1, PT, R109, RZ, PT ;  /* 0x000000ff6d00720c */ /* 0x000fe20003f25270 */
[----:B------:R-:W-:Y:S01]  /*7b00*/  UISETP.NE.AND UP0, UPT, UR45, URZ, UPT ;  /* 0x000000ff2d00728c */ /* 0x000fe2000bf05270 */
[----:B------:R-:W-:Y:S11]  /*7b10*/  LEA R2, R68, UR36, 0x3 ;  /* 0x0000002444027c11 */ /* 0x000ff6000f8e18ff */
[----:B------:R-:W-:Y:S01]  /*7b20*/  @P1 SHF.L.U32 R3, RZ, 0x1f, RZ ;  /* 0x0000001fff031819 */ /* 0x000fe200000006ff */
[----:B------:R-:W-:Y:S06]  /*7b30*/  BRA.U !UP0, `(.L_x_117) ;  /* 0x0000000108247547 */ /* 0x000fec000b800000 */
[----:B-1----:R-:W-:Y:S01]  /*7b40*/  IMAD.U32 R20, RZ, RZ, UR56 ;  /* 0x00000038ff147e24 */ /* 0x002fe2000f8e00ff */
[----:B------:R-:W-:Y:S01]  /*7b50*/  MOV R0, UR37 ;  /* 0x0000002500007c02 */ /* 0x000fe20008000f00 */
[----:B------:R-:W-:Y:S03]  /*7b60*/  UIADD3 UR56, UPT, UPT, UR56, 0x1, URZ ;  /* 0x0000000138387890 */ /* 0x000fe6000fffe0ff */
[----:B------:R-:W-:Y:S01]  /*7b70*/  @P1 LEA R20, R20, UR36, 0x3 ;  /* 0x0000002414141c11 */ /* 0x000fe2000f8e18ff */
[----:B------:R-:W-:Y:S04]  /*7b80*/  UISETP.NE.AND UP0, UPT, UR56, 0x4, UPT ;  /* 0x000000043800788c */ /* 0x000fe8000bf05270 */
[----:B------:R-:W-:Y:S01]  /*7b90*/  @P1 VIADD R20, R20, 0x80 ;  /* 0x0000008014141836 */ /* 0x000fe20000000000 */
[----:B------:R-:W-:Y:S04]  /*7ba0*/  USEL UR56, UR56, URZ, UP0 ;  /* 0x000000ff38387287 */ /* 0x000fe80008000000 */
[----:B------:R-:W-:Y:S04]  /*7bb0*/  @P1 PRMT R0, R0, 0x654, R20 ;  /* 0x0000065400001816 */ /* 0x000fe80000000014 */
[----:B------:R3:W-:Y:S04]  /*7bc0*/  @P1 SYNCS.ARRIVE.TRANS64.RED.A1T0 RZ, [R0+URZ], RZ ;  /* 0x000000ff00ff19a7 */ /* 0x0007e800081004ff */
.L_x_117:
[----:B------:R-:W4:Y:S01]  /*7bd0*/  @P1 SYNCS.PHASECHK.TRANS64.TRYWAIT P0, [R2+URZ+0x60], R3 ;  /* 0x00006003020015a7 */ /* 0x000f2200080011ff */
[----:B------:R-:W-:Y:S01]  /*7be0*/  BSSY B1, `(.L_x_118) ;  /* 0x0000014000017945 */ /* 0x000fe20003800000 */
[----:B----4-:R-:W-:Y:S03]  /*7bf0*/  @P1 SEL R70, RZ, 0x1, !P0 ;  /* 0x00000001ff461807 */ /* 0x010fe60004000000 */
[----:B------:R-:W-:Y:S05]  /*7c00*/  @!P1 BRA `(.L_x_119) ;  /* 0x0000000000449947 */ /* 0x000fea0003800000 */
[----:B------:R-:W-:Y:S01]  /*7c10*/  ISETP.NE.AND P1, PT, R71, RZ, PT ;  /* 0x000000ff4700720c */ /* 0x000fe20003f25270 */
[----:B------:R-:W-:Y:S01]  /*7c20*/  BSSY B0, `(.L_x_120) ;  /* 0x0000009000007945 */ /* 0x000fe20003800000 */
[----:B------:R-:W-:Y:S11]  /*7c30*/  ISETP.NE.AND P0, PT, R70, RZ, PT ;  /* 0x000000ff4600720c */ /* 0x000ff60003f05270 */
[----:B-1----:R-:W-:Y:S05]  /*7c40*/  @P1 IMAD R20, R68, 0x1000, R108 ;  /* 0x0000100044141824 */ /* 0x002fea00078e026c */
[----:B------:R-:W-:Y:S05]  /*7c50*/  @P1 IADD3 R3, PT, PT, R20, UR36, RZ ;  /* 0x0000002414031c10 */ /* 0x000fea000fffe0ff */
[----:B------:R-:W-:Y:S01]  /*7c60*/  @P1 IMAD.IADD R3, R69, 0x1, R3 ;  /* 0x0000000145031824 */ /* 0x000fe200078e0203 */
[----:B------:R-:W-:Y:S06]  /*7c70*/  @P0 BRA `(.L_x_121) ;  /* 0x00000000000c0947 */ /* 0x000fec0003800000 */
[----:B---3--:R-:W-:Y:S04]  /*7c80*/  SHF.L.U32 R0, RZ, 0x1f, RZ ;  /* 0x0000001fff007819 */ /* 0x008fe800000006ff */
[----:B------:R-:W1:Y:S02]  /*7c90*/  SYNCS.PHASECHK.TRANS64.TRYWAIT P0, [R2+URZ+0x60], R0 ;  /* 0x00006000020075a7 */ /* 0x000e6400080011ff */
[----:B-1----:R-:W-:Y:S05]  /*7ca0*/  @!P0 BRA `(.L_x_122) ;  /* 0x0000007400308947 */ /* 0x002fea0003800000 */
.L_x_121:
[----:B------:R-:W-:Y:S05]  /*7cb0*/  BSYNC B0 ;  /* 0x0000000000007941 */ /* 0x000fea0003800000 */
.L_x_120:
[----:B------:R-:W-:Y:S02]  /*7cc0*/  ISETP.NE.AND P0, PT, R71, RZ, PT ;  /* 0x000000ff4700720c */ /* 0x000fe40003f05270 */
[----:B------:R-:W-:Y:S11]  /*7cd0*/  IADD3 R68, PT, PT, R68, 0x1, RZ ;  /* 0x0000000144447810 */ /* 0x000ff60007ffe0ff */
[----:B------:R4:W1:Y:S04]  /*7ce0*/  @P0 LDS.128 R60, [R20+UR36+0x200] ;  /* 0x00020024143c0984 */ /* 0x0008680008000c00 */
[----:B------:R4:W1:Y:S04]  /*7cf0*/  @P0 LDS.128 R72, [R20+UR36+0xa00] ;  /* 0x000a002414480984 */ /* 0x0008680008000c00 */
[----:B------:R4:W1:Y:S04]  /*7d00*/  @P0 LDS.128 R64, [R3+0x200] ;  /* 0x0002000003400984 */ /* 0x0008680000000c00 */
[----:B------:R4:W1:Y:S02]  /*7d10*/  @P0 LDS.128 R76, [R3+0xa00] ;  /* 0x000a0000034c0984 */ /* 0x0008640000000c00 */
.L_x_119:
[----:B------:R-:W-:Y:S05]  /*7d20*/  BSYNC B1 ;  /* 0x0000000000017941 */ /* 0x000fea0003800000 */
.L_x_118:
[----:B----4-:R-:W-:Y:S05]  /*7d30*/  VIADD R3, R59, 0x400000 ;  /* 0x004000003b037836 */ /* 0x010fea0000000000 */
[----:B-1-3--:R-:W-:Y:S04]  /*7d40*/  SHF.R.U32.HI R0, RZ, 0x15, R3 ;  /* 0x00000015ff007819 */ /* 0x00afe80000011603 */
[----:B------:R-:W-:Y:S04]  /*7d50*/  LOP3.LUT R22, R0, 0x3, RZ, 0xc0, !PT ;  /* 0x0000000300167812 */ /* 0x000fe800078ec0ff */
[----:B------:R-:W-:Y:S11]  /*7d60*/  ISETP.NE.AND P0, PT, R102, R22, PT ;  /* 0x000000166600720c */ /* 0x000ff60003f05270 */
[----:B------:R-:W-:Y:S02]  /*7d70*/  @!UPT UIADD3 URZ, UPT, UPT, URZ, URZ, URZ ;  /* 0x000000fffffff290 */ /* 0x000fe4000fffe0ff */
[----:B------:R-:W-:Y:S05]  /*7d80*/  @P0 BRA `(.L_x_123) ;  /* 0x0000000000bc0947 */ /* 0x000fea0003800000 */
[----:B------:R-:W-:Y:S02]  /*7d90*/  LOP3.LUT P0, RZ, R0, 0x3, R103, 0x48, !PT ;  /* 0x0000000300ff7812 */ /* 0x000fe40007804867 */
[----:B------:R-:W-:Y:S11]  /*7da0*/  MOV R2, R3 ;  /* 0x0000000300027202 */ /* 0x000ff60000000f00 */
[----:B------:R-:W-:Y:S05]  /*7db0*/  @!P0 BRA `(.L_x_124) ;  /* 0x0000000000408947 */ /* 0x000fea0003800000 */
[----:B------:R-:W1:Y:S01]  /*7dc0*/  LDCU.64 UR8, c[0x4][0x70] ;  /* 0x01000e00ff0877ac */ /* 0x000e620008000a00 */
[----:B------:R-:W-:Y:S01]  /*7dd0*/  MOV R15, 0x0 ;  /* 0x00000000000f7802 */ /* 0x000fe20000000f00 */
[----:B------:R-:W-:Y:S02]  /*7de0*/  HFMA2 R12, -RZ, RZ, 0, 5.9604644775390625e-08 ;  /* 0x00000001ff0c7431 */ /* 0x000fe400000001ff */
[----:B------:R-:W-:Y:S02]  /*7df0*/  IMAD.MOV.U32 R8, RZ, RZ, 0x192 ;  /* 0x00000192ff087424 */ /* 0x000fe400078e00ff */
[----:B------:R-:W-:Y:S01]  /*7e00*/  IMAD.MOV.U32 R13, RZ, RZ, RZ ;  /* 0x000000ffff0d7224 */ /* 0x000fe200078e00ff */
[----:B------:R-:W3:Y:S01]  /*7e10*/  LDCU.64 UR6, c[0x4][0x78] ;  /* 0x01000f00ff0677ac */ /* 0x000ee20008000a00 */
[----:B------:R-:W4:Y:S01]  /*7e20*/  LDC.64 R14, c[0x4][R15] ;  /* 0x010000000f0e7b82 */ /* 0x000f220000000a00 */
[----:B------:R-:W5:Y:S01]  /*7e30*/  LDCU.64 UR4, c[0x4][0x10] ;  /* 0x01000200ff0477ac */ /* 0x000f620008000a00 */
[----:B-1----:R-:W-:Y:S01]  /*7e40*/  MOV R5, UR9 ;  /* 0x0000000900057c02 */ /* 0x002fe20008000f00 */
[----:B------:R-:W-:Y:S01]  /*7e50*/  IMAD.U32 R4, RZ, RZ, UR8 ;  /* 0x00000008ff047e24 */ /* 0x000fe2000f8e00ff */
[----:B---3--:R-:W-:Y:S01]  /*7e60*/  MOV R7, UR7 ;  /* 0x0000000700077c02 */ /* 0x008fe20008000f00 */
[----:B------:R-:W-:Y:S01]  /*7e70*/  IMAD.U32 R6, RZ, RZ, UR6 ;  /* 0x00000006ff067e24 */ /* 0x000fe2000f8e00ff */
[----:B-----5:R-:W-:Y:S01]  /*7e80*/  MOV R11, UR5 ;  /* 0x00000005000b7c02 */ /* 0x020fe20008000f00 */
[----:B------:R-:W-:Y:S02]  /*7e90*/  IMAD.U32 R10, RZ, RZ, UR4 ;  /* 0x00000004ff0a7e24 */ /* 0x000fe4000f8e00ff */
[----:B------:R-:W-:Y:S07]  /*7ea0*/  LEPC R20, `(.L_x_124) ;  /* 0x000000001014794e */ /* 0x000fee0000000000 */
[----:B--2-4-:R-:W-:Y:S05]  /*7eb0*/  CALL.ABS.NOINC R14 ;  /* 0x000000000e007343 */ /* 0x014fea0003c00000 */
.L_x_124:
        /* <DEDUP_REMOVED lines=23> */
.L_x_125:
[----:B------:R-:W-:Y:S05]  /*8030*/  WARPSYNC.ALL ;  /* 0x0000000000007948 */ /* 0x000fea0003800000 */
[----:B------:R-:W-:Y:S11]  /*8040*/  R2UR UR4, R2 ;  /* 0x00000000020472ca */ /* 0x000ff600000e0000 */
[----:B------:R-:W-:Y:S02]  /*8050*/  @!UPT UIADD3 URZ, UPT, UPT, URZ, URZ, URZ ;  /* 0x000000fffffff290 */ /* 0x000fe4000fffe0ff */
[----:B------:R-:W1:Y:S02]  /*8060*/  LDTM.x16 R4, tmem[UR4+0x40] ;  /* 0x00004004000479ee */ /* 0x000e640008240000 */
[----:B-1----:R-:W-:Y:S01]  /*8070*/  NOP ;  /* 0x0000000000007918 */ /* 0x002fe20000000000 */
.L_x_123:
[----:B------:R-:W-:Y:S01]  /*8080*/  ISETP.NE.AND P2, PT, R109, RZ, PT ;  /* 0x000000ff6d00720c */ /* 0x000fe20003f45270 */
[----:B------:R-:W-:Y:S01]  /*8090*/  FMUL R0, R52, R24 ;  /* 0x0000001834007220 */ /* 0x000fe20000400000 */
[----:B------:R-:W-:Y:S01]  /*80a0*/  SHF.L.U32 R3, R60, 0x10, RZ ;  /* 0x000000103c037819 */ /* 0x000fe200000006ff */
[----:B------:R-:W-:Y:S01]  /*80b0*/  FMUL R2, R52, R25 ;  /* 0x0000001934027220 */ /* 0x000fe20000400000 */
[----:B------:R-:W-:Y:S02]  /*80c0*/  LOP3.LUT R20, R60, 0xffff0000, RZ, 0xc0, !PT ;  /* 0xffff00003c147812 */ /* 0x000fe400078ec0ff */
[----:B------:R-:W-:Y:S01]  /*80d0*/  SHF.L.U32 R21, R61, 0x10, RZ ;  /* 0x000000103d157819 */ /* 0x000fe200000006ff */
[C---:B------:R-:W-:Y:S01]  /*80e0*/  FFMA R0, R53.reuse, R3, R0 ;  /* 0x0000000335007223 */ /* 0x040fe20000000000 */
[----:B------:R-:W-:Y:S01]  /*80f0*/  ISETP.NE.AND P1, PT, R102, R22, PT ;  /* 0x000000166600720c */ /* 0x000fe20003f25270 */
[C---:B------:R-:W-:Y:S01]  /*8100*/  FFMA R2, R53.reuse, R20, R2 ;  /* 0x0000001435027223 */ /* 0x040fe20000000002 */
[----:B------:R-:W-:Y:S01]  /*8110*/  MOV R20, UR56 ;  /* 0x0000003800147c02 */ /* 0x000fe20008000f00 */
[----:B------:R-:W-:Y:S01]  /*8120*/  FMUL R3, R52, R26 ;  /* 0x0000001a34037220 */ /* 0x000fe20000400000 */
[----:B------:R-:W-:Y:S02]  /*8130*/  SHF.L.U32 R22, R62, 0x10, RZ ;  /* 0x000000103e167819 */ /* 0x000fe400000006ff */
[----:B------:R-:W-:Y:S01]  /*8140*/  @P2 LEA R20, R20, UR36, 0x3 ;  /* 0x0000002414142c11 */ /* 0x000fe2000f8e18ff */
[----:B------:R-:W-:Y:S01]  /*8150*/  FFMA R3, R53, R21, R3 ;  /* 0x0000001535037223 */ /* 0x000fe20000000003 */
[----:B------:R-:W-:Y:S01]  /*8160*/  F2FP.BF16.F32.PACK_AB R112, R2, R0 ;  /* 0x000000000270723e */ /* 0x000fe200000010ff */
[C---:B------:R-:W-:Y:S01]  /*8170*/  FMUL R0, R52.reuse, R27 ;  /* 0x0000001b34007220 */ /* 0x040fe20000400000 */
[----:B------:R-:W-:Y:S01]  /*8180*/  LOP3.LUT R21, R61, 0xffff0000, RZ, 0xc0, !PT ;  /* 0xffff00003d157812 */ /* 0x000fe200078ec0ff */
[----:B------:R-:W-:Y:S01]  /*8190*/  FMUL R2, R52, R28 ;  /* 0x0000001c34027220 */ /* 0x000fe20000400000 */
[----:B------:R-:W-:Y:S01]  /*81a0*/  @P2 IADD3 R40, PT, PT, R20, 0x80, RZ ;  /* 0x0000008014282810 */ /* 0x000fe20007ffe0ff */
[----:B------:R-:W-:Y:S01]  /*81b0*/  FMUL R20, R52, R29 ;  /* 0x0000001d34147220 */ /* 0x000fe20000400000 */
[----:B------:R-:W-:Y:S01]  /*81c0*/  LOP3.LUT R23, R62, 0xffff0000, RZ, 0xc0, !PT ;  /* 0xffff00003e177812 */ /* 0x000fe200078ec0ff */
[C---:B------:R-:W-:Y:S01]  /*81d0*/  FFMA R0, R53.reuse, R21, R0 ;  /* 0x0000001535007223 */ /* 0x040fe20000000000 */
[----:B------:R-:W-:Y:S01]  /*81e0*/  MOV R110, UR37 ;  /* 0x00000025006e7c02 */ /* 0x000fe20008000f00 */
[C---:B------:R-:W-:Y:S01]  /*81f0*/  FFMA R2, R53.reuse, R22, R2 ;  /* 0x0000001635027223 */ /* 0x040fe20000000002 */
[----:B------:R-:W-:Y:S01]  /*8200*/  LOP3.LUT R41, R66, 0xffff0000, RZ, 0xc0, !PT ;  /* 0xffff000042297812 */ /* 0x000fe200078ec0ff */
[----:B------:R-:W-:Y:S01]  /*8210*/  FFMA R20, R53, R23, R20 ;  /* 0x0000001735147223 */ /* 0x000fe20000000014 */
[----:B------:R-:W-:Y:S01]  /*8220*/  @P2 PRMT R110, R110, 0x654, R40 ;  /* 0x000006546e6e2816 */ /* 0x000fe20000000028 */
[C---:B------:R-:W-:Y:S01]  /*8230*/  FMUL R21, R52.reuse, R30 ;  /* 0x0000001e34157220 */ /* 0x040fe20000400000 */
[C---:B------:R-:W-:Y:S01]  /*8240*/  SHF.L.U32 R23, R63.reuse, 0x10, RZ ;  /* 0x000000103f177819 */ /* 0x040fe200000006ff */
[----:B------:R-:W-:Y:S01]  /*8250*/  FMUL R22, R52, R31 ;  /* 0x0000001f34167220 */ /* 0x000fe20000400000 */
[----:B------:R-:W-:Y:S02]  /*8260*/  LOP3.LUT R40, R63, 0xffff0000, RZ, 0xc0, !PT ;  /* 0xffff00003f287812 */ /* 0x000fe400078ec0ff */
[----:B------:R-:W-:Y:S01]  /*8270*/  F2FP.BF16.F32.PACK_AB R114, R20, R2 ;  /* 0x000000021472723e */ /* 0x000fe200000010ff */
[C---:B------:R-:W-:Y:S01]  /*8280*/  FFMA R21, R53.reuse, R23, R21 ;  /* 0x0000001735157223 */ /* 0x040fe20000000015 */
[----:B------:R-:W-:Y:S01]  /*8290*/  F2FP.BF16.F32.PACK_AB R113, R0, R3 ;  /* 0x000000030071723e */ /* 0x000fe200000010ff */
[----:B------:R-:W-:Y:S01]  /*82a0*/  FFMA R22, R53, R40, R22 ;  /* 0x0000002835167223 */ /* 0x000fe20000000016 */
[----:B------:R-:W-:Y:S01]  /*82b0*/  SHF.L.U32 R20, R64, 0x10, RZ ;  /* 0x0000001040147819 */ /* 0x000fe200000006ff */
[----:B------:R-:W-:Y:S01]  /*82c0*/  FMUL R0, R52, R32 ;  /* 0x0000002034007220 */ /* 0x000fe20000400000 */
[----:B------:R-:W-:Y:S01]  /*82d0*/  LOP3.LUT R23, R64, 0xffff0000, RZ, 0xc0, !PT ;  /* 0xffff000040177812 */ /* 0x000fe200078ec0ff */
[C---:B------:R-:W-:Y:S01]  /*82e0*/  FMUL R2, R52.reuse, R33 ;  /* 0x0000002134027220 */ /* 0x040fe20000400000 */
[----:B------:R-:W-:Y:S01]  /*82f0*/  SHF.L.U32 R40, R65, 0x10, RZ ;  /* 0x0000001041287819 */ /* 0x000fe200000006ff */
[----:B------:R-:W-:Y:S01]  /*8300*/  FMUL R3, R52, R34 ;  /* 0x0000002234037220 */ /* 0x000fe20000400000 */
[----:B------:R-:W-:Y:S01]  /*8310*/  F2FP.BF16.F32.PACK_AB R115, R22, R21 ;  /* 0x000000151673723e */ /* 0x000fe200000010ff */
[----:B------:R-:W-:Y:S01]  /*8320*/  FFMA R0, R53, R20, R0 ;  /* 0x0000001435007223 */ /* 0x000fe20000000000 */
[----:B------:R-:W-:Y:S01]  /*8330*/  LOP3.LUT R42, R77, 0xffff0000, RZ, 0xc0, !PT ;  /* 0xffff00004d2a7812 */ /* 0x000fe200078ec0ff */
[----:B------:R-:W-:Y:S01]  /*8340*/  FFMA R2, R53, R23, R2 ;  /* 0x0000001735027223 */ /* 0x000fe20000000002 */
[----:B------:R-:W-:Y:S01]  /*8350*/  LOP3.LUT R23, R65, 0xffff0000, RZ, 0xc0, !PT ;  /* 0xffff000041177812 */ /* 0x000fe200078ec0ff */
[C---:B------:R-:W-:Y:S01]  /*8360*/  FFMA R3, R53.reuse, R40, R3 ;  /* 0x0000002835037223 */ /* 0x040fe20000000003 */
[----:B------:R-:W-:Y:S01]  /*8370*/  SHF.L.U32 R40, R66, 0x10, RZ ;  /* 0x0000001042287819 */ /* 0x000fe200000006ff */
[----:B------:R-:W-:Y:S01]  /*8380*/  FMUL R20, R52, R35 ;  /* 0x0000002334147220 */ /* 0x000fe20000400000 */
[----:B------:R-:W-:Y:S01]  /*8390*/  F2FP.BF16.F32.PACK_AB R116, R2, R0 ;  /* 0x000000000274723e */ /* 0x000fe200000010ff */
[----:B------:R-:W-:Y:S01]  /*83a0*/  FMUL R21, R52, R36 ;  /* 0x0000002434157220 */ /* 0x000fe20000400000 */
[----:B------:R-:W-:Y:S01]  /*83b0*/  SHF.L.U32 R54, R78, 0x10, RZ ;  /* 0x000000104e367819 */ /* 0x000fe200000006ff */
[----:B------:R-:W-:Y:S01]  /*83c0*/  FMUL R22, R52, R37 ;  /* 0x0000002534167220 */ /* 0x000fe20000400000 */
[----:B------:R-:W-:Y:S01]  /*83d0*/  LOP3.LUT R55, R78, 0xffff0000, RZ, 0xc0, !PT ;  /* 0xffff00004e377812 */ /* 0x000fe200078ec0ff */
[----:B------:R-:W-:Y:S01]  /*83e0*/  FFMA R20, R53, R23, R20 ;  /* 0x0000001735147223 */ /* 0x000fe20000000014 */
[----:B------:R-:W-:Y:S01]  /*83f0*/  SHF.L.U32 R23, R67, 0x10, RZ ;  /* 0x0000001043177819 */ /* 0x000fe200000006ff */
[----:B------:R-:W-:Y:S01]  /*8400*/  FFMA R21, R53, R40, R21 ;  /* 0x0000002835157223 */ /* 0x000fe20000000015 */
[----:B------:R-:W-:Y:S01]  /*8410*/  LOP3.LUT R40, R67, 0xffff0000, RZ, 0xc0, !PT ;  /* 0xffff000043287812 */ /* 0x000fe200078ec0ff */
[C---:B------:R-:W-:Y:S01]  /*8420*/  FFMA R22, R53.reuse, R41, R22 ;  /* 0x0000002935167223 */ /* 0x040fe20000000016 */
[----:B------:R-:W-:Y:S01]  /*8430*/  F2FP.BF16.F32.PACK_AB R117, R20, R3 ;  /* 0x000000031475723e */ /* 0x000fe200000010ff */
[----:B------:R-:W-:Y:S01]  /*8440*/  FMUL R0, R52, R38 ;  /* 0x0000002634007220 */ /* 0x000fe20000400000 */
[----:B------:R-:W-:Y:S01]  /*8450*/  LOP3.LUT R41, R74, 0xffff0000, RZ, 0xc0, !PT ;  /* 0xffff00004a297812 */ /* 0x000fe200078ec0ff */
[----:B------:R-:W-:Y:S01]  /*8460*/  FMUL R2, R52, R39 ;  /* 0x0000002734027220 */ /* 0x000fe20000400000 */
[----:B------:R-:W-:Y:S01]  /*8470*/  F2FP.BF16.F32.PACK_AB R118, R22, R21 ;  /* 0x000000151676723e */ /* 0x000fe200000010ff */
[----:B------:R1:W-:Y:S01]  /*8480*/  @!P1 STS.128 [R108+UR36+0x1200], R112 ;  /* 0x001200706c009988 */ /* 0x0003e20008000c24 */
[C---:B------:R-:W-:Y:S01]  /*8490*/  SHF.L.U32 R22, R72.reuse, 0x10, RZ ;  /* 0x0000001048167819 */ /* 0x040fe200000006ff */
[C---:B------:R-:W-:Y:S01]  /*84a0*/  FFMA R0, R53.reuse, R23, R0 ;  /* 0x0000001735007223 */ /* 0x040fe20000000000 */
[----:B------:R-:W-:Y:S01]  /*84b0*/  LOP3.LUT R23, R72, 0xffff0000, RZ, 0xc0, !PT ;  /* 0xffff000048177812 */ /* 0x000fe200078ec0ff */
[----:B------:R-:W-:Y:S01]  /*84c0*/  FFMA R2, R53, R40, R2 ;  /* 0x0000002835027223 */ /* 0x000fe20000000002 */
[----:B------:R-:W-:Y:S01]  /*84d0*/  SHF.L.U32 R40, R73, 0x10, RZ ;  /* 0x0000001049287819 */ /* 0x000fe200000006ff */
[C---:B------:R-:W-:Y:S01]  /*84e0*/  FMUL R3, R52.reuse, R4 ;  /* 0x0000000434037220 */ /* 0x040fe20000400000 */
[C---:B------:R-:W-:Y:S01]  /*84f0*/  SHF.L.U32 R56, R79.reuse, 0x10, RZ ;  /* 0x000000104f387819 */ /* 0x040fe200000006ff */
[----:B------:R-:W-:Y:S01]  /*8500*/  FMUL R20, R52, R5 ;  /* 0x0000000534147220 */ /* 0x000fe20000400000 */
[----:B------:R-:W-:Y:S01]  /*8510*/  F2FP.BF16.F32.PACK_AB R119, R2, R0 ;  /* 0x000000000277723e */ /* 0x000fe200000010ff */
[----:B------:R-:W-:Y:S01]  /*8520*/  FMUL R21, R52, R6 ;  /* 0x0000000634157220 */ /* 0x000fe20000400000 */
[----:B------:R-:W-:Y:S01]  /*8530*/  LOP3.LUT R57, R79, 0xffff0000, RZ, 0xc0, !PT ;  /* 0xffff00004f397812 */ /* 0x000fe200078ec0ff */
[C---:B------:R-:W-:Y:S01]  /*8540*/  FFMA R3, R53.reuse, R22, R3 ;  /* 0x0000001635037223 */ /* 0x040fe20000000003 */
[----:B------:R-:W-:Y:S01]  /*8550*/  FFMA R20, R53, R23, R20 ;  /* 0x0000001735147223 */ /* 0x000fe20000000014 */
[----:B------:R1:W-:Y:S01]  /*8560*/  @!P1 STS.128 [R107+0x1200], R116 ;  /* 0x001200746b009388 */ /* 0x0003e20000000c00 */
[----:B------:R-:W-:Y:S01]  /*8570*/  LOP3.LUT R23, R73, 0xffff0000, RZ, 0xc0, !PT ;  /* 0xffff000049177812 */ /* 0x000fe200078ec0ff */
[C---:B------:R-:W-:Y:S01]  /*8580*/  FFMA R21, R53.reuse, R40, R21 ;  /* 0x0000002835157223 */ /* 0x040fe20000000015 */
[----:B------:R-:W-:Y:S01]  /*8590*/  SHF.L.U32 R40, R74, 0x10, RZ ;  /* 0x000000104a287819 */ /* 0x000fe200000006ff */
[----:B------:R-:W-:Y:S01]  /*85a0*/  FMUL R0, R52, R7 ;  /* 0x0000000734007220 */ /* 0x000fe20000400000 */
[----:B------:R-:W-:Y:S01]  /*85b0*/  F2FP.BF16.F32.PACK_AB R120, R20, R3 ;  /* 0x000000031478723e */ /* 0x000fe200000010ff */
[----:B------:R-:W-:Y:S01]  /*85c0*/  FMUL R2, R52, R8 ;  /* 0x0000000834027220 */ /* 0x000fe20000400000 */
[----:B------:R-:W-:Y:S01]  /*85d0*/  ISETP.NE.AND P0, PT, R102, RZ, PT ;  /* 0x000000ff6600720c */ /* 0x000fe20003f05270 */
[C---:B------:R-:W-:Y:S01]  /*85e0*/  FMUL R22, R52.reuse, R9 ;  /* 0x0000000934167220 */ /* 0x040fe20000400000 */
[C---:B------:R-:W-:Y:S01]  /*85f0*/  FFMA R0, R53.reuse, R23, R0 ;  /* 0x0000001735007223 */ /* 0x040fe20000000000 */
[----:B------:R-:W-:Y:S01]  /*8600*/  FFMA R2, R53, R40, R2 ;  /* 0x0000002835027223 */ /* 0x000fe20000000002 */
[C---:B------:R-:W-:Y:S01]  /*8610*/  SHF.L.U32 R23, R75.reuse, 0x10, RZ ;  /* 0x000000104b177819 */ /* 0x040fe200000006ff */
[C---:B------:R-:W-:Y:S01]  /*8620*/  FMUL R3, R52.reuse, R10 ;  /* 0x0000000a34037220 */ /* 0x040fe20000400000 */
[----:B------:R-:W-:Y:S01]  /*8630*/  LOP3.LUT R40, R75, 0xffff0000, RZ, 0xc0, !PT ;  /* 0xffff00004b287812 */ /* 0x000fe200078ec0ff */
[C---:B------:R-:W-:Y:S01]  /*8640*/  FFMA R22, R53.reuse, R41, R22 ;  /* 0x0000002935167223 */ /* 0x040fe20000000016 */
[----:B------:R-:W-:Y:S01]  /*8650*/  FMUL R20, R52, R11 ;  /* 0x0000000b34147220 */ /* 0x000fe20000400000 */
[C---:B------:R-:W-:Y:S01]  /*8660*/  FFMA R3, R53.reuse, R23, R3 ;  /* 0x0000001735037223 */ /* 0x040fe20000000003 */
        /* <DEDUP_REMOVED lines=27> */
[----:B------:R-:W-:Y:S02]  /*8820*/  F2FP.BF16.F32.PACK_AB R23, R42, R41 ;  /* 0x000000292a17723e */ /* 0x000fe400000010ff */
[----:B------:R-:W-:Y:S02]  /*8830*/  LEA R0, R68, UR36, 0x3 ;  /* 0x0000002444007c11 */ /* 0x000fe4000f8e18ff */
[----:B------:R-:W-:Y:S01]  /*8840*/  @P2 SHF.L.U32 R2, RZ, 0x1f, RZ ;  /* 0x0000001fff022819 */ /* 0x000fe200000006ff */
[----:B------:R1:W-:Y:S01]  /*8850*/  @!P1 STS.128 [R107+0x1a00], R20 ;  /* 0x001a00146b009388 */ /* 0x0003e20000000c00 */
[----:B------:R-:W-:Y:S01]  /*8860*/  @!PT LDS RZ, [RZ] ;  /* 0x00000000fffff984 */ /* 0x000fe20000000800 */
[----:B------:R-:W-:Y:S01]  /*8870*/  @!PT LDS RZ, [RZ] ;  /* 0x00000000fffff984 */ /* 0x000fe20000000800 */
[----:B------:R-:W-:Y:S01]  /*8880*/  @!PT LDS RZ, [RZ] ;  /* 0x00000000fffff984 */ /* 0x000fe20000000800 */
[----:B------:R-:W-:Y:S01]  /*8890*/  @!PT LDS RZ, [RZ] ;  /* 0x00000000fffff984 */ /* 0x000fe20000000800 */
[----:B------:R3:W-:Y:S07]  /*88a0*/  MEMBAR.ALL.CTA ;  /* 0x0000000000007992 */ /* 0x0007ee0000008000 */
[----:B---3--:R-:W3:Y:S02]  /*88b0*/  FENCE.VIEW.ASYNC.S ;  /* 0x00000000000073c6 */ /* 0x008ee40000000000 */
[----:B------:R-:W-:Y:S05]  /*88c0*/  WARPSYNC.ALL ;  /* 0x0000000000007948 */ /* 0x000fea0003800000 */
[----:B------:R-:W-:Y:S01]  /*88d0*/  BSSY.RECONVERGENT B0, `(.L_x_126) ;  /* 0x0000011000007945 */ /* 0x000fe20003800200 */
[----:B---3--:R-:W-:Y:S06]  /*88e0*/  BAR.SYNC.DEFER_BLOCKING 0x1, 0x80 ;  /* 0x0042000000007b1d */ /* 0x008fec0000010000 */
[----:B------:R-:W-:Y:S05]  /*88f0*/  @P0 BRA `(.L_x_127) ;  /* 0x0000000000380947 */ /* 0x000fea0003800000 */
[----:B------:R-:W-:Y:S02]  /*8900*/  UIADD3 UR12, UP0, UPT, UR50, 0xa80, URZ ;  /* 0x00000a80320c7890 */ /* 0x000fe4000ff1e0ff */
[----:B------:R-:W-:Y:S02]  /*8910*/  UIADD3 UR10, UPT, UPT, UR42, 0x40, URZ ;  /* 0x000000402a0a7890 */ /* 0x000fe4000fffe0ff */
[----:B------:R-:W-:Y:S02]  /*8920*/  UIADD3 UR8, UPT, UPT, UR36, 0x1200, URZ ;  /* 0x0000120024087890 */ /* 0x000fe4000fffe0ff */
[----:B------:R-:W-:Y:S01]  /*8930*/  UIADD3.X UR13, UPT, UPT, URZ, UR51, URZ, UP0, !UPT ;  /* 0x00000033ff0d7290 */ /* 0x000fe200087fe4ff */
[----:B------:R-:W-:Y:S01]  /*8940*/  UMOV UR9, UR41 ;  /* 0x0000002900097c82 */ /* 0x000fe20008000000 */
[----:B------:R-:W-:Y:S01]  /*8950*/  UMOV UR11, UR44 ;  /* 0x0000002c000b7c82 */ /* 0x000fe20008000000 */
[----:B------:R-:W-:Y:S02]  /*8960*/  UIADD3 UR5, UPT, UPT, UR41, 0x40, URZ ;  /* 0x0000004029057890 */ /* 0x000fe4000fffe0ff */
[----:B------:R-:W-:Y:S01]  /*8970*/  UIADD3 UR4, UPT, UPT, UR36, 0x1a00, URZ ;  /* 0x00001a0024047890 */ /* 0x000fe2000fffe0ff */
[----:B------:R-:W-:Y:S03]  /*8980*/  UMOV UR7, UR44 ;  /* 0x0000002c00077c82 */ /* 0x000fe60008000000 */
[----:B------:R3:W-:Y:S01]  /*8990*/  UTMASTG.3D [UR8], [UR12] ;  /* 0x000000080c0073b5 */ /* 0x0007e20008010000 */
[----:B------:R-:W-:Y:S04]  /*89a0*/  UMOV UR6, UR10 ;  /* 0x0000000a00067c82 */ /* 0x000fe80008000000 */
[----:B------:R3:W-:Y:S01]  /*89b0*/  UTMASTG.3D [UR4], [UR12] ;  /* 0x000000040c0073b5 */ /* 0x0007e20008010000 */
[----:B------:R0:W-:Y:S01]  /*89c0*/  UTMACMDFLUSH ;  /* 0x00000000000079b7 */ /* 0x0001e20000000000 */
[----:B---3--:R-:W-:Y:S04]  /*89d0*/  DEPBAR.LE SB0, 0x1 ;  /* 0x000080400000791a */ /* 0x008fe80000000000 */
.L_x_127:
[----:B------:R-:W-:Y:S05]  /*89e0*/  BSYNC.RECONVERGENT B0 ;  /* 0x0000000000007941 */ /* 0x000fea0003800200 */
.L_x_126:
[----:B------:R-:W-:Y:S01]  /*89f0*/  BAR.SYNC.DEFER_BLOCKING 0x1, 0x80 ;  /* 0x0042000000007b1d */ /* 0x000fe20000010000 */
[----:B------:R-:W-:Y:S01]  /*8a00*/  UIADD3 UR43, UPT, UPT, UR56, 0x1, URZ ;  /* 0x00000001382b7890 */ /* 0x000fe2000fffe0ff */
[----:B-1----:R-:W-:Y:S01]  /*8a10*/  VIADD R23, R59, 0x10 ;  /* 0x000000103b177836 */ /* 0x002fe20000000000 */
[----:B------:R-:W-:Y:S02]  /*8a20*/  UIADD3 UR53, UPT, UPT, UR41, 0x10, URZ ;  /* 0x0000001029357890 */ /* 0x000fe4000fffe0ff */
[----:B------:R-:W-:Y:S02]  /*8a30*/  UISETP.NE.AND UP0, UPT, UR43, 0x4, UPT ;  /* 0x000000042b00788c */ /* 0x000fe4000bf05270 */
[----:B------:R-:W-:Y:S02]  /*8a40*/  SHF.R.U32.HI R21, RZ, 0x15, R23 ;  /* 0x00000015ff157819 */ /* 0x000fe40000011617 */
[----:B------:R-:W-:Y:S02]  /*8a50*/  USEL UR43, UR43, URZ, UP0 ;  /* 0x000000ff2b2b7287 */ /* 0x000fe40008000000 */
[----:B------:R-:W-:Y:S01]  /*8a60*/  LOP3.LUT R22, R21, 0x3, RZ, 0xc0, !PT ;  /* 0x0000000315167812 */ /* 0x000fe200078ec0ff */
[----:B------:R1:W-:Y:S01]  /*8a70*/  @P2 SYNCS.ARRIVE.TRANS64.RED.A1T0 RZ, [R110+URZ], RZ ;  /* 0x000000ff6eff29a7 */ /* 0x0003e200081004ff */
[----:B------:R-:W-:Y:S01]  /*8a80*/  BSSY B1, `(.L_x_128) ;  /* 0x0000015000017945 */ /* 0x000fe20003800000 */
[----:B------:R-:W3:Y:S02]  /*8a90*/  @P2 SYNCS.PHASECHK.TRANS64.TRYWAIT P0, [R0+URZ+0x60], R2 ;  /* 0x00006002000025a7 */ /* 0x000ee400080011ff */
[----:B---3--:R-:W-:Y:S01]  /*8aa0*/  @P2 SEL R70, RZ, 0x1, !P0 ;  /* 0x00000001ff462807 */ /* 0x008fe20004000000 */
[----:B-1----:R-:W-:Y:S06]  /*8ab0*/  @!P2 BRA `(.L_x_129) ;  /* 0x000000000044a947 */ /* 0x002fec0003800000 */
[----:B------:R-:W-:Y:S01]  /*8ac0*/  ISETP.NE.AND P1, PT, R71, RZ, PT ;  /* 0x000000ff4700720c */ /* 0x000fe20003f25270 */
[----:B------:R-:W-:Y:S01]  /*8ad0*/  BSSY B0, `(.L_x_130) ;  /* 0x0000009000007945 */ /* 0x000fe20003800000 */
[----:B------:R-:W-:Y:S11]  /*8ae0*/  ISETP.NE.AND P0, PT, R70, RZ, PT ;  /* 0x000000ff4600720c */ /* 0x000ff60003f05270 */
[----:B------:R-:W-:Y:S05]  /*8af0*/  @P1 IMAD R3, R68, 0x1000, R108 ;  /* 0x0000100044031824 */ /* 0x000fea00078e026c */
[----:B------:R-:W-:Y:S05]  /*8b00*/  @P1 IADD3 R2, PT, PT, R3, UR36, RZ ;  /* 0x0000002403021c10 */ /* 0x000fea000fffe0ff */
[----:B------:R-:W-:Y:S01]  /*8b10*/  @P1 IMAD.IADD R2, R69, 0x1, R2 ;  /* 0x0000000145021824 */ /* 0x000fe200078e0202 */
[----:B------:R-:W-:Y:S06]  /*8b20*/  @P0 BRA `(.L_x_131) ;  /* 0x00000000000c0947 */ /* 0x000fec0003800000 */
[----:B------:R-:W-:Y:S04]  /*8b30*/  SHF.L.U32 R20, RZ, 0x1f, RZ ;  /* 0x0000001fff147819 */ /* 0x000fe800000006ff */
[----:B------:R-:W1:Y:S02]  /*8b40*/  SYNCS.PHASECHK.TRANS64.TRYWAIT P0, [R0+URZ+0x60], R20 ;  /* 0x00006014000075a7 */ /* 0x000e6400080011ff */
[----:B-1----:R-:W-:Y:S05]  /*8b50*/  @!P0 BRA `(.L_x_132) ;  /* 0x0000006400988947 */ /* 0x002fea0003800000 */
.L_x_131:
[----:B------:R-:W-:Y:S05]  /*8b60*/  BSYNC B0 ;  /* 0x0000000000007941 */ /* 0x000fea0003800000 */
.L_x_130:
[----:B------:R-:W-:Y:S02]  /*8b70*/  ISETP.NE.AND P0, PT, R71, RZ, PT ;  /* 0x000000ff4700720c */ /* 0x000fe40003f05270 */
[----:B------:R-:W-:Y:S11]  /*8b80*/  IADD3 R68, PT, PT, R68, 0x1, RZ ;  /* 0x0000000144447810 */ /* 0x000ff60007ffe0ff */
[----:B------:R3:W4:Y:S04]  /*8b90*/  @P0 LDS.128 R60, [R3+UR36+0x200] ;  /* 0x00020024033c0984 */ /* 0x0007280008000c00 */
[----:B------:R3:W1:Y:S04]  /*8ba0*/  @P0 LDS.128 R72, [R3+UR36+0xa00] ;  /* 0x000a002403480984 */ /* 0x0006680008000c00 */
[----:B------:R3:W1:Y:S04]  /*8bb0*/  @P0 LDS.128 R64, [R2+0x200] ;  /* 0x0002000002400984 */ /* 0x0006680000000c00 */
[----:B------:R3:W1:Y:S02]  /*8bc0*/  @P0 LDS.128 R76, [R2+0xa00] ;  /* 0x000a0000024c0984 */ /* 0x0006640000000c00 */
.L_x_129:
[----:B------:R-:W-:Y:S05]  /*8bd0*/  BSYNC B1 ;  /* 0x0000000000017941 */ /* 0x000fea0003800000 */
.L_x_128:
[----:B------:R-:W-:Y:S11]  /*8be0*/  ISETP.NE.AND P0, PT, R102, R22, PT ;  /* 0x000000166600720c */ /* 0x000ff60003f05270 */
[----:B------:R-:W-:Y:S02]  /*8bf0*/  @!UPT UIADD3 URZ, UPT, UPT, URZ, URZ, URZ ;  /* 0x000000fffffff290 */ /* 0x000fe4000fffe0ff */
[----:B------:R-:W-:Y:S05]  /*8c00*/  @P0 BRA `(.L_x_133) ;  /* 0x0000000000bc0947 */ /* 0x000fea0003800000 */
[----:B------:R-:W-:Y:S11]  /*8c10*/  LOP3.LUT P0, RZ, R21, 0x3, R103, 0x48, !PT ;  /* 0x0000000315ff7812 */ /* 0x000ff60007804867 */
[----:B------:R-:W-:Y:S02]  /*8c20*/  @!UPT UIADD3 URZ, UPT, UPT, URZ, URZ, URZ ;  /* 0x000000fffffff290 */ /* 0x000fe4000fffe0ff */
[----:B------:R-:W-:Y:S05]  /*8c30*/  @!P0 BRA `(.L_x_134) ;  /* 0x0000000000408947 */ /* 0x000fea0003800000 */
[----:B------:R-:W5:Y:S01]  /*8c40*/  LDCU.64 UR8, c[0x4][0x70] ;  /* 0x01000e00ff0877ac */ /* 0x000f620008000a00 */
[----:B---3--:R-:W-:Y:S01]  /*8c50*/  MOV R3, 0x0 ;  /* 0x0000000000037802 */ /* 0x008fe20000000f00 */
[----:B------:R-:W-:Y:S02]  /*8c60*/  HFMA2 R12, -RZ, RZ, 0, 5.9604644775390625e-08 ;  /* 0x00000001ff0c7431 */ /* 0x000fe400000001ff */
[----:B------:R-:W-:Y:S02]  /*8c70*/  IMAD.MOV.U32 R8, RZ, RZ, 0x192 ;  /* 0x00000192ff087424 */ /* 0x000fe400078e00ff */
[----:B------:R-:W-:Y:S01]  /*8c80*/  IMAD.MOV.U32 R13, RZ, RZ, RZ ;  /* 0x000000ffff0d7224 */ /* 0x000fe200078e00ff */
[----:B------:R-:W3:Y:S01]  /*8c90*/  LDCU.64 UR6, c[0x4][0x78] ;  /* 0x01000f00ff0677ac */ /* 0x000ee20008000a00 */
[----:B------:R-:W1:Y:S01]  /*8ca0*/  LDC.64 R2, c[0x4][R3] ;  /* 0x0100000003027b82 */ /* 0x000e620000000a00 */
[----:B------:R-:W2:Y:S01]  /*8cb0*/  LDCU.64 UR4, c[0x4][0x10] ;  /* 0x01000200ff0477ac */ /* 0x000ea20008000a00 */
[----:B-----5:R-:W-:Y:S01]  /*8cc0*/  MOV R5, UR9 ;  /* 0x0000000900057c02 */ /* 0x020fe20008000f00 */
[----:B------:R-:W-:Y:S01]  /*8cd0*/  IMAD.U32 R4, RZ, RZ, UR8 ;  /* 0x00000008ff047e24 */ /* 0x000fe2000f8e00ff */
[----:B---3--:R-:W-:Y:S01]  /*8ce0*/  MOV R7, UR7 ;  /* 0x0000000700077c02 */ /* 0x008fe20008000f00 */
[----:B------:R-:W-:Y:S01]  /*8cf0*/  IMAD.U32 R6, RZ, RZ, UR6 ;  /* 0x00000006ff067e24 */ /* 0x000fe2000f8e00ff */
[----:B--2---:R-:W-:Y:S01]  /*8d00*/  MOV R11, UR5 ;  /* 0x00000005000b7c02 */ /* 0x004fe20008000f00 */
[----:B------:R-:W-:Y:S02]  /*8d10*/  IMAD.U32 R10, RZ, RZ, UR4 ;  /* 0x00000004ff0a7e24 */ /* 0x000fe4000f8e00ff */
[----:B-1----:R-:W-:Y:S07]  /*8d20*/  LEPC R20, `(.L_x_134) ;  /* 0x000000001014794e */ /* 0x002fee0000000000 */
[----:B----4-:R-:W-:Y:S05]  /*8d30*/  CALL.ABS.NOINC R2 ;  /* 0x0000000002007343 */ /* 0x010fea0003c00000 */
.L_x_134:
[----:B------:R-:W-:Y:S05]  /*8d40*/  WARPSYNC.ALL ;  /* 0x0000000000007948 */ /* 0x000fea0003800000 */
[C---:B------:R-:W-:Y:S01]  /*8d50*/  R2UR UR4, R23.reuse ;  /* 0x00000000170472ca */ /* 0x040fe200000e0000 */
[----:B-1----:R-:W-:Y:S05]  /*8d60*/  VIADD R0, R23, 0x40 ;  /* 0x0000004017007836 */ /* 0x002fea0000000000 */
[----:B------:R-:W-:Y:S04]  /*8d70*/  SHF.R.U32.HI R0, RZ, 0x15, R0 ;  /* 0x00000015ff007819 */ /* 0x000fe80000011600 */
[----:B------:R-:W-:Y:S03]  /*8d80*/  LOP3.LUT P0, RZ, R0, 0x3, R103, 0x48, !PT ;  /* 0x0000000300ff7812 */ /* 0x000fe60007804867 */
[----:B------:R-:W1:Y:S10]  /*8d90*/  LDTM.x16 R24, tmem[UR4] ;  /* 0x00000004001879ee */ /* 0x000e740008240000 */
[----:B-1----:R-:W-:Y:S05]  /*8da0*/  @!P0 BRA `(.L_x_135) ;  /* 0x0000000000408947 */ /* 0x002fea0003800000 */
[----:B------:R-:W1:Y:S01]  /*8db0*/  LDCU.64 UR8, c[0x4][0x70] ;  /* 0x01000e00ff0877ac */ /* 0x000e620008000a00 */
[----:B---3--:R-:W-:Y:S01]  /*8dc0*/  MOV R3, 0x0 ;  /* 0x0000000000037802 */ /* 0x008fe20000000f00 */
[----:B------:R-:W-:Y:S02]  /*8dd0*/  HFMA2 R12, -RZ, RZ, 0, 5.9604644775390625e-08 ;  /* 0x00000001ff0c7431 */ /* 0x000fe400000001ff */
[----:B------:R-:W-:Y:S02]  /*8de0*/  IMAD.MOV.U32 R8, RZ, RZ, 0x192 ;  /* 0x00000192ff087424 */ /* 0x000fe400078e00ff */
[----:B------:R-:W-:Y:S01]  /*8df0*/  IMAD.MOV.U32 R13, RZ, RZ, RZ ;  /* 0x000000ffff0d7224 */ /* 0x000fe200078e00ff */
[----:B------:R-:W3:Y:S01]  /*8e00*/  LDCU.64 UR6, c[0x4][0x78] ;  /* 0x01000f00ff0677ac */ /* 0x000ee20008000a00 */
[----:B------:R-:W2:Y:S01]  /*8e10*/  LDC.64 R2, c[0x4][R3] ;  /* 0x0100000003027b82 */ /* 0x000ea20000000a00 */
        /* <DEDUP_REMOVED lines=9> */
.L_x_135:
[----:B------:R-:W-:Y:S05]  /*8eb0*/  WARPSYNC.ALL ;  /* 0x0000000000007948 */ /* 0x000fea0003800000 */
[----:B------:R-:W-:Y:S11]  /*8ec0*/  R2UR UR4, R23 ;  /* 0x00000000170472ca */ /* 0x000ff600000e0000 */
[----:B------:R-:W-:Y:S02]  /*8ed0*/  @!UPT UIADD3 URZ, UPT, UPT, URZ, URZ, URZ ;  /* 0x000000fffffff290 */ /* 0x000fe4000fffe0ff */
[----:B------:R-:W1:Y:S02]  /*8ee0*/  LDTM.x16 R4, tmem[UR4+0x40] ;  /* 0x00004004000479ee */ /* 0x000e640008240000 */
[----:B-1----:R-:W-:Y:S01]  /*8ef0*/  NOP ;  /* 0x0000000000007918 */ /* 0x002fe20000000000 */
.L_x_133:
[----:B------:R-:W-:Y:S01]  /*8f00*/  ISETP.NE.AND P2, PT, R109, RZ, PT ;  /* 0x000000ff6d00720c */ /* 0x000fe20003f45270 */
[----:B-1----:R-:W-:Y:S01]  /*8f10*/  FMUL R0, R52, R24 ;  /* 0x0000001834007220 */ /* 0x002fe20000400000 */
[----:B---34-:R-:W-:Y:S01]  /*8f20*/  SHF.L.U32 R3, R60, 0x10, RZ ;  /* 0x000000103c037819 */ /* 0x018fe200000006ff */
        /* <DEDUP_REMOVED lines=146> */
.L_x_137:
[----:B------:R-:W-:Y:S05]  /*9850*/  BSYNC.RECONVERGENT B0 ;  /* 0x0000000000007941 */ /* 0x000fea0003800200 */
.L_x_136:
[----:B------:R-:W-:Y:S01]  /*9860*/  BAR.SYNC.DEFER_BLOCKING 0x1, 0x80 ;  /* 0x0042000000007b1d */ /* 0x000fe20000010000 */
[----:B------:R-:W-:Y:S04]  /*9870*/  UIADD3 UR40, UPT, UPT, UR43, 0x1, URZ ;  /* 0x000000012b287890 */ /* 0x000fe8000fffe0ff */
[----:B------:R-:W-:Y:S04]  /*9880*/  UISETP.NE.AND UP0, UPT, UR40, 0x4, UPT ;  /* 0x000000042800788c */ /* 0x000fe8000bf05270 */
[----:B------:R-:W-:Y:S01]  /*9890*/  USEL UR40, UR40, URZ, UP0 ;  /* 0x000000ff28287287 */ /* 0x000fe20008000000 */
[----:B------:R3:W-:Y:S01]  /*98a0*/  @P2 SYNCS.ARRIVE.TRANS64.RED.A1T0 RZ, [R110+URZ], RZ ;  /* 0x000000ff6eff29a7 */ /* 0x0007e200081004ff */
[----:B------:R-:W-:Y:S01]  /*98b0*/  BSSY B1, `(.L_x_138) ;  /* 0x000001a000017945 */ /* 0x000fe20003800000 */
[----:B------:R-:W4:Y:S01]  /*98c0*/  @P2 SYNCS.PHASECHK.TRANS64.TRYWAIT P0, [R0+URZ+0x60], R2 ;  /* 0x00006002000025a7 */ /* 0x000f2200080011ff */
[----:B---3--:R-:W-:Y:S01]  /*98d0*/  HFMA2 R110, -RZ, RZ, 0, 0 ;  /* 0x00000000ff6e7431 */ /* 0x008fe200000001ff */
[----:B----4-:R-:W-:Y:S01]  /*98e0*/  @P2 SEL R70, RZ, 0x1, !P0 ;  /* 0x00000001ff462807 */ /* 0x010fe20004000000 */
[----:B------:R-:W-:Y:S06]  /*98f0*/  @!P2 BRA `(.L_x_139) ;  /* 0x000000000054a947 */ /* 0x000fec0003800000 */
[----:B------:R-:W-:Y:S01]  /*9900*/  ISETP.NE.AND P1, PT, R71, RZ, PT ;  /* 0x000000ff4700720c */ /* 0x000fe20003f25270 */
[----:B------:R-:W-:Y:S01]  /*9910*/  BSSY B0, `(.L_x_140) ;  /* 0x0000009000007945 */ /* 0x000fe20003800000 */
[----:B------:R-:W-:Y:S11]  /*9920*/  ISETP.NE.AND P0, PT, R70, RZ, PT ;  /* 0x000000ff4600720c */ /* 0x000ff60003f05270 */
[----:B------:R-:W-:Y:S05]  /*9930*/  @P1 IMAD R3, R68, 0x1000, R108 ;  /* 0x0000100044031824 */ /* 0x000fea00078e026c */
[----:B------:R-:W-:Y:S05]  /*9940*/  @P1 IADD3 R2, PT, PT, R3, UR36, RZ ;  /* 0x0000002403021c10 */ /* 0x000fea000fffe0ff */
[----:B------:R-:W-:Y:S01]  /*9950*/  @P1 IMAD.IADD R2, R69, 0x1, R2 ;  /* 0x0000000145021824 */ /* 0x000fe200078e0202 */
[----:B------:R-:W-:Y:S06]  /*9960*/  @P0 BRA `(.L_x_141) ;  /* 0x00000000000c0947 */ /* 0x000fec0003800000 */
[----:B-1----:R-:W-:Y:S04]  /*9970*/  SHF.L.U32 R20, RZ, 0x1f, RZ ;  /* 0x0000001fff147819 */ /* 0x002fe800000006ff */
[----:B------:R-:W1:Y:S02]  /*9980*/  SYNCS.PHASECHK.TRANS64.TRYWAIT P0, [R0+URZ+0x60], R20 ;  /* 0x00006014000075a7 */ /* 0x000e6400080011ff */
[----:B-1----:R-:W-:Y:S05]  /*9990*/  @!P0 BRA `(.L_x_142) ;  /* 0x00000058001c8947 */ /* 0x002fea0003800000 */
.L_x_141:
[----:B------:R-:W-:Y:S05]  /*99a0*/  BSYNC B0 ;  /* 0x0000000000007941 */ /* 0x000fea0003800000 */
.L_x_140:
[----:B------:R-:W-:Y:S01]  /*99b0*/  ISETP.NE.AND P0, PT, R71, RZ, PT ;  /* 0x000000ff4700720c */ /* 0x000fe20003f05270 */
[----:B------:R-:W-:Y:S11]  /*99c0*/  VIADD R68, R68, 0x1 ;  /* 0x0000000144447836 */ /* 0x000ff60000000000 */
[----:B------:R-:W-:Y:S01]  /*99d0*/  @!UPT UIADD3 URZ, UPT, UPT, URZ, URZ, URZ ;  /* 0x000000fffffff290 */ /* 0x000fe2000fffe0ff */
[----:B------:R3:W4:Y:S04]  /*99e0*/  @P0 LDS.128 R60, [R3+UR36+0x200] ;  /* 0x00020024033c0984 */ /* 0x0007280008000c00 */
[----:B------:R3:W1:Y:S04]  /*99f0*/  @P0 LDS.128 R72, [R3+UR36+0xa00] ;  /* 0x000a002403480984 */ /* 0x0006680008000c00 */
[----:B------:R3:W1:Y:S04]  /*9a00*/  @P0 LDS.128 R64, [R2+0x200] ;  /* 0x0002000002400984 */ /* 0x0006680000000c00 */
[----:B------:R3:W1:Y:S01]  /*9a10*/  @P0 LDS.128 R76, [R2+0xa00] ;  /* 0x000a0000024c0984 */ /* 0x0006620000000c00 */
[C---:B------:R-:W-:Y:S04]  /*9a20*/  ISETP.NE.AND P0, PT, R68.reuse, 0x4, PT ;  /* 0x000000044400780c */ /* 0x040fe80003f05270 */
[----:B------:R-:W-:Y:S02]  /*9a30*/  SEL R68, R68, RZ, P0 ;  /* 0x000000ff44447207 */ /* 0x000fe40000000000 */
[----:B------:R-:W-:Y:S02]  /*9a40*/  SEL R110, RZ, 0x1, P0 ;  /* 0x00000001ff6e7807 */ /* 0x000fe40000000000 */
.L_x_139:
[----:B------:R-:W-:Y:S05]  /*9a50*/  BSYNC B1 ;  /* 0x0000000000017941 */ /* 0x000fea0003800000 */
.L_x_138:
[----:B---3--:R-:W-:Y:S05]  /*9a60*/  VIADD R3, R59, 0x400010 ;  /* 0x004000103b037836 */ /* 0x008fea0000000000 */
[----:B-1----:R-:W-:Y:S04]  /*9a70*/  SHF.R.U32.HI R0, RZ, 0x15, R3 ;  /* 0x00000015ff007819 */ /* 0x002fe80000011603 */
        /* <DEDUP_REMOVED lines=23> */
.L_x_144:
        /* <DEDUP_REMOVED lines=23> */
.L_x_145:
[----:B------:R-:W-:Y:S05]  /*9d60*/  WARPSYNC.ALL ;  /* 0x0000000000007948 */ /* 0x000fea0003800000 */
[----:B------:R-:W-:Y:S11]  /*9d70*/  R2UR UR4, R2 ;  /* 0x00000000020472ca */ /* 0x000ff600000e0000 */
[----:B------:R-:W-:Y:S02]  /*9d80*/  @!UPT UIADD3 URZ, UPT, UPT, URZ, URZ, URZ ;  /* 0x000000fffffff290 */ /* 0x000fe4000fffe0ff */
[----:B------:R-:W1:Y:S02]  /*9d90*/  LDTM.x16 R4, tmem[UR4+0x40] ;  /* 0x00004004000479ee */ /* 0x000e640008240000 */
[----:B-1----:R-:W-:Y:S01]  /*9da0*/  NOP ;  /* 0x0000000000007918 */ /* 0x002fe20000000000 */
.L_x_143:
[----:B------:R-:W-:Y:S01]  /*9db0*/  ISETP.NE.AND P2, PT, R109, RZ, PT ;  /* 0x000000ff6d00720c */ /* 0x000fe20003f45270 */
[----:B------:R-:W-:Y:S01]  /*9dc0*/  FMUL R0, R52, R24 ;  /* 0x0000001834007220 */ /* 0x000fe20000400000 */
[----:B----4-:R-:W-:Y:S01]  /*9dd0*/  SHF.L.U32 R3, R60, 0x10, RZ ;  /* 0x000000103c037819 */ /* 0x010fe200000006ff */
        /* <DEDUP_REMOVED lines=121> */
[----:B------:R-:W-:Y:S01]  /*a570*/  @P2 SHF.L.U32 R2, R110, 0x1f, RZ ;  /* 0x0000001f6e022819 */ /* 0x000fe200000006ff */
        /* <DEDUP_REMOVED lines=16> */
[----:B------:R-:W-:Y:S02]  /*a680*/  UIADD3 UR5, UPT, UPT, UR41, 0x50, URZ ;  /* 0x0000005029057890 */ /* 0x000fe4000fffe0ff */
[----:B------:R-:W-:Y:S01]  /*a690*/  UIADD3 UR4, UPT, UPT, UR36, 0x3a00, URZ ;  /* 0x00003a0024047890 */ /* 0x000fe2000fffe0ff */
[----:B------:R-:W-:Y:S01]  /*a6a0*/  UMOV UR7, UR44 ;  /* 0x0000002c00077c82 */ /* 0x000fe20008000000 */
[----:B------:R-:W-:Y:S03]  /*a6b0*/  UMOV UR6, UR54 ;  /* 0x0000003600067c82 */ /* 0x000fe60008000000 */
[----:B------:R3:W-:Y:S04]  /*a6c0*/  UTMASTG.3D [UR52], [UR8] ;  /* 0x00000034080073b5 */ /* 0x0007e80008010000 */
[----:B------:R3:W-:Y:S01]  /*a6d0*/  UTMASTG.3D [UR4], [UR8] ;  /* 0x00000004080073b5 */ /* 0x0007e20008010000 */
[----:B------:R0:W-:Y:S01]  /*a6e0*/  UTMACMDFLUSH ;  /* 0x00000000000079b7 */ /* 0x0001e20000000000 */
[----:B---3--:R-:W-:Y:S04]  /*a6f0*/  DEPBAR.LE SB0, 0x1 ;  /* 0x000080400000791a */ /* 0x008fe80000000000 */
.L_x_147:
[----:B------:R-:W-:Y:S05]  /*a700*/  BSYNC.RECONVERGENT B0 ;  /* 0x0000000000007941 */ /* 0x000fea0003800200 */
.L_x_146:
        /* <DEDUP_REMOVED lines=20> */
[----:B------:R-:W-:Y:S04]  /*a850*/  SHF.L.U32 R20, R110, 0x1f, RZ ;  /* 0x0000001f6e147819 */ /* 0x000fe800000006ff */
[----:B------:R-:W1:Y:S02]  /*a860*/  SYNCS.PHASECHK.TRANS64.TRYWAIT P0, [R0+URZ+0x60], R20 ;  /* 0x00006014000075a7 */ /* 0x000e6400080011ff */
[----:B-1----:R-:W-:Y:S05]  /*a870*/  @!P0 BRA `(.L_x_152) ;  /* 0x0000004800788947 */ /* 0x002fea0003800000 */
.L_x_151:
[----:B------:R-:W-:Y:S05]  /*a880*/  BSYNC B0 ;  /* 0x0000000000007941 */ /* 0x000fea0003800000 */
.L_x_150:
[----:B------:R-:W-:Y:S01]  /*a890*/  ISETP.NE.AND P0, PT, R71, RZ, PT ;  /* 0x000000ff4700720c */ /* 0x000fe20003f05270 */
[----:B------:R-:W-:Y:S11]  /*a8a0*/  VIADD R68, R68, 0x1 ;  /* 0x0000000144447836 */ /* 0x000ff60000000000 */
[----:B------:R-:W-:Y:S01]  /*a8b0*/  @!UPT UIADD3 URZ, UPT, UPT, URZ, URZ, URZ ;  /* 0x000000fffffff290 */ /* 0x000fe2000fffe0ff */
[----:B------:R3:W4:Y:S04]  /*a8c0*/  @P0 LDS.128 R60, [R3+UR36+0x200] ;  /* 0x00020024033c0984 */ /* 0x0007280008000c00 */
[----:B------:R3:W2:Y:S04]  /*a8d0*/  @P0 LDS.128 R72, [R3+UR36+0xa00] ;  /* 0x000a002403480984 */ /* 0x0006a80008000c00 */
[----:B------:R3:W2:Y:S04]  /*a8e0*/  @P0 LDS.128 R64, [R2+0x200] ;  /* 0x0002000002400984 */ /* 0x0006a80000000c00 */
[----:B------:R3:W2:Y:S01]  /*a8f0*/  @P0 LDS.128 R76, [R2+0xa00] ;  /* 0x000a0000024c0984 */ /* 0x0006a20000000c00 */
[C---:B------:R-:W-:Y:S04]  /*a900*/  ISETP.NE.AND P0, PT, R68.reuse, 0x4, PT ;  /* 0x000000044400780c */ /* 0x040fe80003f05270 */
[----:B-1----:R-:W-:Y:S02]  /*a910*/  SEL R0, RZ, 0x1, P0 ;  /* 0x00000001ff007807 */ /* 0x002fe40000000000 */
[----:B------:R-:W-:Y:S02]  /*a920*/  SEL R68, R68, RZ, P0 ;  /* 0x000000ff44447207 */ /* 0x000fe40000000000 */
[----:B------:R-:W-:Y:S02]  /*a930*/  LOP3.LUT R110, R110, R0, RZ, 0x3c, !PT ;  /* 0x000000006e6e7212 */ /* 0x000fe400078e3cff */
.L_x_149:
[----:B------:R-:W-:Y:S05]  /*a940*/  BSYNC B1 ;  /* 0x0000000000017941 */ /* 0x000fea0003800000 */
.L_x_148:
[----:B------:R-:W-:Y:S11]  /*a950*/  ISETP.NE.AND P0, PT, R102, R22, PT ;  /* 0x000000166600720c */ /* 0x000ff60003f05270 */
[----:B------:R-:W-:Y:S02]  /*a960*/  @!UPT UIADD3 URZ, UPT, UPT, URZ, URZ, URZ ;  /* 0x000000fffffff290 */ /* 0x000fe4000fffe0ff */
[----:B------:R-:W-:Y:S05]  /*a970*/  @P0 BRA `(.L_x_153) ;  /* 0x0000000000bc0947 */ /* 0x000fea0003800000 */
[----:B------:R-:W-:Y:S11]  /*a980*/  LOP3.LUT P0, RZ, R21, 0x3, R103, 0x48, !PT ;  /* 0x0000000315ff7812 */ /* 0x000ff60007804867 */
[----:B------:R-:W-:Y:S02]  /*a990*/  @!UPT UIADD3 URZ, UPT, UPT, URZ, URZ, URZ ;  /* 0x000000fffffff290 */ /* 0x000fe4000fffe0ff */
[----:B------:R-:W-:Y:S05]  /*a9a0*/  @!P0 BRA `(.L_x_154) ;  /* 0x0000000000408947 */ /* 0x000fea0003800000 */
        /* <DEDUP_REMOVED lines=16> */
.L_x_154:
        /* <DEDUP_REMOVED lines=23> */
.L_x_155:
[----:B------:R-:W-:Y:S05]  /*ac20*/  WARPSYNC.ALL ;  /* 0x0000000000007948 */ /* 0x000fea0003800000 */
[----:B------:R-:W-:Y:S11]  /*ac30*/  R2UR UR4, R23 ;  /* 0x00000000170472ca */ /* 0x000ff600000e0000 */
[----:B------:R-:W-:Y:S02]  /*ac40*/  @!UPT UIADD3 URZ, UPT, UPT, URZ, URZ, URZ ;  /* 0x000000fffffff290 */ /* 0x000fe4000fffe0ff */
[----:B------:R-:W1:Y:S02]  /*ac50*/  LDTM.x16 R4, tmem[UR4+0x40] ;  /* 0x00004004000479ee */ /* 0x000e640008240000 */
[----:B-1----:R-:W-:Y:S01]  /*ac60*/  NOP ;  /* 0x0000000000007918 */ /* 0x002fe20000000000 */
.L_x_153:
[----:B------:R-:W-:Y:S01]  /*ac70*/  ISETP.NE.AND P2, PT, R109, RZ, PT ;  /* 0x000000ff6d00720c */ /* 0x000fe20003f45270 */
[----:B------:R-:W-:Y:S01]  /*ac80*/  FMUL R0, R52, R24 ;  /* 0x0000001834007220 */ /* 0x000fe20000400000 */
        /* <DEDUP_REMOVED lines=22> */
[----:B--2---:R-:W-:Y:S01]  /*adf0*/  LOP3.LUT R41, R66, 0xffff0000, RZ, 0xc0, !PT ;  /* 0xffff000042297812 */ /* 0x004fe200078ec0ff */
        /* <DEDUP_REMOVED lines=106> */
[----:B--2---:R-:W2:Y:S02]  /*b4a0*/  FENCE.VIEW.ASYNC.S ;  /* 0x00000000000073c6 */ /* 0x004ea40000000000 */
[----:B------:R-:W-:Y:S05]  /*b4b0*/  WARPSYNC.ALL ;  /* 0x0000000000007948 */ /* 0x000fea0003800000 */
[----:B------:R-:W-:Y:S01]  /*b4c0*/  BSSY.RECONVERGENT B0, `(.L_x_156) ;  /* 0x0000012000007945 */ /* 0x000fe20003800200 */
[----:B--2---:R-:W-:Y:S06]  /*b4d0*/  BAR.SYNC.DEFER_BLOCKING 0x1, 0x80 ;  /* 0x0042000000007b1d */ /* 0x004fec0000010000 */
[----:B------:R-:W-:Y:S05]  /*b4e0*/  @P0 BRA `(.L_x_157) ;  /* 0x00000000003c0947 */ /* 0x000fea0003800000 */
[----:B------:R-:W-:Y:S02]  /*b4f0*/  UIADD3 UR4, UPT, UPT, UR36, 0x200, URZ ;  /* 0x0000020024047890 */ /* 0x000fe4000fffe0ff */
[----:B------:R-:W-:Y:S01]  /*b500*/  UIADD3 UR8, UP0, UPT, UR50, 0xa80, URZ ;  /* 0x00000a8032087890 */ /* 0x000fe2000ff1e0ff */
[----:B------:R-:W-:Y:S01]  /*b510*/  UMOV UR54, UR42 ;  /* 0x0000002a00367c82 */ /* 0x000fe20008000000 */
[----:B------:R-:W-:Y:S02]  /*b520*/  UMOV UR55, UR44 ;  /* 0x0000002c00377c82 */ /* 0x000fe40008000000 */
[----:B------:R-:W-:Y:S01]  /*b530*/  MOV R92, UR4 ;  /* 0x00000004005c7c02 */ /* 0x000fe20008000f00 */
[----:B------:R-:W-:Y:S02]  /*b540*/  UIADD3.X UR9, UPT, UPT, URZ, UR51, URZ, UP0, !UPT ;  /* 0x00000033ff097290 */ /* 0x000fe400087fe4ff */
[----:B------:R-:W-:Y:S01]  /*b550*/  UIADD3 UR5, UPT, UPT, UR41, 0x60, URZ ;  /* 0x0000006029057890 */ /* 0x000fe2000fffe0ff */
[----:B------:R-:W-:Y:S01]  /*b560*/  R2UR UR52, R92 ;  /* 0x000000005c3472ca */ /* 0x000fe200000e0000 */
[----:B------:R-:W-:Y:S01]  /*b570*/  UIADD3 UR4, UPT, UPT, UR36, 0xa00, URZ ;  /* 0x00000a0024047890 */ /* 0x000fe2000fffe0ff */
[----:B------:R-:W-:Y:S01]  /*b580*/  UMOV UR6, UR42 ;  /* 0x0000002a00067c82 */ /* 0x000fe20008000000 */
[----:B------:R-:W-:Y:S10]  /*b590*/  UMOV UR7, UR44 ;  /* 0x0000002c00077c82 */ /* 0x000ff40008000000 */
[----:B------:R2:W-:Y:S01]  /*b5a0*/  UTMASTG.3D [UR52], [UR8] ;  /* 0x00000034080073b5 */ /* 0x0005e20008010000 */
[----:B------:R2:W-:Y:S01]  /*b5b0*/  UTMASTG.3D [UR4], [UR8] ;  /* 0x00000004080073b5 */ /* 0x0005e20008010000 */
[----:B------:R0:W-:Y:S01]  /*b5c0*/  UTMACMDFLUSH ;  /* 0x00000000000079b7 */ /* 0x0001e20000000000 */
[----:B--2---:R-:W-:Y:S04]  /*b5d0*/  DEPBAR.LE SB0, 0x1 ;  /* 0x000080400000791a */ /* 0x004fe80000000000 */
.L_x_157:
[----:B------:R-:W-:Y:S05]  /*b5e0*/  BSYNC.RECONVERGENT B0 ;  /* 0x0000000000007941 */ /* 0x000fea0003800200 */
.L_x_156:
[----:B------:R-:W-:Y:S01]  /*b5f0*/  BAR.SYNC.DEFER_BLOCKING 0x1, 0x80 ;  /* 0x0042000000007b1d */ /* 0x000fe20000010000 */
[----:B------:R-:W-:Y:S04]  /*b600*/  UIADD3 UR40, UPT, UPT, UR43, 0x1, URZ ;  /* 0x000000012b287890 */ /* 0x000fe8000fffe0ff */
[----:B------:R-:W-:Y:S04]  /*b610*/  UISETP.NE.AND UP0, UPT, UR40, 0x4, UPT ;  /* 0x000000042800788c */ /* 0x000fe8000bf05270 */
[----:B------:R-:W-:Y:S01]  /*b620*/  USEL UR40, UR40, URZ, UP0 ;  /* 0x000000ff28287287 */ /* 0x000fe20008000000 */
[----:B------:R2:W-:Y:S01]  /*b630*/  @P2 SYNCS.ARRIVE.TRANS64.RED.A1T0 RZ, [R111+URZ], RZ ;  /* 0x000000ff6fff29a7 */ /* 0x0005e200081004ff */
[----:B------:R-:W-:Y:S01]  /*b640*/  BSSY B1, `(.L_x_158) ;  /* 0x000001a000017945 */ /* 0x000fe20003800000 */
[----:B------:R-:W3:Y:S02]  /*b650*/  @P2 SYNCS.PHASECHK.TRANS64.TRYWAIT P0, [R0+URZ+0x60], R2 ;  /* 0x00006002000025a7 */ /* 0x000ee400080011ff */
[----:B---3--:R-:W-:Y:S01]  /*b660*/  @P2 SEL R70, RZ, 0x1, !P0 ;  /* 0x00000001ff462807 */ /* 0x008fe20004000000 */
[----:B--2---:R-:W-:Y:S06]  /*b670*/  @!P2 BRA `(.L_x_159) ;  /* 0x000000000058a947 */ /* 0x004fec0003800000 */
[----:B------:R-:W-:Y:S01]  /*b680*/  ISETP.NE.AND P1, PT, R71, RZ, PT ;  /* 0x000000ff4700720c */ /* 0x000fe20003f25270 */
[----:B------:R-:W-:Y:S01]  /*b690*/  BSSY B0, `(.L_x_160) ;  /* 0x0000009000007945 */ /* 0x000fe20003800000 */
[----:B------:R-:W-:Y:S11]  /*b6a0*/  ISETP.NE.AND P0, PT, R70, RZ, PT ;  /* 0x000000ff4600720c */ /* 0x000ff60003f05270 */
[----:B------:R-:W-:Y:S05]  /*b6b0*/  @P1 IMAD R3, R68, 0x1000, R108 ;  /* 0x0000100044031824 */ /* 0x000fea00078e026c */
[----:B------:R-:W-:Y:S05]  /*b6c0*/  @P1 IADD3 R2, PT, PT, R3, UR36, RZ ;  /* 0x0000002403021c10 */ /* 0x000fea000fffe0ff */
[----:B------:R-:W-:Y:S01]  /*b6d0*/  @P1 IMAD.IADD R2, R69, 0x1, R2 ;  /* 0x0000000145021824 */ /* 0x000fe200078e0202 */
[----:B------:R-:W-:Y:S06]  /*b6e0*/  @P0 BRA `(.L_x_161) ;  /* 0x00000000000c0947 */ /* 0x000fec0003800000 */
[----:B-1----:R-:W-:Y:S04]  /*b6f0*/  SHF.L.U32 R20, R110, 0x1f, RZ ;  /* 0x0000001f6e147819 */ /* 0x002fe800000006ff */
[----:B------:R-:W1:Y:S02]  /*b700*/  SYNCS.PHASECHK.TRANS64.TRYWAIT P0, [R0+URZ+0x60], R20 ;  /* 0x00006014000075a7 */ /* 0x000e6400080011ff */
[----:B-1----:R-:W-:Y:S05]  /*b710*/  @!P0 BRA `(.L_x_162) ;  /* 0x0000003800e48947 */ /* 0x002fea0003800000 */
.L_x_161:
[----:B------:R-:W-:Y:S05]  /*b720*/  BSYNC B0 ;  /* 0x0000000000007941 */ /* 0x000fea0003800000 */
.L_x_160:
[----:B------:R-:W-:Y:S01]  /*b730*/  ISETP.NE.AND P0, PT, R71, RZ, PT ;  /* 0x000000ff4700720c */ /* 0x000fe20003f05270 */
[----:B------:R-:W-:Y:S11]  /*b740*/  VIADD R68, R68, 0x1 ;  /* 0x0000000144447836 */ /* 0x000ff60000000000 */
[----:B------:R-:W-:Y:S01]  /*b750*/  @!UPT UIADD3 URZ, UPT, UPT, URZ, URZ, URZ ;  /* 0x000000fffffff290 */ /* 0x000fe2000fffe0ff */
[----:B------:R2:W3:Y:S04]  /*b760*/  @P0 LDS.128 R60, [R3+UR36+0x200] ;  /* 0x00020024033c0984 */ /* 0x0004e80008000c00 */
[----:B------:R2:W4:Y:S04]  /*b770*/  @P0 LDS.128 R72, [R3+UR36+0xa00] ;  /* 0x000a002403480984 */ /* 0x0005280008000c00 */
[----:B------:R2:W2:Y:S04]  /*b780*/  @P0 LDS.128 R64, [R2+0x200] ;  /* 0x0002000002400984 */ /* 0x0004a80000000c00 */
[----:B------:R2:W2:Y:S01]  /*b790*/  @P0 LDS.128 R76, [R2+0xa00] ;  /* 0x000a0000024c0984 */ /* 0x0004a20000000c00 */
[C---:B------:R-:W-:Y:S04]  /*b7a0*/  ISETP.NE.AND P0, PT, R68.reuse, 0x4, PT ;  /* 0x000000044400780c */ /* 0x040fe80003f05270 */
[----:B-1----:R-:W-:Y:S02]  /*b7b0*/  SEL R0, RZ, 0x1, P0 ;  /* 0x00000001ff007807 */ /* 0x002fe40000000000 */
[----:B------:R-:W-:Y:S02]  /*b7c0*/  SEL R68, R68, RZ, P0 ;  /* 0x000000ff44447207 */ /* 0x000fe40000000000 */
[----:B------:R-:W-:Y:S02]  /*b7d0*/  LOP3.LUT R110, R110, R0, RZ, 0x3c, !PT ;  /* 0x000000006e6e7212 */ /* 0x000fe400078e3cff */
.L_x_159:
[----:B------:R-:W-:Y:S05]  /*b7e0*/  BSYNC B1 ;  /* 0x0000000000017941 */ /* 0x000fea0003800000 */
.L_x_158:
[----:B--2---:R-:W-:Y:S05]  /*b7f0*/  VIADD R3, R59, 0x400020 ;  /* 0x004000203b037836 */ /* 0x004fea0000000000 */
[----:B------:R-:W-:Y:S04]  /*b800*/  SHF.R.U32.HI R0, RZ, 0x15, R3 ;  /* 0x00000015ff007819 */ /* 0x000fe80000011603 */
[----:B-1----:R-:W-:Y:S04]  /*b810*/  LOP3.LUT R22, R0, 0x3, RZ, 0xc0, !PT ;  /* 0x0000000300167812 */ /* 0x002fe800078ec0ff */
        /* <DEDUP_REMOVED lines=11> */
[----:B------:R-:W2:Y:S01]  /*b8d0*/  LDCU.64 UR6, c[0x4][0x78] ;  /* 0x01000f00ff0677ac */ /* 0x000ea20008000a00 */
[----:B------:R-:W3:Y:S01]  /*b8e0*/  LDC.64 R14, c[0x4][R15] ;  /* 0x010000000f0e7b82 */ /* 0x000ee20000000a00 */
[----:B------:R-:W5:Y:S01]  /*b8f0*/  LDCU.64 UR4, c[0x4][0x10] ;  /* 0x01000200ff0477ac */ /* 0x000f620008000a00 */
[----:B-1----:R-:W-:Y:S01]  /*b900*/  MOV R5, UR9 ;  /* 0x0000000900057c02 */ /* 0x002fe20008000f00 */
[----:B------:R-:W-:Y:S01]  /*b910*/  IMAD.U32 R4, RZ, RZ, UR8 ;  /* 0x00000008ff047e24 */ /* 0x000fe2000f8e00ff */
[----:B--2---:R-:W-:Y:S01]  /*b920*/  MOV R7, UR7 ;  /* 0x0000000700077c02 */ /* 0x004fe20008000f00 */
[----:B------:R-:W-:Y:S01]  /*b930*/  IMAD.U32 R6, RZ, RZ, UR6 ;  /* 0x00000006ff067e24 */ /* 0x000fe2000f8e00ff */
[----:B-----5:R-:W-:Y:S01]  /*b940*/  MOV R11, UR5 ;  /* 0x00000005000b7c02 */ /* 0x020fe20008000f00 */
[----:B------:R-:W-:Y:S02]  /*b950*/  IMAD.U32 R10, RZ, RZ, UR4 ;  /* 0x00000004ff0a7e24 */ /* 0x000fe4000f8e00ff */
[----:B------:R-:W-:Y:S07]  /*b960*/  LEPC R20, `(.L_x_164) ;  /* 0x000000001014794e */ /* 0x000fee0000000000 */
[----:B---34-:R-:W-:Y:S05]  /*b970*/  CALL.ABS.NOINC R14 ;  /* 0x000000000e007343 */ /* 0x018fea0003c00000 */
.L_x_164:
        /* <DEDUP_REMOVED lines=23> */
.L_x_165:
[----:B------:R-:W-:Y:S05]  /*baf0*/  WARPSYNC.ALL ;  /* 0x0000000000007948 */ /* 0x000fea0003800000 */
[----:B------:R-:W-:Y:S11]  /*bb00*/  R2UR UR4, R2 ;  /* 0x00000000020472ca */ /* 0x000ff600000e0000 */
[----:B------:R-:W-:Y:S02]  /*bb10*/  @!UPT UIADD3 URZ, UPT, UPT, URZ, URZ, URZ ;  /* 0x000000fffffff290 */ /* 0x000fe4000fffe0ff */
[----:B------:R-:W1:Y:S02]  /*bb20*/  LDTM.x16 R4, tmem[UR4+0x40] ;  /* 0x00004004000479ee */ /* 0x000e640008240000 */
[----:B-1----:R-:W-:Y:S01]  /*bb30*/  NOP ;  /* 0x0000000000007918 */ /* 0x002fe20000000000 */
.L_x_163:
[----:B------:R-:W-:Y:S01]  /*bb40*/  ISETP.NE.AND P2, PT, R109, RZ, PT ;  /* 0x000000ff6d00720c */ /* 0x000fe20003f45270 */
[----:B------:R-:W-:Y:S01]  /*bb50*/  FMUL R0, R52, R24 ;  /* 0x0000001834007220 */ /* 0x000fe20000400000 */
[----:B---3--:R-:W-:Y:S01]  /*bb60*/  SHF.L.U32 R3, R60, 0x10, RZ ;  /* 0x000000103c037819 */ /* 0x008fe200000006ff */
        /* <DEDUP_REMOVED lines=145> */
[----:B--2---:R-:W-:Y:S04]  /*c480*/  DEPBAR.LE SB0, 0x1 ;  /* 0x000080400000791a */ /* 0x004fe80000000000 */
.L_x_167:
[----:B------:R-:W-:Y:S05]  /*c490*/  BSYNC.RECONVERGENT B0 ;  /* 0x0000000000007941 */ /* 0x000fea0003800200 */
.L_x_166:
        /* <DEDUP_REMOVED lines=10> */
[----:B------:R-:W2:Y:S02]  /*c540*/  @P2 SYNCS.PHASECHK.TRANS64.TRYWAIT P0, [R0+URZ+0x60], R2 ;  /* 0x00006002000025a7 */ /* 0x000ea400080011ff */
[----:B--2---:R-:W-:Y:S01]  /*c550*/  @P2 SEL R70, RZ, 0x1, !P0 ;  /* 0x00000001ff462807 */ /* 0x004fe20004000000 */
        /* <DEDUP_REMOVED lines=11> */
.L_x_171:
[----:B------:R-:W-:Y:S05]  /*c610*/  BSYNC B0 ;  /* 0x0000000000007941 */ /* 0x000fea0003800000 */
.L_x_170:
        /* <DEDUP_REMOVED lines=11> */
.L_x_169:
[----:B------:R-:W-:Y:S05]  /*c6d0*/  BSYNC B1 ;  /* 0x0000000000017941 */ /* 0x000fea0003800000 */
.L_x_168:
[----:B------:R-:W-:Y:S11]  /*c6e0*/  ISETP.NE.AND P0, PT, R102, R22, PT ;  /* 0x000000166600720c */ /* 0x000ff60003f05270 */
[----:B------:R-:W-:Y:S02]  /*c6f0*/  @!UPT UIADD3 URZ, UPT, UPT, URZ, URZ, URZ ;  /* 0x000000fffffff290 */ /* 0x000fe4000fffe0ff */
[----:B------:R-:W-:Y:S05]  /*c700*/  @P0 BRA `(.L_x_173) ;  /* 0x0000000000bc0947 */ /* 0x000fea0003800000 */
[----:B------:R-:W-:Y:S11]  /*c710*/  LOP3.LUT P0, RZ, R21, 0x3, R103, 0x48, !PT ;  /* 0x0000000315ff7812 */ /* 0x000ff60007804867 */
[----:B------:R-:W-:Y:S02]  /*c720*/  @!UPT UIADD3 URZ, UPT, UPT, URZ, URZ, URZ ;  /* 0x000000fffffff290 */ /* 0x000fe4000fffe0ff */
[----:B------:R-:W-:Y:S05]  /*c730*/  @!P0 BRA `(.L_x_174) ;  /* 0x0000000000408947 */ /* 0x000fea0003800000 */
[----:B------:R-:W1:Y:S01]  /*c740*/  LDCU.64 UR8, c[0x4][0x70] ;  /* 0x01000e00ff0877ac */ /* 0x000e620008000a00 */
[----:B--2---:R-:W-:Y:S01]  /*c750*/  MOV R3, 0x0 ;  /* 0x0000000000037802 */ /* 0x004fe20000000f00 */
        /* <DEDUP_REMOVED lines=14> */
.L_x_174:
        /* <DEDUP_REMOVED lines=23> */
.L_x_175:
[----:B------:R-:W-:Y:S05]  /*c9b0*/  WARPSYNC.ALL ;  /* 0x0000000000007948 */ /* 0x000fea0003800000 */
[----:B------:R-:W-:Y:S11]  /*c9c0*/  R2UR UR4, R23 ;  /* 0x00000000170472ca */ /* 0x000ff600000e0000 */
[----:B------:R-:W-:Y:S02]  /*c9d0*/  @!UPT UIADD3 URZ, UPT, UPT, URZ, URZ, URZ ;  /* 0x000000fffffff290 */ /* 0x000fe4000fffe0ff */
[----:B------:R-:W1:Y:S02]  /*c9e0*/  LDTM.x16 R4, tmem[UR4+0x40] ;  /* 0x00004004000479ee */ /* 0x000e640008240000 */
[----:B-1----:R-:W-:Y:S01]  /*c9f0*/  NOP ;  /* 0x0000000000007918 */ /* 0x002fe20000000000 */
.L_x_173:
[----:B------:R-:W-:Y:S01]  /*ca00*/  ISETP.NE.AND P2, PT, R109, RZ, PT ;  /* 0x000000ff6d00720c */ /* 0x000fe20003f45270 */
[----:B------:R-:W-:Y:S01]  /*ca10*/  FMUL R0, R52, R24 ;  /* 0x0000001834007220 */ /* 0x000fe20000400000 */
[----:B--23--:R-:W-:Y:S01]  /*ca20*/  SHF.L.U32 R3, R60, 0x10, RZ ;  /* 0x000000103c037819 */ /* 0x00cfe200000006ff */
        /* <DEDUP_REMOVED lines=145> */
[----:B--2---:R-:W-:Y:S04]  /*d340*/  DEPBAR.LE SB0, 0x1 ;  /* 0x000080400000791a */ /* 0x004fe80000000000 */
.L_x_177:
[----:B------:R-:W-:Y:S05]  /*d350*/  BSYNC.RECONVERGENT B0 ;  /* 0x0000000000007941 */ /* 0x000fea0003800200 */
.L_x_176:
        /* <DEDUP_REMOVED lines=17> */
[----:B------:R-:W2:Y:S02]  /*d470*/  SYNCS.PHASECHK.TRANS64.TRYWAIT P0, [R0+URZ+0x60], R110 ;  /* 0x0000606e000075a7 */ /* 0x000ea400080011ff */
[----:B--2---:R-:W-:Y:S05]  /*d480*/  @!P0 BRA `(.L_x_182) ;  /* 0x0000001c00b08947 */ /* 0x004fea0003800000 */
.L_x_181:
[----:B------:R-:W-:Y:S05]  /*d490*/  BSYNC B0 ;  /* 0x0000000000007941 */ /* 0x000fea0003800000 */
.L_x_180:
[----:B------:R-:W-:Y:S11]  /*d4a0*/  ISETP.NE.AND P0, PT, R71, RZ, PT ;  /* 0x000000ff4700720c */ /* 0x000ff60003f05270 */
[----:B------:R-:W-:Y:S02]  /*d4b0*/  @!UPT UIADD3 URZ, UPT, UPT, URZ, URZ, URZ ;  /* 0x000000fffffff290 */ /* 0x000fe4000fffe0ff */
[----:B------:R3:W4:Y:S04]  /*d4c0*/  @P0 LDS.128 R60, [R68+UR36+0x200] ;  /* 0x00020024443c0984 */ /* 0x0007280008000c00 */
[----:B------:R3:W1:Y:S04]  /*d4d0*/  @P0 LDS.128 R72, [R68+UR36+0xa00] ;  /* 0x000a002444480984 */ /* 0x0006680008000c00 */
[----:B------:R3:W1:Y:S04]  /*d4e0*/  @P0 LDS.128 R64, [R2+0x200] ;  /* 0x0002000002400984 */ /* 0x0006680000000c00 */
[----:B------:R3:W1:Y:S02]  /*d4f0*/  @P0 LDS.128 R76, [R2+0xa00] ;  /* 0x000a0000024c0984 */ /* 0x0006640000000c00 */
.L_x_179:
[----:B------:R-:W-:Y:S05]  /*d500*/  BSYNC B1 ;  /* 0x0000000000017941 */ /* 0x000fea0003800000 */
.L_x_178:
[----:B------:R-:W-:Y:S05]  /*d510*/  VIADD R59, R59, 0x400030 ;  /* 0x004000303b3b7836 */ /* 0x000fea0000000000 */
[----:B--2---:R-:W-:Y:S04]  /*d520*/  SHF.R.U32.HI R0, RZ, 0x15, R59 ;  /* 0x00000015ff007819 */ /* 0x004fe8000001163b */
[----:B---3--:R-:W-:Y:S04]  /*d530*/  LOP3.LUT R2, R0, 0x3, RZ, 0xc0, !PT ;  /* 0x0000000300027812 */ /* 0x008fe800078ec0ff */
[----:B------:R-:W-:Y:S11]  /*d540*/  ISETP.NE.AND P0, PT, R102, R2, PT ;  /* 0x000000026600720c */ /* 0x000ff60003f05270 */
[----:B------:R-:W-:Y:S02]  /*d550*/  @!UPT UIADD3 URZ, UPT, UPT, URZ, URZ, URZ ;  /* 0x000000fffffff290 */ /* 0x000fe4000fffe0ff */
[----:B------:R-:W-:Y:S05]  /*d560*/  @P0 BRA `(.L_x_183) ;  /* 0x0000000000bc0947 */ /* 0x000fea0003800000 */
[----:B------:R-:W-:Y:S02]  /*d570*/  LOP3.LUT P0, RZ, R0, 0x3, R103, 0x48, !PT ;  /* 0x0000000300ff7812 */ /* 0x000fe40007804867 */
[----:B------:R-:W-:Y:S11]  /*d580*/  MOV R16, R59 ;  /* 0x0000003b00107202 */ /* 0x000ff60000000f00 */
[----:B------:R-:W-:Y:S05]  /*d590*/  @!P0 BRA `(.L_x_184) ;  /* 0x0000000000408947 */ /* 0x000fea0003800000 */
[----:B------:R-:W2:Y:S01]  /*d5a0*/  LDCU.64 UR8, c[0x4][0x70] ;  /* 0x01000e00ff0877ac */ /* 0x000ea20008000a00 */
[----:B------:R-:W-:Y:S01]  /*d5b0*/  MOV R15, 0x0 ;  /* 0x00000000000f7802 */ /* 0x000fe20000000f00 */
[----:B------:R-:W-:Y:S02]  /*d5c0*/  HFMA2 R12, -RZ, RZ, 0, 5.9604644775390625e-08 ;  /* 0x00000001ff0c7431 */ /* 0x000fe400000001ff */
[----:B------:R-:W-:Y:S02]  /*d5d0*/  IMAD.MOV.U32 R8, RZ, RZ, 0x192 ;  /* 0x00000192ff087424 */ /* 0x000fe400078e00ff */
[----:B------:R-:W-:Y:S01]  /*d5e0*/  IMAD.MOV.U32 R13, RZ, RZ, RZ ;  /* 0x000000ffff0d7224 */ /* 0x000fe200078e00ff */
[----:B------:R-:W3:Y:S01]  /*d5f0*/  LDCU.64 UR6, c[0x4][0x78] ;  /* 0x01000f00ff0677ac */ /* 0x000ee20008000a00 */
[----:B------:R-:W1:Y:S01]  /*d600*/  LDC.64 R14, c[0x4][R15] ;  /* 0x010000000f0e7b82 */ /* 0x000e620000000a00 */
[----:B------:R-:W5:Y:S01]  /*d610*/  LDCU.64 UR4, c[0x4][0x10] ;  /* 0x01000200ff0477ac */ /* 0x000f620008000a00 */
[----:B--2---:R-:W-:Y:S01]  /*d620*/  MOV R5, UR9 ;  /* 0x0000000900057c02 */ /* 0x004fe20008000f00 */
[----:B------:R-:W-:Y:S01]  /*d630*/  IMAD.U32 R4, RZ, RZ, UR8 ;  /* 0x00000008ff047e24 */ /* 0x000fe2000f8e00ff */
[----:B---3--:R-:W-:Y:S01]  /*d640*/  MOV R7, UR7 ;  /* 0x0000000700077c02 */ /* 0x008fe20008000f00 */
[----:B------:R-:W-:Y:S01]  /*d650*/  IMAD.U32 R6, RZ, RZ, UR6 ;  /* 0x00000006ff067e24 */ /* 0x000fe2000f8e00ff */
[----:B-----5:R-:W-:Y:S01]  /*d660*/  MOV R11, UR5 ;  /* 0x00000005000b7c02 */ /* 0x020fe20008000f00 */
[----:B------:R-:W-:Y:S02]  /*d670*/  IMAD.U32 R10, RZ, RZ, UR4 ;  /* 0x00000004ff0a7e24 */ /* 0x000fe4000f8e00ff */
[----:B-1----:R-:W-:Y:S07]  /*d680*/  LEPC R20, `(.L_x_184) ;  /* 0x000000001014794e */ /* 0x002fee0000000000 */
[----:B----4-:R-:W-:Y:S05]  /*d690*/  CALL.ABS.NOINC R14 ;  /* 0x000000000e007343 */ /* 0x010fea0003c00000 */
.L_x_184:
[----:B------:R-:W-:Y:S05]  /*d6a0*/  WARPSYNC.ALL ;  /* 0x0000000000007948 */ /* 0x000fea0003800000 */
[C---:B------:R-:W-:Y:S01]  /*d6b0*/  R2UR UR4, R16.reuse ;  /* 0x00000000100472ca */ /* 0x040fe200000e0000 */
[----:B------:R-:W-:Y:S05]  /*d6c0*/  VIADD R0, R16, 0x40 ;  /* 0x0000004010007836 */ /* 0x000fea0000000000 */
[----:B------:R-:W-:Y:S04]  /*d6d0*/  SHF.R.U32.HI R0, RZ, 0x15, R0 ;  /* 0x00000015ff007819 */ /* 0x000fe80000011600 */
[----:B------:R-:W-:Y:S03]  /*d6e0*/  LOP3.LUT P0, RZ, R0, 0x3, R103, 0x48, !PT ;  /* 0x0000000300ff7812 */ /* 0x000fe60007804867 */
[----:B------:R-:W2:Y:S10]  /*d6f0*/  LDTM.x16 R24, tmem[UR4] ;  /* 0x00000004001879ee */ /* 0x000eb40008240000 */
[----:B--2---:R-:W-:Y:S05]  /*d700*/  @!P0 BRA `(.L_x_185) ;  /* 0x0000000000408947 */ /* 0x004fea0003800000 */
        /* <DEDUP_REMOVED lines=16> */
.L_x_185:
[----:B------:R-:W-:Y:S05]  /*d810*/  WARPSYNC.ALL ;  /* 0x0000000000007948 */ /* 0x000fea0003800000 */
[----:B------:R-:W-:Y:S11]  /*d820*/  R2UR UR4, R16 ;  /* 0x00000000100472ca */ /* 0x000ff600000e0000 */
[----:B------:R-:W-:Y:S02]  /*d830*/  @!UPT UIADD3 URZ, UPT, UPT, URZ, URZ, URZ ;  /* 0x000000fffffff290 */ /* 0x000fe4000fffe0ff */
[----:B------:R-:W2:Y:S02]  /*d840*/  LDTM.x16 R4, tmem[UR4+0x40] ;  /* 0x00004004000479ee */ /* 0x000ea40008240000 */
[----:B--2---:R-:W-:Y:S01]  /*d850*/  NOP ;  /* 0x0000000000007918 */ /* 0x004fe20000000000 */
.L_x_183:
[----:B------:R-:W-:Y:S01]  /*d860*/  ISETP.NE.AND P1, PT, R102, R2, PT ;  /* 0x000000026600720c */ /* 0x000fe20003f25270 */
[----:B------:R-:W-:Y:S05]  /*d870*/  WARPSYNC.ALL ;  /* 0x0000000000007948 */ /* 0x000fea0003800000 */
[C---:B----4-:R-:W-:Y:S01]  /*d880*/  SHF.L.U32 R3, R60.reuse, 0x10, RZ ;  /* 0x000000103c037819 */ /* 0x050fe200000006ff */
[----:B------:R-:W-:Y:S01]  /*d890*/  NOP ;  /* 0x0000000000007918 */ /* 0x000fe20000000000 */
[----:B------:R-:W-:Y:S01]  /*d8a0*/  LOP3.LUT R40, R60, 0xffff0000, RZ, 0xc0, !PT ;  /* 0xffff00003c287812 */ /* 0x000fe200078ec0ff */
[C---:B------:R-:W-:Y:S01]  /*d8b0*/  FMUL R0, R52.reuse, R24 ;  /* 0x0000001834007220 */ /* 0x040fe20000400000 */
[C---:B------:R-:W-:Y:S01]  /*d8c0*/  SHF.L.U32 R41, R61.reuse, 0x10, RZ ;  /* 0x000000103d297819 */ /* 0x040fe200000006ff */
[----:B------:R-:W-:Y:S01]  /*d8d0*/  FMUL R2, R52, R25 ;  /* 0x0000001934027220 */ /* 0x000fe20000400000 */
[----:B------:R-:W-:Y:S01]  /*d8e0*/  LOP3.LUT R42, R61, 0xffff0000, RZ, 0xc0, !PT ;  /* 0xffff00003d2a7812 */ /* 0x000fe200078ec0ff */
[C---:B------:R-:W-:Y:S01]  /*d8f0*/  FFMA R0, R53.reuse, R3, R0 ;  /* 0x0000000335007223 */ /* 0x040fe20000000000 */
[----:B------:R-:W-:Y:S01]  /*d900*/  R2UR UR4, R58 ;  /* 0x000000003a0472ca */ /* 0x000fe200000e0000 */
[----:B------:R-:W-:Y:S01]  /*d910*/  FFMA R2, R53, R40, R2 ;  /* 0x0000002835027223 */ /* 0x000fe20000000002 */
[----:B------:R-:W-:Y:S01]  /*d920*/  SHF.L.U32 R54, R62, 0x10, RZ ;  /* 0x000000103e367819 */ /* 0x000fe200000006ff */
[----:B-1----:R-:W-:Y:S01]  /*d930*/  FMUL R20, R52, R4 ;  /* 0x0000000434147220 */ /* 0x002fe20000400000 */
[----:B------:R-:W-:Y:S01]  /*d940*/  LOP3.LUT R55, R62, 0xffff0000, RZ, 0xc0, !PT ;  /* 0xffff00003e377812 */ /* 0x000fe200078ec0ff */
[----:B------:R-:W-:Y:S01]  /*d950*/  FMUL R3, R52, R26 ;  /* 0x0000001a34037220 */ /* 0x000fe20000400000 */
[----:B------:R-:W-:Y:S01]  /*d960*/  F2FP.BF16.F32.PACK_AB R112, R2, R0 ;  /* 0x000000000270723e */ /* 0x000fe200000010ff */
[----:B------:R-:W-:Y:S01]  /*d970*/  FMUL R4, R52, R27 ;  /* 0x0000001b34047220 */ /* 0x000fe20000400000 */
[----:B------:R-:W-:Y:S01]  /*d980*/  SHF.L.U32 R56, R63, 0x10, RZ ;  /* 0x000000103f387819 */ /* 0x000fe200000006ff */
[----:B------:R-:W-:Y:S01]  /*d990*/  FFMA R3, R53, R41, R3 ;  /* 0x0000002935037223 */ /* 0x000fe20000000003 */
[----:B------:R-:W-:Y:S01]  /*d9a0*/  LOP3.LUT R57, R63, 0xffff0000, RZ, 0xc0, !PT ;  /* 0xffff00003f397812 */ /* 0x000fe200078ec0ff */
[----:B------:R-:W-:Y:S01]  /*d9b0*/  FFMA R4, R53, R42, R4 ;  /* 0x0000002a35047223 */ /* 0x000fe20000000004 */
[----:B------:R-:W-:Y:S01]  /*d9c0*/  SHF.L.U32 R58, R64, 0x10, RZ ;  /* 0x00000010403a7819 */ /* 0x000fe200000006ff */
[----:B------:R-:W-:Y:S01]  /*d9d0*/  FMUL R0, R52, R28 ;  /* 0x0000001c34007220 */ /* 0x000fe20000400000 */
[----:B------:R-:W-:Y:S01]  /*d9e0*/  LOP3.LUT R59, R64, 0xffff0000, RZ, 0xc0, !PT ;  /* 0xffff0000403b7812 */ /* 0x000fe200078ec0ff */
[----:B------:R-:W-:Y:S01]  /*d9f0*/  FMUL R2, R52, R29 ;  /* 0x0000001d34027220 */ /* 0x000fe20000400000 */
[----:B------:R-:W-:Y:S01]  /*da00*/  F2FP.BF16.F32.PACK_AB R113, R4, R3 ;  /* 0x000000030471723e */ /* 0x000fe200000010ff */
[C---:B------:R-:W-:Y:S01]  /*da10*/  FMUL R21, R52.reuse, R5 ;  /* 0x0000000534157220 */ /* 0x040fe20000400000 */
[C---:B------:R-:W-:Y:S01]  /*da20*/  SHF.L.U32 R60, R65.reuse, 0x10, RZ ;  /* 0x00000010413c7819 */ /* 0x040fe200000006ff */
[C---:B------:R-:W-:Y:S01]  /*da30*/  FMUL R5, R52.reuse, R30 ;  /* 0x0000001e34057220 */ /* 0x040fe20000400000 */
[----:B------:R-:W-:Y:S01]  /*da40*/  LOP3.LUT R61, R65, 0xffff0000, RZ, 0xc0, !PT ;  /* 0xffff0000413d7812 */ /* 0x000fe200078ec0ff */
[----:B------:R-:W-:Y:S01]  /*da50*/  FMUL R22, R52, R6 ;  /* 0x0000000634167220 */ /* 0x000fe20000400000 */
[----:B------:R-:W-:Y:S01]  /*da60*/  SHF.L.U32 R62, R66, 0x10, RZ ;  /* 0x00000010423e7819 */ /* 0x000fe200000006ff */
        /* <DEDUP_REMOVED lines=10> */
[----:B------:R-:W-:Y:S01]  /*db10*/  FMUL R3, R52, R33 ;  /* 0x0000002134037220 */ /* 0x000fe20000400000 */
[----:B------:R-:W-:Y:S01]  /*db20*/  F2FP.BF16.F32.PACK_AB R114, R2, R0 ;  /* 0x000000000272723e */ /* 0x000fe200000010ff */
[----:B------:R-:W-:Y:S01]  /*db30*/  FFMA R5, R53, R56, R5 ;  /* 0x0000003835057223 */ /* 0x000fe20000000005 */
[----:B------:R-:W-:Y:S01]  /*db40*/  SHF.L.U32 R68, R73, 0x10, RZ ;  /* 0x0000001049447819 */ /* 0x000fe200000006ff */
[----:B------:R-:W-:Y:S01]  /*db50*/  FFMA R6, R53, R57, R6 ;  /* 0x0000003935067223 */ /* 0x000fe20000000006 */
[----:B------:R-:W-:Y:S01]  /*db60*/  LOP3.LUT R69, R73, 0xffff0000, RZ, 0xc0, !PT ;  /* 0xffff000049457812 */ /* 0x000fe200078ec0ff */
[C---:B------:R-:W-:Y:S01]  /*db70*/  FFMA R7, R53.reuse, R58, R7 ;  /* 0x0000003a35077223 */ /* 0x040fe20000000007 */
[----:B------:R-:W-:Y:S01]  /*db80*/  SHF.L.U32 R70, R74, 0x10, RZ ;  /* 0x000000104a467819 */ /* 0x000fe200000006ff */
[----:B------:R-:W-:Y:S01]  /*db90*/  UIADD3 UR4, UPT, UPT, UR4, 0xe0, URZ ;  /* 0x000000e004047890 */ /* 0x000fe2000fffe0ff */
[----:B------:R-:W-:Y:S01]  /*dba0*/  F2FP.BF16.F32.PACK_AB R115, R6, R5 ;  /* 0x000000050673723e */ /* 0x000fe200000010ff */
[----:B------:R-:W-:Y:S01]  /*dbb0*/  FFMA R3, R53, R59, R3 ;  /* 0x0000003b35037223 */ /* 0x000fe20000000003 */
[----:B------:R-:W-:Y:S01]  /*dbc0*/  LOP3.LUT R71, R74, 0xffff0000, RZ, 0xc0, !PT ;  /* 0xffff00004a477812 */ /* 0x000fe200078ec0ff */
[C---:B------:R-:W-:Y:S01]  /*dbd0*/  FMUL R0, R52.reuse, R34 ;  /* 0x0000002234007220 */ /* 0x040fe20000400000 */
[----:B------:R-:W-:Y:S01]  /*dbe0*/  SHF.L.U32 R72, R75, 0x10, RZ ;  /* 0x000000104b487819 */ /* 0x000fe200000006ff */
[C---:B------:R-:W-:Y:S01]  /*dbf0*/  FMUL R2, R52.reuse, R35 ;  /* 0x0000002334027220 */ /* 0x040fe20000400000 */
[----:B------:R-:W-:Y:S01]  /*dc00*/  UPRMT UR4, UR37, 0x654, UR4 ;  /* 0x0000065425047896 */ /* 0x000fe20008000004 */
[C---:B------:R-:W-:Y:S01]  /*dc10*/  FMUL R4, R52.reuse, R36 ;  /* 0x0000002434047220 */ /* 0x040fe20000400000 */
[C---:B------:R-:W-:Y:S01]  /*dc20*/  FMUL R5, R52.reuse, R37 ;  /* 0x0000002534057220 */ /* 0x040fe20000400000 */
[----:B------:R-:W-:Y:S01]  /*dc30*/  F2FP.BF16.F32.PACK_AB R28, R3, R7 ;  /* 0x00000007031c723e */ /* 0x000fe200000010ff */
[C---:B------:R-:W-:Y:S01]  /*dc40*/  FFMA R0, R53.reuse, R60, R0 ;  /* 0x0000003c35007223 */ /* 0x040fe20000000000 */
[C---:B------:R-:W-:Y:S01]  /*dc50*/  FMUL R6, R52.reuse, R38 ;  /* 0x0000002634067220 */ /* 0x040fe20000400000 */
[C---:B------:R-:W-:Y:S01]  /*dc60*/  FFMA R2, R53.reuse, R61, R2 ;  /* 0x0000003d35027223 */ /* 0x040fe20000000002 */
[C---:B------:R-:W-:Y:S01]  /*dc70*/  FMUL R3, R52.reuse, R39 ;  /* 0x0000002734037220 */ /* 0x040fe20000400000 */
[C---:B------:R-:W-:Y:S01]  /*dc80*/  FFMA R4, R53.reuse, R62, R4 ;  /* 0x0000003e35047223 */ /* 0x040fe20000000004 */
[C---:B------:R-:W-:Y:S01]  /*dc90*/  FFMA R5, R53.reuse, R63, R5 ;  /* 0x0000003f35057223 */ /* 0x040fe20000000005 */
[C---:B------:R-:W-:Y:S01]  /*dca0*/  FFMA R6, R53.reuse, R64, R6 ;  /* 0x0000004035067223 */ /* 0x040fe20000000006 */
[C---:B------:R-:W-:Y:S01]  /*dcb0*/  FFMA R3, R53.reuse, R65, R3 ;  /* 0x0000004135037223 */ /* 0x040fe20000000003 */
[----:B------:R-:W-:Y:S01]  /*dcc0*/  FFMA R20, R53, R66, R20 ;  /* 0x0000004235147223 */ /* 0x000fe20000000014 */
[----:B------:R-:W-:Y:S01]  /*dcd0*/  FMUL R8, R52, R8 ;  /* 0x0000000834087220 */ /* 0x000fe20000400000 */
[----:B------:R-:W-:Y:S01]  /*dce0*/  SYNCS.ARRIVE.TRANS64.RED.A1T0 RZ, [UR4], RZ ;  /* 0x000000ffffff79a7 */ /* 0x000fe20008100404 */
[----:B------:R1:W-:Y:S01]  /*dcf0*/  @!P1 STS.128 [R108+UR36+0x3200], R112 ;  /* 0x003200706c009988 */ /* 0x0003e20008000c24 */
[----:B------:R-:W-:Y:S01]  /*dd00*/  LOP3.LUT R73, R75, 0xffff0000, RZ, 0xc0, !PT ;  /* 0xffff00004b497812 */ /* 0x000fe200078ec0ff */
[C---:B------:R-:W-:Y:S01]  /*dd10*/  FFMA R21, R53.reuse, R67, R21 ;  /* 0x0000004335157223 */ /* 0x040fe20000000015 */
[----:B------:R-:W-:Y:S01]  /*dd20*/  SHF.L.U32 R24, R76, 0x10, RZ ;  /* 0x000000104c187819 */ /* 0x000fe200000006ff */
[----:B------:R-:W-:Y:S01]  /*dd30*/  FMUL R9, R52, R9 ;  /* 0x0000000934097220 */ /* 0x000fe20000400000 */
[----:B------:R-:W-:Y:S01]  /*dd40*/  LOP3.LUT R25, R76, 0xffff0000, RZ, 0xc0, !PT ;  /* 0xffff00004c197812 */ /* 0x000fe200078ec0ff */
[C---:B------:R-:W-:Y:S01]  /*dd50*/  FFMA R22, R53.reuse, R68, R22 ;  /* 0x0000004435167223 */ /* 0x040fe20000000016 */
[C---:B------:R-:W-:Y:S01]  /*dd60*/  FMUL R10, R52.reuse, R10 ;  /* 0x0000000a340a7220 */ /* 0x040fe20000400000 */
[C---:B------:R-:W-:Y:S01]  /*dd70*/  FFMA R23, R53.reuse, R69, R23 ;  /* 0x0000004535177223 */ /* 0x040fe20000000017 */
[----:B------:R-:W-:Y:S01]  /*dd80*/  FMUL R11, R52, R11 ;  /* 0x0000000b340b7220 */ /* 0x000fe20000400000 */
[----:B------:R-:W-:Y:S01]  /*dd90*/  F2FP.BF16.F32.PACK_AB R29, R2, R0 ;  /* 0x00000000021d723e */ /* 0x000fe200000010ff */
[----:B------:R-:W-:Y:S01]  /*dda0*/  FFMA R8, R53, R70, R8 ;  /* 0x0000004635087223 */ /* 0x000fe20000000008 */
[----:B------:R-:W-:Y:S01]  /*ddb0*/  F2FP.BF16.F32.PACK_AB R30, R5, R4 ;  /* 0x00000004051e723e */ /* 0x000fe200000010ff */
[C---:B------:R-:W-:Y:S01]  /*ddc0*/  FMUL R12, R52.reuse, R12 ;  /* 0x0000000c340c7220 */ /* 0x040fe20000400000 */
[----:B------:R-:W-:Y:S01]  /*ddd0*/  F2FP.BF16.F32.PACK_AB R31, R3, R6 ;  /* 0x00000006031f723e */ /* 0x000fe200000010ff */
[----:B------:R-:W-:Y:S01]  /*dde0*/  FFMA R9, R53, R71, R9 ;  /* 0x0000004735097223 */ /* 0x000fe20000000009 */
[C---:B------:R-:W-:Y:S01]  /*ddf0*/  FMUL R13, R52.reuse, R13 ;  /* 0x0000000d340d7220 */ /* 0x040fe20000400000 */
[----:B------:R-:W-:Y:S01]  /*de00*/  SHF.L.U32 R26, R77, 0x10, RZ ;  /* 0x000000104d1a7819 */ /* 0x000fe200000006ff */
[----:B------:R-:W-:Y:S01]  /*de10*/  FFMA R10, R53, R72, R10 ;  /* 0x00000048350a7223 */ /* 0x000fe2000000000a */
[----:B------:R1:W-:Y:S01]  /*de20*/  @!P1 STS.128 [R107+0x3200], R28 ;  /* 0x0032001c6b009388 */ /* 0x0003e20000000c00 */
[C---:B------:R-:W-:Y:S01]  /*de30*/  FMUL R14, R52.reuse, R14 ;  /* 0x0000000e340e7220 */ /* 0x040fe20000400000 */
[----:B------:R-:W-:Y:S01]  /*de40*/  LOP3.LUT R27, R77, 0xffff0000, RZ, 0xc0, !PT ;  /* 0xffff00004d1b7812 */ /* 0x000fe200078ec0ff */
[C---:B------:R-:W-:Y:S01]  /*de50*/  FFMA R11, R53.reuse, R73, R11 ;  /* 0x00000049350b7223 */ /* 0x040fe2000000000b */
[----:B------:R-:W-:Y:S01]  /*de60*/  FMUL R15, R52, R15 ;  /* 0x0000000f340f7220 */ /* 0x000fe20000400000 */
[----:B------:R-:W-:Y:S01]  /*de70*/  SHF.L.U32 R40, R78, 0x10, RZ ;  /* 0x000000104e287819 */ /* 0x000fe200000006ff */
[C---:B------:R-:W-:Y:S01]  /*de80*/  FFMA R12, R53.reuse, R24, R12 ;  /* 0x00000018350c7223 */ /* 0x040fe2000000000c */
[----:B------:R-:W-:Y:S01]  /*de90*/  FMUL R16, R52, R16 ;  /* 0x0000001034107220 */ /* 0x000fe20000400000 */
[----:B------:R-:W-:Y:S01]  /*dea0*/  LOP3.LUT R74, R78, 0xffff0000, RZ, 0xc0, !PT ;  /* 0xffff00004e4a7812 */ /* 0x000fe200078ec0ff */
[----:B------:R-:W-:Y:S01]  /*deb0*/  FFMA R13, R53, R25, R13 ;  /* 0x00000019350d7223 */ /* 0x000fe2000000000d */
[C---:B------:R-:W-:Y:S01]  /*dec0*/  FMUL R17, R52.reuse, R17 ;  /* 0x0000001134117220 */ /* 0x040fe20000400000 */
[----:B------:R-:W-:Y:S01]  /*ded0*/  SHF.L.U32 R75, R79, 0x10, RZ ;  /* 0x000000104f4b7819 */ /* 0x000fe200000006ff */
[----:B------:R-:W-:Y:S01]  /*dee0*/  FFMA R14, R53, R26, R14 ;  /* 0x0000001a350e7223 */ /* 0x000fe2000000000e */
[----:B------:R-:W-:Y:S01]  /*def0*/  F2FP.BF16.F32.PACK_AB R20, R21, R20 ;  /* 0x000000141514723e */ /* 0x000fe200000010ff */
[C---:B------:R-:W-:Y:S01]  /*df00*/  FMUL R18, R52.reuse, R18 ;  /* 0x0000001234127220 */ /* 0x040fe20000400000 */
[----:B------:R-:W-:Y:S01]  /*df10*/  LOP3.LUT R76, R79, 0xffff0000, RZ, 0xc0, !PT ;  /* 0xffff00004f4c7812 */ /* 0x000fe200078ec0ff */
[----:B------:R-:W-:Y:S01]  /*df20*/  FFMA R15, R53, R27, R15 ;  /* 0x0000001b350f7223 */ /* 0x000fe2000000000f */
[----:B------:R-:W-:Y:S01]  /*df30*/  F2FP.BF16.F32.PACK_AB R21, R23, R22 ;  /* 0x000000161715723e */ /* 0x000fe200000010ff */
[----:B------:R-:W-:Y:S01]  /*df40*/  FMUL R19, R52, R19 ;  /* 0x0000001334137220 */ /* 0x000fe20000400000 */
[----:B------:R-:W-:Y:S01]  /*df50*/  F2FP.BF16.F32.PACK_AB R22, R9, R8 ;  /* 0x000000080916723e */ /* 0x000fe200000010ff */
[----:B------:R-:W-:Y:S01]  /*df60*/  FFMA R16, R53, R40, R16 ;  /* 0x0000002835107223 */ /* 0x000fe20000000010 */
[----:B------:R-:W-:Y:S01]  /*df70*/  F2FP.BF16.F32.PACK_AB R23, R11, R10 ;  /* 0x0000000a0b17723e */ /* 0x000fe200000010ff */
[C---:B------:R-:W-:Y:S01]  /*df80*/  FFMA R17, R53.reuse, R74, R17 ;  /* 0x0000004a35117223 */ /* 0x040fe20000000011 */
[C---:B------:R-:W-:Y:S01]  /*df90*/  FFMA R18, R53.reuse, R75, R18 ;  /* 0x0000004b35127223 */ /* 0x040fe20000000012 */
[----:B------:R-:W-:Y:S01]  /*dfa0*/  FFMA R19, R53, R76, R19 ;  /* 0x0000004c35137223 */ /* 0x000fe20000000013 */
[----:B------:R-:W-:Y:S01]  /*dfb0*/  F2FP.BF16.F32.PACK_AB R12, R13, R12 ;  /* 0x0000000c0d0c723e */ /* 0x000fe200000010ff */
[----:B------:R1:W-:Y:S01]  /*dfc0*/  @!P1 STS.128 [R108+UR36+0x3a00], R20 ;  /* 0x003a00146c009988 */ /* 0x0003e20008000c24 */
[----:B------:R-:W-:Y:S01]  /*dfd0*/  F2FP.BF16.F32.PACK_AB R13, R15, R14 ;  /* 0x0000000e0f0d723e */ /* 0x000fe200000010ff */
[----:B------:R-:W-:Y:S01]  /*dfe0*/  BSSY.RECONVERGENT B0, `(.L_x_186) ;  /* 0x000001a000007945 */ /* 0x000fe20003800200 */
[----:B------:R-:W-:Y:S02]  /*dff0*/  F2FP.BF16.F32.PACK_AB R14, R17, R16 ;  /* 0x00000010110e723e */ /* 0x000fe400000010ff */
[----:B------:R-:W-:Y:S02]  /*e000*/  F2FP.BF16.F32.PACK_AB R15, R19, R18 ;  /* 0x00000012130f723e */ /* 0x000fe400000010ff */
[----:B------:R-:W-:Y:S03]  /*e010*/  ISETP.NE.AND P0, PT, R102, RZ, PT ;  /* 0x000000ff6600720c */ /* 0x000fe60003f05270 */
[----:B------:R1:W-:Y:S01]  /*e020*/  @!P1 STS.128 [R107+0x3a00], R12 ;  /* 0x003a000c6b009388 */ /* 0x0003e20000000c00 */
[----:B------:R-:W-:Y:S01]  /*e030*/  @!PT LDS RZ, [RZ] ;  /* 0x00000000fffff984 */ /* 0x000fe20000000800 */
[----:B------:R-:W-:Y:S01]  /*e040*/  @!PT LDS RZ, [RZ] ;  /* 0x00000000fffff984 */ /* 0x000fe20000000800 */
[----:B------:R-:W-:Y:S01]  /*e050*/  @!PT LDS RZ, [RZ] ;  /* 0x00000000fffff984 */ /* 0x000fe20000000800 */
[----:B------:R-:W-:Y:S01]  /*e060*/  @!PT LDS RZ, [RZ] ;  /* 0x00000000fffff984 */ /* 0x000fe20000000800 */
[----:B------:R2:W-:Y:S07]  /*e070*/  MEMBAR.ALL.CTA ;  /* 0x0000000000007992 */ /* 0x0005ee0000008000 */
[----:B--2---:R-:W2:Y:S02]  /*e080*/  FENCE.VIEW.ASYNC.S ;  /* 0x00000000000073c6 */ /* 0x004ea40000000000 */
        /* <DEDUP_REMOVED lines=15> */
.L_x_187:
[----:B------:R-:W-:Y:S05]  /*e180*/  BSYNC.RECONVERGENT B0 ;  /* 0x0000000000007941 */ /* 0x000fea0003800200 */
.L_x_186:
[----:B------:R-:W-:Y:S01]  /*e190*/  BAR.SYNC.DEFER_BLOCKING 0x1, 0x80 ;  /* 0x0042000000007b1d */ /* 0x000fe20000010000 */
[----:B------:R-:W-:Y:S01]  /*e1a0*/  UISETP.NE.AND UP0, UPT, UR45, -0x8, UPT ;  /* 0xfffffff82d00788c */ /* 0x000fe2000bf05270 */
[----:B------:R-:W-:Y:S08]  /*e1b0*/  IADD3 R98, PT, PT, R98, 0x1, RZ ;  /* 0x0000000162627810 */ /* 0x000ff00007ffe0ff */
[----:B------:R-:W-:Y:S05]  /*e1c0*/  BRA.U !UP0, `(.L_x_188) ;  /* 0x0000000108287547 */ /* 0x000fea000b800000 */
[----:B------:R-:W-:Y:S01]  /*e1d0*/  ISETP.NE.AND P0, PT, R109, RZ, PT ;  /* 0x000000ff6d00720c */ /* 0x000fe20003f05270 */
[----:B------:R-:W-:Y:S01]  /*e1e0*/  IMAD.U32 R2, RZ, RZ, UR56 ;  /* 0x00000038ff027e24 */ /* 0x000fe2000f8e00ff */
[----:B------:R-:W-:Y:S01]  /*e1f0*/  UIADD3 UR56, UPT, UPT, UR56, 0x1, URZ ;  /* 0x0000000138387890 */ /* 0x000fe2000fffe0ff */
[----:B------:R-:W-:Y:S03]  /*e200*/  IMAD.U32 R0, RZ, RZ, UR37 ;  /* 0x00000025ff007e24 */ /* 0x000fe6000f8e00ff */
[----:B------:R-:W-:Y:S04]  /*e210*/  UISETP.NE.AND UP0, UPT, UR56, 0x4, UPT ;  /* 0x000000043800788c */ /* 0x000fe8000bf05270 */
[----:B------:R-:W-:Y:S03]  /*e220*/  USEL UR56, UR56, URZ, UP0 ;  /* 0x000000ff38387287 */ /* 0x000fe60008000000 */
[----:B------:R-:W-:Y:S05]  /*e230*/  @P0 LEA R2, R2, UR36, 0x3 ;  /* 0x0000002402020c11 */ /* 0x000fea000f8e18ff */
[----:B------:R-:W-:Y:S05]  /*e240*/  @P0 VIADD R2, R2, 0x80 ;  /* 0x0000008002020836 */ /* 0x000fea0000000000 */
[----:B------:R-:W-:Y:S04]  /*e250*/  @P0 PRMT R0, R0, 0x654, R2 ;  /* 0x0000065400000816 */ /* 0x000fe80000000002 */
[----:B------:R2:W-:Y:S03]  /*e260*/  @P0 SYNCS.ARRIVE.TRANS64.RED.A1T0 RZ, [R0+URZ], RZ ;  /* 0x000000ff00ff09a7 */ /* 0x0005e600081004ff */
.L_x_188:
[----:B------:R-:W-:Y:S01]  /*e270*/  ISETP.NE.AND P2, PT, R104, RZ, PT ;  /* 0x000000ff6800720c */ /* 0x000fe20003f45270 */
[----:B------:R-:W-:Y:S01]  /*e280*/  VIADD R2, R50, UR38 ;  /* 0x0000002632027c36 */ /* 0x000fe20008000000 */
[----:B------:R-:W-:Y:S01]  /*e290*/  ISETP.NE.AND P0, PT, R106, 0x2, PT ;  /* 0x000000026a00780c */ /* 0x000fe20003f05270 */
[----:B--2---:R-:W-:Y:S01]  /*e2a0*/  VIADD R0, R51, UR39 ;  /* 0x0000002733007c36 */ /* 0x004fe20008000000 */
[----:B------:R-:W-:Y:S01]  /*e2b0*/  ISETP.NE.AND P1, PT, R98, 0x2, PT ;  /* 0x000000026200780c */ /* 0x000fe20003f25270 */
[----:B------:R-:W-:Y:S01]  /*e2c0*/  UIADD3 UR45, UPT, UPT, UR45, 0x8, URZ ;  /* 0x000000082d2d7890 */ /* 0x000fe2000fffe0ff */
[----:B------:R-:W-:Y:S02]  /*e2d0*/  R2UR UR11, R2 ;  /* 0x00000000020b72ca */ /* 0x000fe400000e0000 */
[----:B------:R-:W-:Y:S02]  /*e2e0*/  R2UR UR27, R0 ;  /* 0x00000000001b72ca */ /* 0x000fe400000e0000 */
[----:B------:R-:W-:Y:S02]  /*e2f0*/  SEL R2, RZ, 0x1, P0 ;  /* 0x00000001ff027807 */ /* 0x000fe40000000000 */
[----:B------:R-:W-:Y:S02]  /*e300*/  SEL R0, RZ, 0x1, P1 ;  /* 0x00000001ff007807 */ /* 0x000fe40000800000 */
[----:B------:R-:W-:Y:S02]  /*e310*/  @P2 R2UR UR44, R95 ;  /* 0x000000005f2c22ca */ /* 0x000fe400000e0000 */
[----:B------:R-:W-:Y:S02]  /*e320*/  LOP3.LUT R96, R96, R2, RZ, 0x3c, !PT ;  /* 0x0000000260607212 */ /* 0x000fe400078e3cff */
[----:B------:R-:W-:Y:S02]  /*e330*/  LOP3.LUT R97, R97, R0, RZ, 0x3c, !PT ;  /* 0x0000000061617212 */ /* 0x000fe400078e3cff */
[----:B------:R-:W-:Y:S02]  /*e340*/  SEL R106, R106, RZ, P0 ;  /* 0x000000ff6a6a7207 */ /* 0x000fe40000000000 */
[----:B------:R-:W-:Y:S01]  /*e350*/  SEL R98, R98, RZ, P1 ;  /* 0x000000ff62627207 */ /* 0x000fe20000800000 */
[----:B------:R-:W-:Y:S06]  /*e360*/  @P2 BRA `(.L_x_189) ;  /* 0xffffff7c00302947 */ /* 0x000fec000383ffff */
[----:B------:R-:W2:Y:S01]  /*e370*/  LDCU.64 UR6, c[0x0][0xc88] ;  /* 0x00019100ff0677ac */ /* 0x000ea20008000a00 */
[----:B------:R-:W3:Y:S01]  /*e380*/  LDCU.64 UR4, c[0x0][0xc90] ;  /* 0x00019200ff0477ac */ /* 0x000ee20008000a00 */
[----:B--2---:R-:W-:Y:S02]  /*e390*/  ISETP.NE.U32.AND P2, PT, RZ, UR6, PT ;  /* 0x00000006ff007c0c */ /* 0x004fe4000bf45070 */
[----:B---3--:R-:W-:Y:S02]  /*e3a0*/  ISETP.NE.U32.AND P1, PT, RZ, UR4, PT ;  /* 0x00000004ff007c0c */ /* 0x008fe4000bf25070 */
[----:B------:R-:W-:Y:S02]  /*e3b0*/  ISETP.NE.AND.EX P2, PT, RZ, UR7, PT, P2 ;  /* 0x00000007ff007c0c */ /* 0x000fe4000bf45320 */
[----:B------:R-:W-:-:S13]  /*e3c0*/  ISETP.NE.AND.EX P0, PT, RZ, UR5, PT, P1 ;  /* 0x00000005ff007c0c */ /* 0x000fda000bf05310 */
[----:B------:R-:W-:Y:S05]  /*e3d0*/  @P2 BRA P0, `(.L_x_190) ;  /* 0x00000000003c2947 */ /* 0x000fea0000000000 */
[----:B------:R-:W-:-:S13]  /*e3e0*/  ISETP.NE.AND.EX P1, PT, RZ, UR5, PT, P1 ;  /* 0x00000005ff007c0c */ /* 0x000fda000bf25310 */
[----:B------:R-:W-:Y:S05]  /*e3f0*/  @P1 BRA `(.L_x_191) ;  /* 0x00000000000c1947 */ /* 0x000fea0003800000 */
[----:B------:R-:W-:-:S13]  /*e400*/  FSETP.NEU.AND P0, PT, R53, RZ, PT ;  /* 0x000000ff3500720b */ /* 0x000fda0003f0d000 */
[----:B------:R-:W-:Y:S05]  /*e410*/  @!P0 EXIT ;  /* 0x000000000000894d */ /* 0x000fea0003800000 */
[----:B------:R-:W-:Y:S05]  /*e420*/  BRA `(.L_x_190) ;  /* 0x0000000000287947 */ /* 0x000fea0003800000 */
.L_x_191:
[----:B------:R-:W-:Y:S01]  /*e430*/  ISETP.NE.AND P0, PT, R105, RZ, PT ;  /* 0x000000ff6900720c */ /* 0x000fe20003f05270 */
[----:B------:R-:W-:-:S12]  /*e440*/  BSSY.RECONVERGENT B0, `(.L_x_190) ;  /* 0x0000008000007945 */ /* 0x000fd80003800200 */
[----:B------:R-:W-:Y:S05]  /*e450*/  @P0 BRA `(.L_x_192) ;  /* 0x0000000000100947 */ /* 0x000fea0003800000 */
[----:B------:R-:W-:-:S04]  /*e460*/  ISETP.NE.U32.AND P0, PT, RZ, UR6, PT ;  /* 0x00000006ff007c0c */ /* 0x000fc8000bf05070 */
[----:B------:R-:W-:-:S13]  /*e470*/  ISETP.NE.AND.EX P0, PT, RZ, UR7, PT, P0 ;  /* 0x00000007ff007c0c */ /* 0x000fda000bf05300 */
[----:B------:R-:W-:Y:S05]  /*e480*/  @!P0 EXIT ;  /* 0x000000000000894d */ /* 0x000fea0003800000 */
[----:B------:R-:W-:Y:S05]  /*e490*/  BRA `(.L_x_193) ;  /* 0x0000000000087947 */ /* 0x000fea0003800000 */
.L_x_192:
[----:B------:R-:W-:-:S13]  /*e4a0*/  FSETP.NEU.AND P0, PT, R53, RZ, PT ;  /* 0x000000ff3500720b */ /* 0x000fda0003f0d000 */
[----:B------:R-:W-:Y:S05]  /*e4b0*/  @!P0 EXIT ;  /* 0x000000000000894d */ /* 0x000fea0003800000 */
.L_x_193:
[----:B------:R-:W-:Y:S05]  /*e4c0*/  BSYNC.RECONVERGENT B0 ;  /* 0x0000000000007941 */ /* 0x000fea0003800200 */
.L_x_190:
[----:B------:R-:W-:Y:S01]  /*e4d0*/  ULEA UR4, UR56, UR36, 0x3 ;  /* 0x0000002438047291 */ /* 0x000fe2000f8e18ff */
[----:B------:R-:W-:-:S04]  /*e4e0*/  DEPBAR.LE SB0, 0x0 ;  /* 0x000080000000791a */ /* 0x000fc80000000000 */
[----:B------:R-:W-:-:S04]  /*e4f0*/  UIADD3 UR4, UPT, UPT, UR4, 0x80, URZ ;  /* 0x0000008004047890 */ /* 0x000fc8000fffe0ff */
[----:B------:R-:W-:-:S09]  /*e500*/  UPRMT UR4, UR37, 0x654, UR4 ;  /* 0x0000065425047896 */ /* 0x000fd20008000004 */
[----:B------:R-:W-:Y:S01]  /*e510*/  SYNCS.ARRIVE.TRANS64.RED.A1T0 RZ, [UR4], RZ ;  /* 0x000000ffffff79a7 */ /* 0x000fe20008100404 */
[----:B------:R-:W-:Y:S05]  /*e520*/  EXIT ;  /* 0x000000000000794d */ /* 0x000fea0003800000 */
.L_x_24:
[----:B------:R1:W1:Y:S02]  /*e530*/  SYNCS.PHASECHK.TRANS64.TRYWAIT P0, [R2+URZ+0x100], R3 ;  /* 0x00010003020075a7 */ /* 0x00026400080011ff */
[----:B-1----:R-:W-:Y:S05]  /*e540*/  @!P0 NANOSLEEP.SYNCS 0x989680 ;  /* 0x009896800000895d */ /* 0x002fea0003900000 */
[----:B------:R-:W1:Y:S02]  /*e550*/  @!P0 SYNCS.PHASECHK.TRANS64 P0, [R2+URZ+0x100], R3 ;  /* 0x00010003020085a7 */ /* 0x000e6400080010ff */
[----:B-1----:R-:W-:Y:S05]  /*e560*/  @!P0 BRA `(.L_x_24) ;  /* 0xfffffffc00f08947 */ /* 0x002fea000383ffff */
[----:B------:R-:W-:Y:S05]  /*e570*/  BRA `(.L_x_194) ;  /* 0xffffff3400507947 */ /* 0x000fea000383ffff */
.L_x_27:
[----:B---3--:R-:W-:-:S07]  /*e580*/  MOV R2, UR41 ;  /* 0x0000002900027c02 */ /* 0x008fce0008000f00 */
.L_x_195:
[----:B-1----:R1:W3:Y:S02]  /*e590*/  SYNCS.PHASECHK.TRANS64.TRYWAIT P0, [R2+URZ+0x30], R4 ;  /* 0x00003004020075a7 */ /* 0x0022e400080011ff */
[----:B---3--:R-:W-:Y:S05]  /*e5a0*/  @!P0 NANOSLEEP.SYNCS 0x989680 ;  /* 0x009896800000895d */ /* 0x008fea0003900000 */
[----:B------:R-:W3:Y:S02]  /*e5b0*/  @!P0 SYNCS.PHASECHK.TRANS64 P0, [R2+URZ+0x30], R4 ;  /* 0x00003004020085a7 */ /* 0x000ee400080010ff */
[----:B---3--:R-:W-:Y:S05]  /*e5c0*/  @!P0 BRA `(.L_x_195) ;  /* 0xfffffffc00f08947 */ /* 0x008fea000383ffff */
[----:B------:R-:W-:Y:S05]  /*e5d0*/  BRA `(.L_x_26) ;  /* 0xffffff34009c7947 */ /* 0x000fea000383ffff */
.L_x_36:
[----:B-1----:R-:W-:-:S07]  /*e5e0*/  MOV R2, UR41 ;  /* 0x0000002900027c02 */ /* 0x002fce0008000f00 */
.L_x_196:
[----:B-1----:R1:W3:Y:S02]  /*e5f0*/  SYNCS.PHASECHK.TRANS64.TRYWAIT P0, [R2+URZ+0x30], R4 ;  /* 0x00003004020075a7 */ /* 0x0022e400080011ff */
[----:B---3--:R-:W-:Y:S05]  /*e600*/  @!P0 NANOSLEEP.SYNCS 0x989680 ;  /* 0x009896800000895d */ /* 0x008fea0003900000 */
[----:B------:R-:W3:Y:S02]  /*e610*/  @!P0 SYNCS.PHASECHK.TRANS64 P0, [R2+URZ+0x30], R4 ;  /* 0x00003004020085a7 */ /* 0x000ee400080010ff */
[----:B---3--:R-:W-:Y:S05]  /*e620*/  @!P0 BRA `(.L_x_196) ;  /* 0xfffffffc00f08947 */ /* 0x008fea000383ffff */
[----:B------:R-:W-:Y:S05]  /*e630*/  BRA `(.L_x_35) ;  /* 0xffffff3800b47947 */ /* 0x000fea000383ffff */
.L_x_43:
[----:B-1----:R1:W3:Y:S02]  /*e640*/  SYNCS.PHASECHK.TRANS64.TRYWAIT P0, [R2+URZ+0xb0], R3 ;  /* 0x0000b003020075a7 */ /* 0x0022e400080011ff */
[----:B---3--:R-:W-:Y:S05]  /*e650*/  @!P0 NANOSLEEP.SYNCS 0x989680 ;  /* 0x009896800000895d */ /* 0x008fea0003900000 */
[----:B------:R-:W3:Y:S02]  /*e660*/  @!P0 SYNCS.PHASECHK.TRANS64 P0, [R2+URZ+0xb0], R3 ;  /* 0x0000b003020085a7 */ /* 0x000ee400080010ff */
[----:B---3--:R-:W-:Y:S05]  /*e670*/  @!P0 BRA `(.L_x_43) ;  /* 0xfffffffc00f08947 */ /* 0x008fea000383ffff */
[----:B------:R-:W-:Y:S05]  /*e680*/  BRA `(.L_x_197) ;  /* 0xffffff3c00b47947 */ /* 0x000fea000383ffff */
.L_x_47:
[----:B------:R-:W-:-:S07]  /*e690*/  MOV R0, UR5 ;  /* 0x0000000500007c02 */ /* 0x000fce0008000f00 */
.L_x_198:
[----:B-1----:R1:W2:Y:S02]  /*e6a0*/  SYNCS.PHASECHK.TRANS64.TRYWAIT P0, [R0+URZ], R2 ;  /* 0x00000002000075a7 */ /* 0x0022a400080011ff */
[----:B--2---:R-:W-:Y:S05]  /*e6b0*/  @!P0 NANOSLEEP.SYNCS 0x989680 ;  /* 0x009896800000895d */ /* 0x004fea0003900000 */
[----:B------:R-:W2:Y:S02]  /*e6c0*/  @!P0 SYNCS.PHASECHK.TRANS64 P0, [R0+URZ], R2 ;  /* 0x00000002000085a7 */ /* 0x000ea400080010ff */
[----:B--2---:R-:W-:Y:S05]  /*e6d0*/  @!P0 BRA `(.L_x_198) ;  /* 0xfffffffc00f08947 */ /* 0x004fea000383ffff */
[----:B------:R-:W-:Y:S05]  /*e6e0*/  BRA `(.L_x_199) ;  /* 0xffffff44002c7947 */ /* 0x000fea000383ffff */
.L_x_48:
[----:B------:R-:W-:-:S07]  /*e6f0*/  MOV R0, UR5 ;  /* 0x0000000500007c02 */ /* 0x000fce0008000f00 */
.L_x_200:
[----:B-1----:R1:W2:Y:S02]  /*e700*/  SYNCS.PHASECHK.TRANS64.TRYWAIT P0, [R0+URZ], R3 ;  /* 0x00000003000075a7 */ /* 0x0022a400080011ff */
[----:B--2---:R-:W-:Y:S05]  /*e710*/  @!P0 NANOSLEEP.SYNCS 0x989680 ;  /* 0x009896800000895d */ /* 0x004fea0003900000 */
[----:B------:R-:W2:Y:S02]  /*e720*/  @!P0 SYNCS.PHASECHK.TRANS64 P0, [R0+URZ], R3 ;  /* 0x00000003000085a7 */ /* 0x000ea400080010ff */
[----:B--2---:R-:W-:Y:S05]  /*e730*/  @!P0 BRA `(.L_x_200) ;  /* 0xfffffffc00f08947 */ /* 0x004fea000383ffff */
[----:B------:R-:W-:Y:S05]  /*e740*/  BRA `(.L_x_201) ;  /* 0xffffff4400387947 */ /* 0x000fea000383ffff */
.L_x_49:
[----:B------:R-:W-:-:S07]  /*e750*/  MOV R0, UR5 ;  /* 0x0000000500007c02 */ /* 0x000fce0008000f00 */
.L_x_202:
[----:B-1----:R1:W2:Y:S02]  /*e760*/  SYNCS.PHASECHK.TRANS64.TRYWAIT P0, [R0+URZ], R3 ;  /* 0x00000003000075a7 */ /* 0x0022a400080011ff */
[----:B--2---:R-:W-:Y:S05]  /*e770*/  @!P0 NANOSLEEP.SYNCS 0x989680 ;  /* 0x009896800000895d */ /* 0x004fea0003900000 */
[----:B------:R-:W2:Y:S02]  /*e780*/  @!P0 SYNCS.PHASECHK.TRANS64 P0, [R0+URZ], R3 ;  /* 0x00000003000085a7 */ /* 0x000ea400080010ff */
[----:B--2---:R-:W-:Y:S05]  /*e790*/  @!P0 BRA `(.L_x_202) ;  /* 0xfffffffc00f08947 */ /* 0x004fea000383ffff */
[----:B------:R-:W-:Y:S05]  /*e7a0*/  BRA `(.L_x_203) ;  /* 0xffffff4400447947 */ /* 0x000fea000383ffff */
.L_x_50:
[----:B------:R-:W-:-:S07]  /*e7b0*/  MOV R0, UR5 ;  /* 0x0000000500007c02 */ /* 0x000fce0008000f00 */
.L_x_204:
[----:B-1----:R1:W2:Y:S02]  /*e7c0*/  SYNCS.PHASECHK.TRANS64.TRYWAIT P0, [R0+URZ], R3 ;  /* 0x00000003000075a7 */ /* 0x0022a400080011ff */
[----:B--2---:R-:W-:Y:S05]  /*e7d0*/  @!P0 NANOSLEEP.SYNCS 0x989680 ;  /* 0x009896800000895d */ /* 0x004fea0003900000 */
[----:B------:R-:W2:Y:S02]  /*e7e0*/  @!P0 SYNCS.PHASECHK.TRANS64 P0, [R0+URZ], R3 ;  /* 0x00000003000085a7 */ /* 0x000ea400080010ff */
[----:B--2---:R-:W-:Y:S05]  /*e7f0*/  @!P0 BRA `(.L_x_204) ;  /* 0xfffffffc00f08947 */ /* 0x004fea000383ffff */
[----:B------:R-:W-:Y:S05]  /*e800*/  BRA `(.L_x_205) ;  /* 0xffffff4400507947 */ /* 0x000fea000383ffff */
.L_x_51:
[----:B------:R-:W-:-:S07]  /*e810*/  MOV R0, UR5 ;  /* 0x0000000500007c02 */ /* 0x000fce0008000f00 */
.L_x_206:
[----:B-1----:R1:W2:Y:S02]  /*e820*/  SYNCS.PHASECHK.TRANS64.TRYWAIT P0, [R0+URZ], R3 ;  /* 0x00000003000075a7 */ /* 0x0022a400080011ff */
[----:B--2---:R-:W-:Y:S05]  /*e830*/  @!P0 NANOSLEEP.SYNCS 0x989680 ;  /* 0x009896800000895d */ /* 0x004fea0003900000 */
[----:B------:R-:W2:Y:S02]  /*e840*/  @!P0 SYNCS.PHASECHK.TRANS64 P0, [R0+URZ], R3 ;  /* 0x00000003000085a7 */ /* 0x000ea400080010ff */
[----:B--2---:R-:W-:Y:S05]  /*e850*/  @!P0 BRA `(.L_x_206) ;  /* 0xfffffffc00f08947 */ /* 0x004fea000383ffff */
[----:B------:R-:W-:Y:S05]  /*e860*/  BRA `(.L_x_207) ;  /* 0xffffff44005c7947 */ /* 0x000fea000383ffff */
.L_x_54:
[----:B---3--:R3:W4:Y:S02]  /*e870*/  SYNCS.PHASECHK.TRANS64.TRYWAIT P0, [R0+URZ+0xf0], R4 ;  /* 0x0000f004000075a7 */ /* 0x00872400080011ff */
[----:B----4-:R-:W-:Y:S05]  /*e880*/  @!P0 NANOSLEEP.SYNCS 0x989680 ;  /* 0x009896800000895d */ /* 0x010fea0003900000 */
[----:B------:R-:W4:Y:S02]  /*e890*/  @!P0 SYNCS.PHASECHK.TRANS64 P0, [R0+URZ+0xf0], R4 ;  /* 0x0000f004000085a7 */ /* 0x000f2400080010ff */
[----:B----4-:R-:W-:Y:S05]  /*e8a0*/  @!P0 BRA `(.L_x_54) ;  /* 0xfffffffc00f08947 */ /* 0x010fea000383ffff */
[----:B------:R-:W-:Y:S05]  /*e8b0*/  BRA `(.L_x_208) ;  /* 0xffffff4400b87947 */ /* 0x000fea000383ffff */
.L_x_55:
[----:B------:R-:W-:-:S07]  /*e8c0*/  MOV R0, UR5 ;  /* 0x0000000500007c02 */ /* 0x000fce0008000f00 */
.L_x_209:
[----:B---3--:R3:W4:Y:S02]  /*e8d0*/  SYNCS.PHASECHK.TRANS64.TRYWAIT P0, [R0+URZ+0xc0], R5 ;  /* 0x0000c005000075a7 */ /* 0x00872400080011ff */
[----:B----4-:R-:W-:Y:S05]  /*e8e0*/  @!P0 NANOSLEEP.SYNCS 0x989680 ;  /* 0x009896800000895d */ /* 0x010fea0003900000 */
[----:B------:R-:W4:Y:S02]  /*e8f0*/  @!P0 SYNCS.PHASECHK.TRANS64 P0, [R0+URZ+0xc0], R5 ;  /* 0x0000c005000085a7 */ /* 0x000f2400080010ff */
[----:B----4-:R-:W-:Y:S05]  /*e900*/  @!P0 BRA `(.L_x_209) ;  /* 0xfffffffc00f08947 */ /* 0x010fea000383ffff */
[----:B------:R-:W-:Y:S05]  /*e910*/  BRA `(.L_x_210) ;  /* 0xffffff4400c87947 */ /* 0x000fea000383ffff */
.L_x_56:
[----:B---3--:R3:W4:Y:S02]  /*e920*/  SYNCS.PHASECHK.TRANS64.TRYWAIT P1, [R0+URZ+0xb0], R4 ;  /* 0x0000b004000075a7 */ /* 0x00872400080211ff */
[----:B----4-:R-:W-:Y:S05]  /*e930*/  @!P1 NANOSLEEP.SYNCS 0x989680 ;  /* 0x009896800000995d */ /* 0x010fea0003900000 */
[----:B------:R-:W4:Y:S02]  /*e940*/  @!P1 SYNCS.PHASECHK.TRANS64 P1, [R0+URZ+0xb0], R4 ;  /* 0x0000b004000095a7 */ /* 0x000f2400080210ff */
[----:B----4-:R-:W-:Y:S05]  /*e950*/  @!P1 BRA `(.L_x_56) ;  /* 0xfffffffc00f09947 */ /* 0x010fea000383ffff */
[----:B------:R-:W-:Y:S05]  /*e960*/  BRA `(.L_x_211) ;  /* 0xffffff4400f87947 */ /* 0x000fea000383ffff */
.L_x_59:
[----:B------:R-:W-:-:S07]  /*e970*/  MOV R0, UR5 ;  /* 0x0000000500007c02 */ /* 0x000fce0008000f00 */
.L_x_212:
[----:B---3--:R3:W4:Y:S02]  /*e980*/  SYNCS.PHASECHK.TRANS64.TRYWAIT P0, [R0+URZ+0xc0], R2 ;  /* 0x0000c002000075a7 */ /* 0x00872400080011ff */
[----:B----4-:R-:W-:Y:S05]  /*e990*/  @!P0 NANOSLEEP.SYNCS 0x989680 ;  /* 0x009896800000895d */ /* 0x010fea0003900000 */
[----:B------:R-:W4:Y:S02]  /*e9a0*/  @!P0 SYNCS.PHASECHK.TRANS64 P0, [R0+URZ+0xc0], R2 ;  /* 0x0000c002000085a7 */ /* 0x000f2400080010ff */
[----:B----4-:R-:W-:Y:S05]  /*e9b0*/  @!P0 BRA `(.L_x_212) ;  /* 0xfffffffc00f08947 */ /* 0x010fea000383ffff */
[----:B------:R-:W-:Y:S05]  /*e9c0*/  BRA `(.L_x_58) ;  /* 0xffffff48004c7947 */ /* 0x000fea000383ffff */
.L_x_66:
[----:B-1----:R1:W3:Y:S02]  /*e9d0*/  SYNCS.PHASECHK.TRANS64.TRYWAIT P1, [R0+URZ+0xb0], R2 ;  /* 0x0000b002000075a7 */ /* 0x0022e400080211ff */
[----:B---3--:R-:W-:Y:S05]  /*e9e0*/  @!P1 NANOSLEEP.SYNCS 0x989680 ;  /* 0x009896800000995d */ /* 0x008fea0003900000 */
[----:B------:R-:W3:Y:S02]  /*e9f0*/  @!P1 SYNCS.PHASECHK.TRANS64 P1, [R0+URZ+0xb0], R2 ;  /* 0x0000b002000095a7 */ /* 0x000ee400080210ff */
[----:B---3--:R-:W-:Y:S05]  /*ea00*/  @!P1 BRA `(.L_x_66) ;  /* 0xfffffffc00f09947 */ /* 0x008fea000383ffff */
[----:B------:R-:W-:Y:S05]  /*ea10*/  BRA `(.L_x_213) ;  /* 0xffffff5000507947 */ /* 0x000fea000383ffff */
.L_x_67:
[----:B------:R-:W-:-:S07]  /*ea20*/  MOV R2, UR15 ;  /* 0x0000000f00027c02 */ /* 0x000fce0008000f00 */
.L_x_214:
[----:B-1----:R1:W3:Y:S02]  /*ea30*/  SYNCS.PHASECHK.TRANS64.TRYWAIT P0, [R2+URZ+0xe0], R0 ;  /* 0x0000e000020075a7 */ /* 0x0022e400080011ff */
[----:B---3--:R-:W-:Y:S05]  /*ea40*/  @!P0 NANOSLEEP.SYNCS 0x989680 ;  /* 0x009896800000895d */ /* 0x008fea0003900000 */
[----:B------:R-:W3:Y:S02]  /*ea50*/  @!P0 SYNCS.PHASECHK.TRANS64 P0, [R2+URZ+0xe0], R0 ;  /* 0x0000e000020085a7 */ /* 0x000ee400080010ff */
[----:B---3--:R-:W-:Y:S05]  /*ea60*/  @!P0 BRA `(.L_x_214) ;  /* 0xfffffffc00f08947 */ /* 0x008fea000383ffff */
[----:B------:R-:W-:Y:S05]  /*ea70*/  BRA `(.L_x_215) ;  /* 0xffffff5000887947 */ /* 0x000fea000383ffff */
.L_x_70:
[----:B------:R-:W-:Y:S07]  /*ea80*/  MOV R0, UR14 ;  /* 0x0000000e00007c02 */ /* 0x000fee0008000f00 */
.L_x_216:
[----:B-1----:R1:W3:Y:S02]  /*ea90*/  SYNCS.PHASECHK.TRANS64.TRYWAIT P0, [R0+URZ], R2 ;  /* 0x00000002000075a7 */ /* 0x0022e400080011ff */
[----:B---3--:R-:W-:Y:S05]  /*eaa0*/  @!P0 NANOSLEEP.SYNCS 0x989680 ;  /* 0x009896800000895d */ /* 0x008fea0003900000 */
[----:B------:R-:W3:Y:S02]  /*eab0*/  @!P0 SYNCS.PHASECHK.TRANS64 P0, [R0+URZ], R2 ;  /* 0x00000002000085a7 */ /* 0x000ee400080010ff */
[----:B---3--:R-:W-:Y:S05]  /*eac0*/  @!P0 BRA `(.L_x_216) ;  /* 0xfffffffc00f08947 */ /* 0x008fea000383ffff */
[----:B------:R-:W-:Y:S05]  /*ead0*/  BRA `(.L_x_69) ;  /* 0xffffff5000a47947 */ /* 0x000fea000383ffff */
.L_x_73:
[----:B------:R-:W-:-:S07]  /*eae0*/  MOV R0, UR5 ;  /* 0x0000000500007c02 */ /* 0x000fce0008000f00 */
.L_x_217:
[----:B--2---:R2:W3:Y:S02]  /*eaf0*/  SYNCS.PHASECHK.TRANS64.TRYWAIT P0, [R0+URZ], R2 ;  /* 0x00000002000075a7 */ /* 0x0044e400080011ff */
[----:B---3--:R-:W-:Y:S05]  /*eb00*/  @!P0 NANOSLEEP.SYNCS 0x989680 ;  /* 0x009896800000895d */ /* 0x008fea0003900000 */
[----:B------:R-:W3:Y:S02]  /*eb10*/  @!P0 SYNCS.PHASECHK.TRANS64 P0, [R0+URZ], R2 ;  /* 0x00000002000085a7 */ /* 0x000ee400080010ff */
[----:B---3--:R-:W-:Y:S05]  /*eb20*/  @!P0 BRA `(.L_x_217) ;  /* 0xfffffffc00f08947 */ /* 0x008fea000383ffff */
[----:B------:R-:W-:Y:S05]  /*eb30*/  BRA `(.L_x_218) ;  /* 0xffffff54009c7947 */ /* 0x000fea000383ffff */
.L_x_74:
[----:B------:R-:W-:-:S07]  /*eb40*/  MOV R0, UR6 ;  /* 0x0000000600007c02 */ /* 0x000fce0008000f00 */
.L_x_219:
[----:B--2---:R2:W3:Y:S02]  /*eb50*/  SYNCS.PHASECHK.TRANS64.TRYWAIT P0, [R0+URZ], R2 ;  /* 0x00000002000075a7 */ /* 0x0044e400080011ff */
[----:B---3--:R-:W-:Y:S05]  /*eb60*/  @!P0 NANOSLEEP.SYNCS 0x989680 ;  /* 0x009896800000895d */ /* 0x008fea0003900000 */
[----:B------:R-:W3:Y:S02]  /*eb70*/  @!P0 SYNCS.PHASECHK.TRANS64 P0, [R0+URZ], R2 ;  /* 0x00000002000085a7 */ /* 0x000ee400080010ff */
[----:B---3--:R-:W-:Y:S05]  /*eb80*/  @!P0 BRA `(.L_x_219) ;  /* 0xfffffffc00f08947 */ /* 0x008fea000383ffff */
[----:B------:R-:W-:Y:S05]  /*eb90*/  BRA `(.L_x_220) ;  /* 0xffffff5400a87947 */ /* 0x000fea000383ffff */
.L_x_79:
[----:B---3--:R3:W4:Y:S02]  /*eba0*/  SYNCS.PHASECHK.TRANS64.TRYWAIT P0, [R0+URZ+0xb0], R2 ;  /* 0x0000b002000075a7 */ /* 0x00872400080011ff */
[----:B----4-:R-:W-:Y:S05]  /*ebb0*/  @!P0 NANOSLEEP.SYNCS 0x989680 ;  /* 0x009896800000895d */ /* 0x010fea0003900000 */
[----:B------:R-:W4:Y:S02]  /*ebc0*/  @!P0 SYNCS.PHASECHK.TRANS64 P0, [R0+URZ+0xb0], R2 ;  /* 0x0000b002000085a7 */ /* 0x000f2400080010ff */
[----:B----4-:R-:W-:Y:S05]  /*ebd0*/  @!P0 BRA `(.L_x_79) ;  /* 0xfffffffc00f08947 */ /* 0x010fea000383ffff */
[----:B------:R-:W-:Y:S05]  /*ebe0*/  BRA `(.L_x_221) ;  /* 0xffffff5800987947 */ /* 0x000fea000383ffff */
.L_x_82:
[----:B------:R-:W-:Y:S07]  /*ebf0*/  MOV R0, UR5 ;  /* 0x0000000500007c02 */ /* 0x000fee0008000f00 */
.L_x_222:
[----:B-1----:R1:W3:Y:S02]  /*ec00*/  SYNCS.PHASECHK.TRANS64.TRYWAIT P0, [R0+URZ+0xa8], R2 ;  /* 0x0000a802000075a7 */ /* 0x0022e400080011ff */
[----:B---3--:R-:W-:Y:S05]  /*ec10*/  @!P0 NANOSLEEP.SYNCS 0x989680 ;  /* 0x009896800000895d */ /* 0x008fea0003900000 */
[----:B------:R-:W3:Y:S02]  /*ec20*/  @!P0 SYNCS.PHASECHK.TRANS64 P0, [R0+URZ+0xa8], R2 ;  /* 0x0000a802000085a7 */ /* 0x000ee400080010ff */
[----:B---3--:R-:W-:Y:S05]  /*ec30*/  @!P0 BRA `(.L_x_222) ;  /* 0xfffffffc00f08947 */ /* 0x008fea000383ffff */
[----:B------:R-:W-:Y:S05]  /*ec40*/  BRA `(.L_x_81) ;  /* 0xffffff5c00987947 */ /* 0x000fea000383ffff */
.L_x_85:
[----:B------:R-:W-:Y:S07]  /*ec50*/  MOV R0, UR5 ;  /* 0x0000000500007c02 */ /* 0x000fee0008000f00 */
.L_x_223:
[----:B-1----:R1:W3:Y:S02]  /*ec60*/  SYNCS.PHASECHK.TRANS64.TRYWAIT P0, [R0+URZ+0x80], R28 ;  /* 0x0000801c000075a7 */ /* 0x0022e400080011ff */
[----:B---3--:R-:W-:Y:S05]  /*ec70*/  @!P0 NANOSLEEP.SYNCS 0x989680 ;  /* 0x009896800000895d */ /* 0x008fea0003900000 */
[----:B------:R-:W3:Y:S02]  /*ec80*/  @!P0 SYNCS.PHASECHK.TRANS64 P0, [R0+URZ+0x80], R28 ;  /* 0x0000801c000085a7 */ /* 0x000ee400080010ff */
[----:B---3--:R-:W-:Y:S05]  /*ec90*/  @!P0 BRA `(.L_x_223) ;  /* 0xfffffffc00f08947 */ /* 0x008fea000383ffff */
[----:B------:R-:W-:Y:S05]  /*eca0*/  BRA `(.L_x_224) ;  /* 0xffffff5c00f07947 */ /* 0x000fea000383ffff */
.L_x_86:
[----:B------:R-:W-:Y:S07]  /*ecb0*/  MOV R0, UR5 ;  /* 0x0000000500007c02 */ /* 0x000fee0008000f00 */
.L_x_225:
[----:B-1----:R1:W2:Y:S02]  /*ecc0*/  SYNCS.PHASECHK.TRANS64.TRYWAIT P0, [R0+URZ+0x88], R28 ;  /* 0x0000881c000075a7 */ /* 0x0022a400080011ff */
[----:B--2---:R-:W-:Y:S05]  /*ecd0*/  @!P0 NANOSLEEP.SYNCS 0x989680 ;  /* 0x009896800000895d */ /* 0x004fea0003900000 */
[----:B------:R-:W2:Y:S02]  /*ece0*/  @!P0 SYNCS.PHASECHK.TRANS64 P0, [R0+URZ+0x88], R28 ;  /* 0x0000881c000085a7 */ /* 0x000ea400080010ff */
[----:B--2---:R-:W-:Y:S05]  /*ecf0*/  @!P0 BRA `(.L_x_225) ;  /* 0xfffffffc00f08947 */ /* 0x004fea000383ffff */
[----:B------:R-:W-:Y:S05]  /*ed00*/  BRA `(.L_x_226) ;  /* 0xffffff6000487947 */ /* 0x000fea000383ffff */
.L_x_87:
[----:B------:R-:W-:Y:S07]  /*ed10*/  MOV R0, UR5 ;  /* 0x0000000500007c02 */ /* 0x000fee0008000f00 */
.L_x_227:
[----:B-1----:R1:W2:Y:S02]  /*ed20*/  SYNCS.PHASECHK.TRANS64.TRYWAIT P0, [R0+URZ+0x90], R28 ;  /* 0x0000901c000075a7 */ /* 0x0022a400080011ff */
[----:B--2---:R-:W-:Y:S05]  /*ed30*/  @!P0 NANOSLEEP.SYNCS 0x989680 ;  /* 0x009896800000895d */ /* 0x004fea0003900000 */
[----:B------:R-:W2:Y:S02]  /*ed40*/  @!P0 SYNCS.PHASECHK.TRANS64 P0, [R0+URZ+0x90], R28 ;  /* 0x0000901c000085a7 */ /* 0x000ea400080010ff */
[----:B--2---:R-:W-:Y:S05]  /*ed50*/  @!P0 BRA `(.L_x_227) ;  /* 0xfffffffc00f08947 */ /* 0x004fea000383ffff */
[----:B------:R-:W-:Y:S05]  /*ed60*/  BRA `(.L_x_228) ;  /* 0xffffff6000a87947 */ /* 0x000fea000383ffff */
.L_x_88:
[----:B------:R-:W-:Y:S07]  /*ed70*/  MOV R0, UR5 ;  /* 0x0000000500007c02 */ /* 0x000fee0008000f00 */
.L_x_229:
[----:B-1----:R1:W2:Y:S02]  /*ed80*/  SYNCS.PHASECHK.TRANS64.TRYWAIT P0, [R0+URZ+0x98], R28 ;  /* 0x0000981c000075a7 */ /* 0x0022a400080011ff */
[----:B--2---:R-:W-:Y:S05]  /*ed90*/  @!P0 NANOSLEEP.SYNCS 0x989680 ;  /* 0x009896800000895d */ /* 0x004fea0003900000 */
[----:B------:R-:W2:Y:S02]  /*eda0*/  @!P0 SYNCS.PHASECHK.TRANS64 P0, [R0+URZ+0x98], R28 ;  /* 0x0000981c000085a7 */ /* 0x000ea400080010ff */
[----:B--2---:R-:W-:Y:S05]  /*edb0*/  @!P0 BRA `(.L_x_229) ;  /* 0xfffffffc00f08947 */ /* 0x004fea000383ffff */
[----:B------:R-:W-:Y:S05]  /*edc0*/  BRA `(.L_x_230) ;  /* 0xffffff6400047947 */ /* 0x000fea000383ffff */
.L_x_89:
[----:B------:R-:W-:Y:S07]  /*edd0*/  MOV R0, UR5 ;  /* 0x0000000500007c02 */ /* 0x000fee0008000f00 */
.L_x_231:
[----:B-1----:R1:W2:Y:S02]  /*ede0*/  SYNCS.PHASECHK.TRANS64.TRYWAIT P0, [R0+URZ+0x80], R34 ;  /* 0x00008022000075a7 */ /* 0x0022a400080011ff */
[----:B--2---:R-:W-:Y:S05]  /*edf0*/  @!P0 NANOSLEEP.SYNCS 0x989680 ;  /* 0x009896800000895d */ /* 0x004fea0003900000 */
[----:B------:R-:W2:Y:S02]  /*ee00*/  @!P0 SYNCS.PHASECHK.TRANS64 P0, [R0+URZ+0x80], R34 ;  /* 0x00008022000085a7 */ /* 0x000ea400080010ff */
[----:B--2---:R-:W-:Y:S05]  /*ee10*/  @!P0 BRA `(.L_x_231) ;  /* 0xfffffffc00f08947 */ /* 0x004fea000383ffff */
[----:B------:R-:W-:Y:S05]  /*ee20*/  BRA `(.L_x_232) ;  /* 0xffffff6400687947 */ /* 0x000fea000383ffff */
.L_x_90:
[----:B------:R-:W-:Y:S07]  /*ee30*/  MOV R0, UR5 ;  /* 0x0000000500007c02 */ /* 0x000fee0008000f00 */
.L_x_233:
[----:B-1----:R1:W2:Y:S02]  /*ee40*/  SYNCS.PHASECHK.TRANS64.TRYWAIT P0, [R0+URZ+0x88], R34 ;  /* 0x00008822000075a7 */ /* 0x0022a400080011ff */
[----:B--2---:R-:W-:Y:S05]  /*ee50*/  @!P0 NANOSLEEP.SYNCS 0x989680 ;  /* 0x009896800000895d */ /* 0x004fea0003900000 */
[----:B------:R-:W2:Y:S02]  /*ee60*/  @!P0 SYNCS.PHASECHK.TRANS64 P0, [R0+URZ+0x88], R34 ;  /* 0x00008822000085a7 */ /* 0x000ea400080010ff */
[----:B--2---:R-:W-:Y:S05]  /*ee70*/  @!P0 BRA `(.L_x_233) ;  /* 0xfffffffc00f08947 */ /* 0x004fea000383ffff */
[----:B------:R-:W-:Y:S05]  /*ee80*/  BRA `(.L_x_234) ;  /* 0xffffff6400c87947 */ /* 0x000fea000383ffff */
.L_x_91:
[----:B------:R-:W-:Y:S07]  /*ee90*/  MOV R0, UR5 ;  /* 0x0000000500007c02 */ /* 0x000fee0008000f00 */
.L_x_235:
[----:B-1----:R1:W2:Y:S02]  /*eea0*/  SYNCS.PHASECHK.TRANS64.TRYWAIT P0, [R0+URZ+0x90], R34 ;  /* 0x00009022000075a7 */ /* 0x0022a400080011ff */
[----:B--2---:R-:W-:Y:S05]  /*eeb0*/  @!P0 NANOSLEEP.SYNCS 0x989680 ;  /* 0x009896800000895d */ /* 0x004fea0003900000 */
[----:B------:R-:W2:Y:S02]  /*eec0*/  @!P0 SYNCS.PHASECHK.TRANS64 P0, [R0+URZ+0x90], R34 ;  /* 0x00009022000085a7 */ /* 0x000ea400080010ff */
[----:B--2---:R-:W-:Y:S05]  /*eed0*/  @!P0 BRA `(.L_x_235) ;  /* 0xfffffffc00f08947 */ /* 0x004fea000383ffff */
[----:B------:R-:W-:Y:S05]  /*eee0*/  BRA `(.L_x_236) ;  /* 0xffffff6800247947 */ /* 0x000fea000383ffff */
.L_x_92:
[----:B------:R-:W-:Y:S07]  /*eef0*/  MOV R0, UR5 ;  /* 0x0000000500007c02 */ /* 0x000fee0008000f00 */
.L_x_237:
[----:B-1----:R1:W2:Y:S02]  /*ef00*/  SYNCS.PHASECHK.TRANS64.TRYWAIT P0, [R0+URZ+0x98], R34 ;  /* 0x00009822000075a7 */ /* 0x0022a400080011ff */
[----:B--2---:R-:W-:Y:S05]  /*ef10*/  @!P0 NANOSLEEP.SYNCS 0x989680 ;  /* 0x009896800000895d */ /* 0x004fea0003900000 */
[----:B------:R-:W2:Y:S02]  /*ef20*/  @!P0 SYNCS.PHASECHK.TRANS64 P0, [R0+URZ+0x98], R34 ;  /* 0x00009822000085a7 */ /* 0x000ea400080010ff */
[----:B--2---:R-:W-:Y:S05]  /*ef30*/  @!P0 BRA `(.L_x_237) ;  /* 0xfffffffc00f08947 */ /* 0x004fea000383ffff */
[----:B------:R-:W-:Y:S05]  /*ef40*/  BRA `(.L_x_238) ;  /* 0xffffff6800c47947 */ /* 0x000fea000383ffff */
.L_x_94:
[----:B------:R-:W-:-:S07]  /*ef50*/  MOV R0, UR5 ;  /* 0x0000000500007c02 */ /* 0x000fce0008000f00 */
.L_x_239:
[----:B-1----:R1:W2:Y:S02]  /*ef60*/  SYNCS.PHASECHK.TRANS64.TRYWAIT P0, [R0+URZ+0x80], R28 ;  /* 0x0000801c000075a7 */ /* 0x0022a400080011ff */
[----:B--2---:R-:W-:Y:S05]  /*ef70*/  @!P0 NANOSLEEP.SYNCS 0x989680 ;  /* 0x009896800000895d */ /* 0x004fea0003900000 */
[----:B------:R-:W2:Y:S02]  /*ef80*/  @!P0 SYNCS.PHASECHK.TRANS64 P0, [R0+URZ+0x80], R28 ;  /* 0x0000801c000085a7 */ /* 0x000ea400080010ff */
[----:B--2---:R-:W-:Y:S05]  /*ef90*/  @!P0 BRA `(.L_x_239) ;  /* 0xfffffffc00f08947 */ /* 0x004fea000383ffff */
[----:B------:R-:W-:Y:S05]  /*efa0*/  BRA `(.L_x_240) ;  /* 0xffffff6c00487947 */ /* 0x000fea000383ffff */
.L_x_95:
[----:B-1----:R-:W-:-:S07]  /*efb0*/  MOV R0, UR5 ;  /* 0x0000000500007c02 */ /* 0x002fce0008000f00 */
.L_x_241:
[----:B-1----:R1:W2:Y:S02]  /*efc0*/  SYNCS.PHASECHK.TRANS64.TRYWAIT P0, [R0+URZ+0x88], R28 ;  /* 0x0000881c000075a7 */ /* 0x0022a400080011ff */
[----:B--2---:R-:W-:Y:S05]  /*efd0*/  @!P0 NANOSLEEP.SYNCS 0x989680 ;  /* 0x009896800000895d */ /* 0x004fea0003900000 */
[----:B------:R-:W2:Y:S02]  /*efe0*/  @!P0 SYNCS.PHASECHK.TRANS64 P0, [R0+URZ+0x88], R28 ;  /* 0x0000881c000085a7 */ /* 0x000ea400080010ff */
[----:B--2---:R-:W-:Y:S05]  /*eff0*/  @!P0 BRA `(.L_x_241) ;  /* 0xfffffffc00f08947 */ /* 0x004fea000383ffff */
[----:B------:R-:W-:Y:S05]  /*f000*/  BRA `(.L_x_242) ;  /* 0xffffff6c00387947 */ /* 0x000fea000383ffff */
.L_x_96:
[----:B------:R-:W-:-:S07]  /*f010*/  MOV R2, UR5 ;  /* 0x0000000500027c02 */ /* 0x000fce0008000f00 */
.L_x_243:
[----:B-1----:R1:W2:Y:S02]  /*f020*/  SYNCS.PHASECHK.TRANS64.TRYWAIT P0, [R2+URZ+0x90], R28 ;  /* 0x0000901c020075a7 */ /* 0x0022a400080011ff */
[----:B--2---:R-:W-:Y:S05]  /*f030*/  @!P0 NANOSLEEP.SYNCS 0x989680 ;  /* 0x009896800000895d */ /* 0x004fea0003900000 */
[----:B------:R-:W2:Y:S02]  /*f040*/  @!P0 SYNCS.PHASECHK.TRANS64 P0, [R2+URZ+0x90], R28 ;  /* 0x0000901c020085a7 */ /* 0x000ea400080010ff */
[----:B--2---:R-:W-:Y:S05]  /*f050*/  @!P0 BRA `(.L_x_243) ;  /* 0xfffffffc00f08947 */ /* 0x004fea000383ffff */
[----:B------:R-:W-:Y:S05]  /*f060*/  BRA `(.L_x_244) ;  /* 0xffffff6c002c7947 */ /* 0x000fea000383ffff */
.L_x_98:
[----:B--2---:R2:W3:Y:S02]  /*f070*/  SYNCS.PHASECHK.TRANS64.TRYWAIT P0, [R0+URZ+0xb0], R2 ;  /* 0x0000b002000075a7 */ /* 0x0044e400080011ff */
[----:B---3--:R-:W-:Y:S05]  /*f080*/  @!P0 NANOSLEEP.SYNCS 0x989680 ;  /* 0x009896800000895d */ /* 0x008fea0003900000 */
[----:B------:R-:W3:Y:S02]  /*f090*/  @!P0 SYNCS.PHASECHK.TRANS64 P0, [R0+URZ+0xb0], R2 ;  /* 0x0000b002000085a7 */ /* 0x000ee400080010ff */
[----:B---3--:R-:W-:Y:S05]  /*f0a0*/  @!P0 BRA `(.L_x_98) ;  /* 0xfffffffc00f08947 */ /* 0x008fea000383ffff */
[----:B------:R-:W-:Y:S05]  /*f0b0*/  BRA `(.L_x_245) ;  /* 0xffffff6c00f07947 */ /* 0x000fea000383ffff */
.L_x_109:
[----:B-1----:R-:W-:Y:S04]  /*f0c0*/  MOV R4, UR36 ;  /* 0x0000002400047c02 */ /* 0x002fe80008000f00 */
[----:B------:R1:W2:Y:S03]  /*f0d0*/  SYNCS.PHASECHK.TRANS64.TRYWAIT P1, [R4+URZ+0x60], R5 ;  /* 0x00006005040075a7 */ /* 0x0002a600080211ff */
[----:B--2---:R-:W-:Y:S05]  /*f0e0*/  @!P1 NANOSLEEP.SYNCS 0x989680 ;  /* 0x009896800000995d */ /* 0x004fea0003900000 */
[----:B------:R-:W2:Y:S02]  /*f0f0*/  @!P1 SYNCS.PHASECHK.TRANS64 P1, [R4+URZ+0x60], R5 ;  /* 0x00006005040095a7 */ /* 0x000ea400080210ff */
[----:B--2---:R-:W-:Y:S05]  /*f100*/  @!P1 BRA `(.L_x_109) ;  /* 0xfffffffc00ec9947 */ /* 0x004fea000383ffff */
[----:B------:R-:W-:Y:S05]  /*f110*/  BRA `(.L_x_108) ;  /* 0xffffff7800fc7947 */ /* 0x000fea000383ffff */
.L_x_111:
[----:B------:R1:W1:Y:S02]  /*f120*/  SYNCS.PHASECHK.TRANS64.TRYWAIT P0, [R58+URZ+0xd0], R3 ;  /* 0x0000d0033a0075a7 */ /* 0x00026400080011ff */
[----:B-1----:R-:W-:Y:S05]  /*f130*/  @!P0 NANOSLEEP.SYNCS 0x989680 ;  /* 0x009896800000895d */ /* 0x002fea0003900000 */
[----:B------:R-:W1:Y:S02]  /*f140*/  @!P0 SYNCS.PHASECHK.TRANS64 P0, [R58+URZ+0xd0], R3 ;  /* 0x0000d0033a0085a7 */ /* 0x000e6400080010ff */
[----:B-1----:R-:W-:Y:S05]  /*f150*/  @!P0 BRA `(.L_x_111) ;  /* 0xfffffffc00f08947 */ /* 0x002fea000383ffff */
[----:B------:R-:W-:Y:S05]  /*f160*/  BRA `(.L_x_110) ;  /* 0xffffff7c00207947 */ /* 0x000fea000383ffff */
.L_x_122:
[----:B-1----:R1:W3:Y:S02]  /*f170*/  SYNCS.PHASECHK.TRANS64.TRYWAIT P0, [R2+URZ+0x60], R0 ;  /* 0x00006000020075a7 */ /* 0x0022e400080011ff */
[----:B---3--:R-:W-:Y:S05]  /*f180*/  @!P0 NANOSLEEP.SYNCS 0x989680 ;  /* 0x009896800000895d */ /* 0x008fea0003900000 */
[----:B------:R-:W3:Y:S02]  /*f190*/  @!P0 SYNCS.PHASECHK.TRANS64 P0, [R2+URZ+0x60], R0 ;  /* 0x00006000020085a7 */ /* 0x000ee400080010ff */
[----:B---3--:R-:W-:Y:S05]  /*f1a0*/  @!P0 BRA `(.L_x_122) ;  /* 0xfffffffc00f08947 */ /* 0x008fea000383ffff */
[----:B------:R-:W-:Y:S05]  /*f1b0*/  BRA `(.L_x_121) ;  /* 0xffffff8800bc7947 */ /* 0x000fea000383ffff */
.L_x_132:
[----:B-1----:R1:W3:Y:S02]  /*f1c0*/  SYNCS.PHASECHK.TRANS64.TRYWAIT P0, [R0+URZ+0x60], R20 ;  /* 0x00006014000075a7 */ /* 0x0022e400080011ff */
[----:B---3--:R-:W-:Y:S05]  /*f1d0*/  @!P0 NANOSLEEP.SYNCS 0x989680 ;  /* 0x009896800000895d */ /* 0x008fea0003900000 */
[----:B------:R-:W3:Y:S02]  /*f1e0*/  @!P0 SYNCS.PHASECHK.TRANS64 P0, [R0+URZ+0x60], R20 ;  /* 0x00006014000085a7 */ /* 0x000ee400080010ff */
[----:B---3--:R-:W-:Y:S05]  /*f1f0*/  @!P0 BRA `(.L_x_132) ;  /* 0xfffffffc00f08947 */ /* 0x008fea000383ffff */
[----:B------:R-:W-:Y:S05]  /*f200*/  BRA `(.L_x_131) ;  /* 0xffffff9800547947 */ /* 0x000fea000383ffff */
.L_x_142:
[----:B-1----:R1:W3:Y:S02]  /*f210*/  SYNCS.PHASECHK.TRANS64.TRYWAIT P0, [R0+URZ+0x60], R20 ;  /* 0x00006014000075a7 */ /* 0x0022e400080011ff */
[----:B---3--:R-:W-:Y:S05]  /*f220*/  @!P0 NANOSLEEP.SYNCS 0x989680 ;  /* 0x009896800000895d */ /* 0x008fea0003900000 */
[----:B------:R-:W3:Y:S02]  /*f230*/  @!P0 SYNCS.PHASECHK.TRANS64 P0, [R0+URZ+0x60], R20 ;  /* 0x00006014000085a7 */ /* 0x000ee400080010ff */
[----:B---3--:R-:W-:Y:S05]  /*f240*/  @!P0 BRA `(.L_x_142) ;  /* 0xfffffffc00f08947 */ /* 0x008fea000383ffff */
[----:B------:R-:W-:Y:S05]  /*f250*/  BRA `(.L_x_141) ;  /* 0xffffffa400d07947 */ /* 0x000fea000383ffff */
.L_x_152:
[----:B-1----:R1:W3:Y:S02]  /*f260*/  SYNCS.PHASECHK.TRANS64.TRYWAIT P0, [R0+URZ+0x60], R20 ;  /* 0x00006014000075a7 */ /* 0x0022e400080011ff */
[----:B---3--:R-:W-:Y:S05]  /*f270*/  @!P0 NANOSLEEP.SYNCS 0x989680 ;  /* 0x009896800000895d */ /* 0x008fea0003900000 */
[----:B------:R-:W3:Y:S02]  /*f280*/  @!P0 SYNCS.PHASECHK.TRANS64 P0, [R0+URZ+0x60], R20 ;  /* 0x00006014000085a7 */ /* 0x000ee400080010ff */
[----:B---3--:R-:W-:Y:S05]  /*f290*/  @!P0 BRA `(.L_x_152) ;  /* 0xfffffffc00f08947 */ /* 0x008fea000383ffff */
[----:B------:R-:W-:Y:S05]  /*f2a0*/  BRA `(.L_x_151) ;  /* 0xffffffb400747947 */ /* 0x000fea000383ffff */
.L_x_162:
[----:B-1----:R1:W2:Y:S02]  /*f2b0*/  SYNCS.PHASECHK.TRANS64.TRYWAIT P0, [R0+URZ+0x60], R20 ;  /* 0x00006014000075a7 */ /* 0x0022a400080011ff */
[----:B--2---:R-:W-:Y:S05]  /*f2c0*/  @!P0 NANOSLEEP.SYNCS 0x989680 ;  /* 0x009896800000895d */ /* 0x004fea0003900000 */
[----:B------:R-:W2:Y:S02]  /*f2d0*/  @!P0 SYNCS.PHASECHK.TRANS64 P0, [R0+URZ+0x60], R20 ;  /* 0x00006014000085a7 */ /* 0x000ea400080010ff */
[----:B--2---:R-:W-:Y:S05]  /*f2e0*/  @!P0 BRA `(.L_x_162) ;  /* 0xfffffffc00f08947 */ /* 0x004fea000383ffff */
[----:B------:R-:W-:Y:S05]  /*f2f0*/  BRA `(.L_x_161) ;  /* 0xffffffc400087947 */ /* 0x000fea000383ffff */
.L_x_172:
[----:B-1----:R1:W2:Y:S02]  /*f300*/  SYNCS.PHASECHK.TRANS64.TRYWAIT P0, [R0+URZ+0x60], R20 ;  /* 0x00006014000075a7 */ /* 0x0022a400080011ff */
[----:B--2---:R-:W-:Y:S05]  /*f310*/  @!P0 NANOSLEEP.SYNCS 0x989680 ;  /* 0x009896800000895d */ /* 0x004fea0003900000 */
[----:B------:R-:W2:Y:S02]  /*f320*/  @!P0 SYNCS.PHASECHK.TRANS64 P0, [R0+URZ+0x60], R20 ;  /* 0x00006014000085a7 */ /* 0x000ea400080010ff */
[----:B--2---:R-:W-:Y:S05]  /*f330*/  @!P0 BRA `(.L_x_172) ;  /* 0xfffffffc00f08947 */ /* 0x004fea000383ffff */
[----:B------:R-:W-:Y:S05]  /*f340*/  BRA `(.L_x_171) ;  /* 0xffffffd000b07947 */ /* 0x000fea000383ffff */
.L_x_182:
[----:B--2---:R2:W3:Y:S02]  /*f350*/  SYNCS.PHASECHK.TRANS64.TRYWAIT P0, [R0+URZ+0x60], R110 ;  /* 0x0000606e000075a7 */ /* 0x0044e400080011ff */
[----:B---3--:R-:W-:Y:S05]  /*f360*/  @!P0 NANOSLEEP.SYNCS 0x989680 ;  /* 0x009896800000895d */ /* 0x008fea0003900000 */
[----:B------:R-:W3:Y:S02]  /*f370*/  @!P0 SYNCS.PHASECHK.TRANS64 P0, [R0+URZ+0x60], R110 ;  /* 0x0000606e000085a7 */ /* 0x000ee400080010ff */
[----:B---3--:R-:W-:Y:S05]  /*f380*/  @!P0 BRA `(.L_x_182) ;  /* 0xfffffffc00f08947 */ /* 0x008fea000383ffff */
[----:B------:R-:W-:Y:S05]  /*f390*/  BRA `(.L_x_181) ;  /* 0xffffffe0003c7947 */ /* 0x000fea000383ffff */
        .weak           $__internal_0_$__cuda_sm10x_tcgen05_guardrail_trap_col_being_dealloced_not_returned_by_alloc
        .type           $__internal_0_$__cuda_sm10x_tcgen05_guardrail_trap_col_being_dealloced_not_returned_by_alloc,@function
        .size           $__internal_0_$__cuda_sm10x_tcgen05_guardrail_trap_col_being_dealloced_not_returned_by_alloc,($__internal_1_$__cuda_sm10x_tcgen05_guardrail_trap_phase_invalid_during_alloc - $__internal_0_$__cuda_sm10x_tcgen05_guardrail_trap_col_being_dealloced_not_returned_by_alloc)
$__internal_0_$__cuda_sm10x_tcgen05_guardrail_trap_col_being_dealloced_not_returned_by_alloc:
[----:B------:R-:W-:Y:S05]  /*f3a0*/  BPT.TRAP 0x1 ;  /* 0x000000040000795c */ /* 0x000fea0000300000 */
[----:B------:R-:W-:-:S04]  /*f3b0*/  HFMA2 R3, -RZ, RZ, 0, 0 ;  /* 0x00000000ff037431 */ /* 0x000fc800000001ff */
[----:B------:R-:W-:Y:S05]  /*f3c0*/  RET.REL.NODEC R2 `(_ZN7cutlass13device_kernelINS_4gemm6kernel13GemmUniversalIN4cute5tupleIJiiiiEEENS1_10collective13CollectiveMmaINS1_46MainloopSm100TmaUmmaWarpSpecializedBlockScaledILi6ELi2ELi2ENS5_IJNS4_1CILi2EEENSA_ILi4EEENSA_ILi1EEEEEEEENS5_IJNSA_ILi128EEESG_SG_EEENS5_IJNS_12float_e4m3_tENS_13float_ue8m0_tEEEENS5_IJNS5_IJlSD_lEEENS4_6LayoutINS5_IJNS5_IJNS5_IJNSA_ILi32EEESC_EEEiEEESP_NS5_IJSD_iEEEEEENS5_IJNS5_IJNS5_IJNSA_ILi16EEESC_EEEiEEENS5_IJNS5_IJNSA_ILi0EEESD_EEENSA_ILi512EEEEEENS5_IJSV_iEEEEEEEEEEESK_S12_NS4_8TiledMMAINS4_8MMA_AtomIJNS4_21SM100_MMA_MXF8F6F4_SSISI_SI_fSJ_Li128ELi128ELNS4_4UMMA5MajorE0ELS17_0ELNS16_7ScaleInE0ELS18_0EEEEEENSM_INS5_IJSD_SD_SD_EEENS5_IJSV_SV_SV_EEEEENS5_IJNS4_10UnderscoreES1E_S1E_EEEEENS5_IJNS4_23SM90_TMA_LOAD_MULTICASTES1H_EEENS5_IJNS4_14ComposedLayoutINS4_7SwizzleILi3ELi4ELi3EEENS4_18smem_ptr_flag_bitsILi8EEENSM_INS5_IJNSA_ILi8EEESG_EEENS5_IJSG_SD_EEEEEEENSM_INS5_IJNS5_IJNS5_IJSO_SD_EEENS5_IJSN_SD_EEEEEESD_NS5_IJSC_SD_EEEEEENS5_IJNS5_IJNS5_IJST_SX_EEESW_EEESV_NS5_IJSD_SX_EEEEEEEEEEEvNS4_8identityES1I_S23_vS24_EENS_8epilogue10collective18CollectiveEpilogueINS26_23Sm100TmaWarpSpecializedILi4ELi2ELi16ELb1ELb0EEEJNS5_IJNSA_ILi64EEESG_SG_EEENS5_IJNSM_IS2B_SD_EENSM_INS5_IJSS_SB_EEENS5_IJSD_S2B_EEEEEEEENS_10bfloat16_tESL_S2I_SL_NS26_6fusion15FusionCallbacksIS2A_NS2J_17LinearCombinationIS2I_fS2I_fLNS_15FloatRoundStyleE2EEES2C_S2H_JEEENS4_5SM1004TMEM4LOAD26SM100_TMEM_LOAD_32dp32b16xENS4_13SM90_TMA_LOADENS1J_INS1K_ILi1ELi4ELi3EEENS1M_ILi16EEENSM_INS5_IJS1O_SS_EEENS5_IJSS_SD_EEEEEEENS4_39AutoVectorizingCopyWithAssumedAlignmentILi128EEENS4_14SM90_TMA_STOREES2Z_S31_S31_EEEvvEEEEvNT_6ParamsE) ;  /* 0xffffff0c020c7950 */ /* 0x000fea0003c3ffff */
        .weak           $__internal_1_$__cuda_sm10x_tcgen05_guardrail_trap_phase_invalid_during_alloc
        .type           $__internal_1_$__cuda_sm10x_tcgen05_guardrail_trap_phase_invalid_during_alloc,@function
        .size           $__internal_1_$__cuda_sm10x_tcgen05_guardrail_trap_phase_invalid_during_alloc,($__internal_2_$__cuda_sm10x_tcgen05_guardrail_trap_unallocated_columns_being_dealloced - $__internal_1_$__cuda_sm10x_tcgen05_guardrail_trap_phase_invalid_during_alloc)
$__internal_1_$__cuda_sm10x_tcgen05_guardrail_trap_phase_invalid_during_alloc:
[----:B------:R-:W-:Y:S05]  /*f3d0*/  BPT.TRAP 0x1 ;  /* 0x000000040000795c */ /* 0x000fea0000300000 */
[----:B------:R-:W-:-:S04]  /*f3e0*/  MOV R5, 0x0 ;  /* 0x0000000000057802 */ /* 0x000fc80000000f00 */
[----:B------:R-:W-:Y:S05]  /*f3f0*/  RET.REL.NODEC R4 `(_ZN7cutlass13device_kernelINS_4gemm6kernel13GemmUniversalIN4cute5tupleIJiiiiEEENS1_10collective13CollectiveMmaINS1_46MainloopSm100TmaUmmaWarpSpecializedBlockScaledILi6ELi2ELi2ENS5_IJNS4_1CILi2EEENSA_ILi4EEENSA_ILi1EEEEEEEENS5_IJNSA_ILi128EEESG_SG_EEENS5_IJNS_12float_e4m3_tENS_13float_ue8m0_tEEEENS5_IJNS5_IJlSD_lEEENS4_6LayoutINS5_IJNS5_IJNS5_IJNSA_ILi32EEESC_EEEiEEESP_NS5_IJSD_iEEEEEENS5_IJNS5_IJNS5_IJNSA_ILi16EEESC_EEEiEEENS5_IJNS5_IJNSA_ILi0EEESD_EEENSA_ILi512EEEEEENS5_IJSV_iEEEEEEEEEEESK_S12_NS4_8TiledMMAINS4_8MMA_AtomIJNS4_21SM100_MMA_MXF8F6F4_SSISI_SI_fSJ_Li128ELi128ELNS4_4UMMA5MajorE0ELS17_0ELNS16_7ScaleInE0ELS18_0EEEEEENSM_INS5_IJSD_SD_SD_EEENS5_IJSV_SV_SV_EEEEENS5_IJNS4_10UnderscoreES1E_S1E_EEEEENS5_IJNS4_23SM90_TMA_LOAD_MULTICASTES1H_EEENS5_IJNS4_14ComposedLayoutINS4_7SwizzleILi3ELi4ELi3EEENS4_18smem_ptr_flag_bitsILi8EEENSM_INS5_IJNSA_ILi8EEESG_EEENS5_IJSG_SD_EEEEEEENSM_INS5_IJNS5_IJNS5_IJSO_SD_EEENS5_IJSN_SD_EEEEEESD_NS5_IJSC_SD_EEEEEENS5_IJNS5_IJNS5_IJST_SX_EEESW_EEESV_NS5_IJSD_SX_EEEEEEEEEEEvNS4_8identityES1I_S23_vS24_EENS_8epilogue10collective18CollectiveEpilogueINS26_23Sm100TmaWarpSpecializedILi4ELi2ELi16ELb1ELb0EEEJNS5_IJNSA_ILi64EEESG_SG_EEENS5_IJNSM_IS2B_SD_EENSM_INS5_IJSS_SB_EEENS5_IJSD_S2B_EEEEEEEENS_10bfloat16_tESL_S2I_SL_NS26_6fusion15FusionCallbacksIS2A_NS2J_17LinearCombinationIS2I_fS2I_fLNS_15FloatRoundStyleE2EEES2C_S2H_JEEENS4_5SM1004TMEM4LOAD26SM100_TMEM_LOAD_32dp32b16xENS4_13SM90_TMA_LOADENS1J_INS1K_ILi1ELi4ELi3EEENS1M_ILi16EEENSM_INS5_IJS1O_SS_EEENS5_IJSS_SD_EEEEEEENS4_39AutoVectorizingCopyWithAssumedAlignmentILi128EEENS4_14SM90_TMA_STOREES2Z_S31_S31_EEEvvEEEEvNT_6ParamsE) ;  /* 0xffffff0c04007950 */ /* 0x000fea0003c3ffff */
        .weak           $__internal_2_$__cuda_sm10x_tcgen05_guardrail_trap_unallocated_columns_being_dealloced
        .type           $__internal_2_$__cuda_sm10x_tcgen05_guardrail_trap_unallocated_columns_being_dealloced,@function
        .size           $__internal_2_$__cuda_sm10x_tcgen05_guardrail_trap_unallocated_columns_being_dealloced,(.L_x_247 - $__internal_2_$__cuda_sm10x_tcgen05_guardrail_trap_unallocated_columns_being_dealloced)
$__internal_2_$__cuda_sm10x_tcgen05_guardrail_trap_unallocated_columns_being_dealloced:
[----:B------:R-:W-:Y:S05]  /*f400*/  BPT.TRAP 0x1 ;  /* 0x000000040000795c */ /* 0x000fea0000300000 */
[----:B------:R-:W-:-:S04]  /*f410*/  HFMA2 R3, -RZ, RZ, 0, 0 ;  /* 0x00000000ff037431 */ /* 0x000fc800000001ff */
[----:B------:R-:W-:Y:S05]  /*f420*/  RET.REL.NODEC R2 `(_ZN7cutlass13device_kernelINS_4gemm6kernel13GemmUniversalIN4cute5tupleIJiiiiEEENS1_10collective13CollectiveMmaINS1_46MainloopSm100TmaUmmaWarpSpecializedBlockScaledILi6ELi2ELi2ENS5_IJNS4_1CILi2EEENSA_ILi4EEENSA_ILi1EEEEEEEENS5_IJNSA_ILi128EEESG_SG_EEENS5_IJNS_12float_e4m3_tENS_13float_ue8m0_tEEEENS5_IJNS5_IJlSD_lEEENS4_6LayoutINS5_IJNS5_IJNS5_IJNSA_ILi32EEESC_EEEiEEESP_NS5_IJSD_iEEEEEENS5_IJNS5_IJNS5_IJNSA_ILi16EEESC_EEEiEEENS5_IJNS5_IJNSA_ILi0EEESD_EEENSA_ILi512EEEEEENS5_IJSV_iEEEEEEEEEEESK_S12_NS4_8TiledMMAINS4_8MMA_AtomIJNS4_21SM100_MMA_MXF8F6F4_SSISI_SI_fSJ_Li128ELi128ELNS4_4UMMA5MajorE0ELS17_0ELNS16_7ScaleInE0ELS18_0EEEEEENSM_INS5_IJSD_SD_SD_EEENS5_IJSV_SV_SV_EEEEENS5_IJNS4_10UnderscoreES1E_S1E_EEEEENS5_IJNS4_23SM90_TMA_LOAD_MULTICASTES1H_EEENS5_IJNS4_14ComposedLayoutINS4_7SwizzleILi3ELi4ELi3EEENS4_18smem_ptr_flag_bitsILi8EEENSM_INS5_IJNSA_ILi8EEESG_EEENS5_IJSG_SD_EEEEEEENSM_INS5_IJNS5_IJNS5_IJSO_SD_EEENS5_IJSN_SD_EEEEEESD_NS5_IJSC_SD_EEEEEENS5_IJNS5_IJNS5_IJST_SX_EEESW_EEESV_NS5_IJSD_SX_EEEEEEEEEEEvNS4_8identityES1I_S23_vS24_EENS_8epilogue10collective18CollectiveEpilogueINS26_23Sm100TmaWarpSpecializedILi4ELi2ELi16ELb1ELb0EEEJNS5_IJNSA_ILi64EEESG_SG_EEENS5_IJNSM_IS2B_SD_EENSM_INS5_IJSS_SB_EEENS5_IJSD_S2B_EEEEEEEENS_10bfloat16_tESL_S2I_SL_NS26_6fusion15FusionCallbacksIS2A_NS2J_17LinearCombinationIS2I_fS2I_fLNS_15FloatRoundStyleE2EEES2C_S2H_JEEENS4_5SM1004TMEM4LOAD26SM100_TMEM_LOAD_32dp32b16xENS4_13SM90_TMA_LOADENS1J_INS1K_ILi1ELi4ELi3EEENS1M_ILi16EEENSM_INS5_IJS1O_SS_EEENS5_IJSS_SD_EEEEEEENS4_39AutoVectorizingCopyWithAssumedAlignmentILi128EEENS4_14SM90_TMA_STOREES2Z_S31_S31_EEEvvEEEEvNT_6ParamsE) ;  /* 0xffffff0802f47950 */ /* 0x000fea0003c3ffff */
.L_x_246:
[----:B------:R-:W-:-:S00]  /*f430*/  BRA `(.L_x_246) ;  /* 0xfffffffc00fc7947 */ /* 0x000fc0000383ffff */
[----:B------:R-:W-:-:S00]  /*f440*/  NOP ;  /* 0x0000000000007918 */ /* 0x000fc00000000000 */
        /* <DEDUP_REMOVED lines=11> */
.L_x_247:


//--------------------- .nv.global.init           --------------------------
	.section	.nv.global.init,"aw",@progbits
.nv.global.init:
	.type		$str$27,@object
	.size		$str$27,($str$28 - $str$27)
$str$27:
        /*0000*/ 	.byte	0x28, 0x61, 0x64, 0x64, 0x72, 0x65, 0x73, 0x73, 0x20, 0x26, 0x20, 0x6d, 0x61, 0x73, 0x6b, 0x29
        /*0010*/ 	.byte	0x20, 0x3d, 0x3d, 0x20, 0x30, 0x00
	.type		$str$28,@object
	.size		$str$28,($str$26 - $str$28)
$str$28:
        /*0016*/ 	.byte	0x2f, 0x74, 0x6d, 0x70, 0x2f, 0x63, 0x75, 0x74, 0x6c, 0x61, 0x73, 0x73, 0x5f, 0x73, 0x77, 0x65
        /*0026*/ 	.byte	0x65, 0x70, 0x5f, 0x73, 0x72, 0x63, 0x2f, 0x69, 0x6e, 0x63, 0x6c, 0x75, 0x64, 0x65, 0x2f, 0x63
        /*0036*/ 	.byte	0x75, 0x74, 0x65, 0x2f, 0x70, 0x6f, 0x69, 0x6e, 0x74, 0x65, 0x72, 0x5f, 0x66, 0x6c, 0x61, 0x67
        /*0046*/ 	.byte	0x67, 0x65, 0x64, 0x2e, 0x68, 0x70, 0x70, 0x00
	.type		$str$26,@object
	.size		$str$26,($str$25 - $str$26)
$str$26:
        /*004e*/ 	.byte	0x2f, 0x74, 0x6d, 0x70, 0x2f, 0x63, 0x75, 0x74, 0x6c, 0x61, 0x73, 0x73, 0x5f, 0x73, 0x77, 0x65
        /*005e*/ 	.byte	0x65, 0x70, 0x5f, 0x73, 0x72, 0x63, 0x2f, 0x69, 0x6e, 0x63, 0x6c, 0x75, 0x64, 0x65, 0x2f, 0x63
        /*006e*/ 	.byte	0x75, 0x74, 0x65, 0x2f, 0x61, 0x74, 0x6f, 0x6d, 0x2f, 0x63, 0x6f, 0x70, 0x79, 0x5f, 0x74, 0x72
        /*007e*/ 	.byte	0x61, 0x69, 0x74, 0x73, 0x5f, 0x73, 0x6d, 0x31, 0x30, 0x30, 0x2e, 0x68, 0x70, 0x70, 0x00
	.type		$str$25,@object
	.size		$str$25,(__unnamed_1 - $str$25)
$str$25:
        /*008d*/ 	.byte	0x28, 0x28, 0x75, 0x69, 0x6e, 0x74, 0x33, 0x32, 0x5f, 0x74, 0x28, 0x74, 0x68, 0x72, 0x65, 0x61
        /*009d*/ 	.byte	0x64, 0x49, 0x64, 0x78, 0x2e, 0x78, 0x29, 0x20, 0x2f, 0x20, 0x33, 0x32, 0x29, 0x20, 0x25, 0x20
        /*00ad*/ 	.byte	0x34, 0x29, 0x20, 0x3d, 0x3d, 0x20, 0x28, 0x28, 0x28, 0x74, 0x6d, 0x65, 0x6d, 0x5f, 0x61, 0x64
        /*00bd*/ 	.byte	0x64, 0x72, 0x20, 0x3e, 0x3e, 0x20, 0x31, 0x36, 0x29, 0x20, 0x2f, 0x20, 0x33, 0x32, 0x29, 0x20
        /*00cd*/ 	.byte	0x25, 0x20, 0x34, 0x29, 0x00
	.type		__unnamed_1,@object
	.size		__unnamed_1,(__unnamed_2 - __unnamed_1)
__unnamed_1:
        /*00d2*/ 	.byte	0x61, 0x75, 0x74, 0x6f, 0x20, 0x63, 0x75, 0x74, 0x65, 0x3a, 0x3a, 0x61, 0x73, 0x5f, 0x70, 0x6f
        /* <DEDUP_REMOVED lines=24> */
        /*0262*/ 	.byte	0x43, 0x3c, 0x32, 0x30, 0x34, 0x38, 0x3e, 0x3e, 0x3e, 0x3e, 0x5d, 0x00
	.type		__unnamed_2,@object
	.size		__unnamed_2,(.L_2 - __unnamed_2)
__unnamed_2:
        /* <DEDUP_REMOVED lines=40> */
        /*04ee*/ 	.byte	0x3a, 0x3a, 0x43, 0x3c, 0x30, 0x3e, 0x3e, 0x3e, 0x3e, 0x5d, 0x00
.L_2:


//--------------------- .nv.shared._ZN7cutlass13device_kernelINS_4gemm6kernel13GemmUniversalIN4cute5tupleIJiiiiEEENS1_10collective13CollectiveMmaINS1_46MainloopSm100TmaUmmaWarpSpecializedBlockScaledILi6ELi2ELi2ENS5_IJNS4_1CILi2EEENSA_ILi4EEENSA_ILi1EEEEEEEENS5_IJNSA_ILi128EEESG_SG_EEENS5_IJNS_12float_e4m3_tENS_13float_ue8m0_tEEEENS5_IJNS5_IJlSD_lEEENS4_6LayoutINS5_IJNS5_IJNS5_IJNSA_ILi32EEESC_EEEiEEESP_NS5_IJSD_iEEEEEENS5_IJNS5_IJNS5_IJNSA_ILi16EEESC_EEEiEEENS5_IJNS5_IJNSA_ILi0EEESD_EEENSA_ILi512EEEEEENS5_IJSV_iEEEEEEEEEEESK_S12_NS4_8TiledMMAINS4_8MMA_AtomIJNS4_21SM100_MMA_MXF8F6F4_SSISI_SI_fSJ_Li128ELi128ELNS4_4UMMA5MajorE0ELS17_0ELNS16_7ScaleInE0ELS18_0EEEEEENSM_INS5_IJSD_SD_SD_EEENS5_IJSV_SV_SV_EEEEENS5_IJNS4_10UnderscoreES1E_S1E_EEEEENS5_IJNS4_23SM90_TMA_LOAD_MULTICASTES1H_EEENS5_IJNS4_14ComposedLayoutINS4_7SwizzleILi3ELi4ELi3EEENS4_18smem_ptr_flag_bitsILi8EEENSM_INS5_IJNSA_ILi8EEESG_EEENS5_IJSG_SD_EEEEEEENSM_INS5_IJNS5_IJNS5_IJSO_SD_EEENS5_IJSN_SD_EEEEEESD_NS5_IJSC_SD_EEEEEENS5_IJNS5_IJNS5_IJST_SX_EEESW_EEESV_NS5_IJSD_SX_EEEEEEEEEEEvNS4_8identityES1I_S23_vS24_EENS_8epilogue10collective18CollectiveEpilogueINS26_23Sm100TmaWarpSpecializedILi4ELi2ELi16ELb1ELb0EEEJNS5_IJNSA_ILi64EEESG_SG_EEENS5_IJNSM_IS2B_SD_EENSM_INS5_IJSS_SB_EEENS5_IJSD_S2B_EEEEEEEENS_10bfloat16_tESL_S2I_SL_NS26_6fusion15FusionCallbacksIS2A_NS2J_17LinearCombinationIS2I_fS2I_fLNS_15FloatRoundStyleE2EEES2C_S2H_JEEENS4_5SM1004TMEM4LOAD26SM100_TMEM_LOAD_32dp32b16xENS4_13SM90_TMA_LOADENS1J_INS1K_ILi1ELi4ELi3EEENS1M_ILi16EEENSM_INS5_IJS1O_SS_EEENS5_IJSS_SD_EEEEEEENS4_39AutoVectorizingCopyWithAssumedAlignmentILi128EEENS4_14SM90_TMA_STOREES2Z_S31_S31_EEEvvEEEEvNT_6ParamsE --------------------------
	.section	.nv.shared._ZN7cutlass13device_kernelINS_4gemm6kernel13GemmUniversalIN4cute5tupleIJiiiiEEENS1_10collective13CollectiveMmaINS1_46MainloopSm100TmaUmmaWarpSpecializedBlockScaledILi6ELi2ELi2ENS5_IJNS4_1CILi2EEENSA_ILi4EEENSA_ILi1EEEEEEEENS5_IJNSA_ILi128EEESG_SG_EEENS5_IJNS_12float_e4m3_tENS_13float_ue8m0_tEEEENS5_IJNS5_IJlSD_lEEENS4_6LayoutINS5_IJNS5_IJNS5_IJNSA_ILi32EEESC_EEEiEEESP_NS5_IJSD_iEEEEEENS5_IJNS5_IJNS5_IJNSA_ILi16EEESC_EEEiEEENS5_IJNS5_IJNSA_ILi0EEESD_EEENSA_ILi512EEEEEENS5_IJSV_iEEEEEEEEEEESK_S12_NS4_8TiledMMAINS4_8MMA_AtomIJNS4_21SM100_MMA_MXF8F6F4_SSISI_SI_fSJ_Li128ELi128ELNS4_4UMMA5MajorE0ELS17_0ELNS16_7ScaleInE0ELS18_0EEEEEENSM_INS5_IJSD_SD_SD_EEENS5_IJSV_SV_SV_EEEEENS5_IJNS4_10UnderscoreES1E_S1E_EEEEENS5_IJNS4_23SM90_TMA_LOAD_MULTICASTES1H_EEENS5_IJNS4_14ComposedLayoutINS4_7SwizzleILi3ELi4ELi3EEENS4_18smem_ptr_flag_bitsILi8EEENSM_INS5_IJNSA_ILi8EEESG_EEENS5_IJSG_SD_EEEEEEENSM_INS5_IJNS5_IJNS5_IJSO_SD_EEENS5_IJSN_SD_EEEEEESD_NS5_IJSC_SD_EEEEEENS5_IJNS5_IJNS5_IJST_SX_EEESW_EEESV_NS5_IJSD_SX_EEEEEEEEEEEvNS4_8identityES1I_S23_vS24_EENS_8epilogue10collective18CollectiveEpilogueINS26_23Sm100TmaWarpSpecializedILi4ELi2ELi16ELb1ELb0EEEJNS5_IJNSA_ILi64EEESG_SG_EEENS5_IJNSM_IS2B_SD_EENSM_INS5_IJSS_SB_EEENS5_IJSD_S2B_EEEEEEEENS_10bfloat16_tESL_S2I_SL_NS26_6fusion15FusionCallbacksIS2A_NS2J_17LinearCombinationIS2I_fS2I_fLNS_15FloatRoundStyleE2EEES2C_S2H_JEEENS4_5SM1004TMEM4LOAD26SM100_TMEM_LOAD_32dp32b16xENS4_13SM90_TMA_LOADENS1J_INS1K_ILi1ELi4ELi3EEENS1M_ILi16EEENSM_INS5_IJS1O_SS_EEENS5_IJSS_SD_EEEEEEENS4_39AutoVectorizingCopyWithAssumedAlignmentILi128EEENS4_14SM90_TMA_STOREES2Z_S31_S31_EEEvvEEEEvNT_6ParamsE,"aw",@nobits
	.sectionflags	@""
	.align	16
	.zero		1024


//--------------------- .nv.shared.reserved.0     --------------------------
	.section	.nv.shared.reserved.0,"aw",@nobits
	.weak		__nv_reservedSMEM_offset_0_alias
	.size		__nv_reservedSMEM_offset_0_alias, 0, 64
	.other		__nv_reservedSMEM_offset_0_alias,@"STO_CUDA_RESERVED_SHARED STV_DEFAULT"
__nv_reservedSMEM_offset_0_alias:
	.zero		0
.nv.shared.reserved.0:
	.zero		64
	.weak		__nv_reservedSMEM_tcgen05_partition
	.type		__nv_reservedSMEM_tcgen05_partition,@object
	.size		__nv_reservedSMEM_tcgen05_partition,(.L_0 - __nv_reservedSMEM_tcgen05_partition)
__nv_reservedSMEM_tcgen05_partition:
	.zero		32
.L_0:


//--------------------- .nv.global                --------------------------
	.section	.nv.global,"aw",@nobits
.nv.global:
	.type		_ZN40_INTERNAL_f7934860_4_k_cu_81a01d6e_352294cute1_E,@object
	.size		_ZN40_INTERNAL_f7934860_4_k_cu_81a01d6e_352294cute1_E,(_ZN40_INTERNAL_f7934860_4_k_cu_81a01d6e_352294cuda3std3__45__cpo6cbeginE - _ZN40_INTERNAL_f7934860_4_k_cu_81a01d6e_352294cute1_E)
_ZN40_INTERNAL_f7934860_4_k_cu_81a01d6e_352294cute1_E:
	.zero		1
	.type		_ZN40_INTERNAL_f7934860_4_k_cu_81a01d6e_352294cuda3std3__45__cpo6cbeginE,@object
	.size		_ZN40_INTERNAL_f7934860_4_k_cu_81a01d6e_352294cuda3std3__45__cpo6cbeginE,(_ZN40_INTERNAL_f7934860_4_k_cu_81a01d6e_352294cuda3std3__48in_placeE - _ZN40_INTERNAL_f7934860_4_k_cu_81a01d6e_352294cuda3std3__45__cpo6cbeginE)
_ZN40_INTERNAL_f7934860_4_k_cu_81a01d6e_352294cuda3std3__45__cpo6cbeginE:
	.zero		1
	.type		_ZN40_INTERNAL_f7934860_4_k_cu_81a01d6e_352294cuda3std3__48in_placeE,@object
	.size		_ZN40_INTERNAL_f7934860_4_k_cu_81a01d6e_352294cuda3std3__48in_placeE,(_ZN40_INTERNAL_f7934860_4_k_cu_81a01d6e_352294cuda3std6ranges3__45__cpo9iter_moveE - _ZN40_INTERNAL_f7934860_4_k_cu_81a01d6e_352294cuda3std3__48in_placeE)
_ZN40_INTERNAL_f7934860_4_k_cu_81a01d6e_352294cuda3std3__48in_placeE:
	.zero		1
	.type		_ZN40_INTERNAL_f7934860_4_k_cu_81a01d6e_352294cuda3std6ranges3__45__cpo9iter_moveE,@object
	.size		_ZN40_INTERNAL_f7934860_4_k_cu_81a01d6e_352294cuda3std6ranges3__45__cpo9iter_moveE,(_ZN40_INTERNAL_f7934860_4_k_cu_81a01d6e_352294cuda3std3__45__cpo5beginE - _ZN40_INTERNAL_f7934860_4_k_cu_81a01d6e_352294cuda3std6ranges3__45__cpo9iter_moveE)
_ZN40_INTERNAL_f7934860_4_k_cu_81a01d6e_352294cuda3std6ranges3__45__cpo9iter_moveE:
	.zero		1
	.type		_ZN40_INTERNAL_f7934860_4_k_cu_81a01d6e_352294cuda3std3__45__cpo5beginE,@object
	.size		_ZN40_INTERNAL_f7934860_4_k_cu_81a01d6e_352294cuda3std3__45__cpo5beginE,(_ZN40_INTERNAL_f7934860_4_k_cu_81a01d6e_352294cuda3std3__442_GLOBAL__N__f7934860_4_k_cu_81a01d6e_352296ignoreE - _ZN40_INTERNAL_f7934860_4_k_cu_81a01d6e_352294cuda3std3__45__cpo5beginE)
_ZN40_INTERNAL_f7934860_4_k_cu_81a01d6e_352294cuda3std3__45__cpo5beginE:
	.zero		1
	.type		_ZN40_INTERNAL_f7934860_4_k_cu_81a01d6e_352294cuda3std3__442_GLOBAL__N__f7934860_4_k_cu_81a01d6e_352296ignoreE,@object
	.size		_ZN40_INTERNAL_f7934860_4_k_cu_81a01d6e_352294cuda3std3__442_GLOBAL__N__f7934860_4_k_cu_81a01d6e_352296ignoreE,(_ZN40_INTERNAL_f7934860_4_k_cu_81a01d6e_352294cute7productE - _ZN40_INTERNAL_f7934860_4_k_cu_81a01d6e_352294cuda3std3__442_GLOBAL__N__f7934860_4_k_cu_81a01d6e_352296ignoreE)
_ZN40_INTERNAL_f7934860_4_k_cu_81a01d6e_352294cuda3std3__442_GLOBAL__N__f7934860_4_k_cu_81a01d6e_352296ignoreE:
	.zero		1
	.type		_ZN40_INTERNAL_f7934860_4_k_cu_81a01d6e_352294cute7productE,@object
	.size		_ZN40_INTERNAL_f7934860_4_k_cu_81a01d6e_352294cute7productE,(_ZN40_INTERNAL_f7934860_4_k_cu_81a01d6e_352294cuda3std3__45__cpo3endE - _ZN40_INTERNAL_f7934860_4_k_cu_81a01d6e_352294cute7productE)
_ZN40_INTERNAL_f7934860_4_k_cu_81a01d6e_352294cute7productE:
	.zero		1
	.type		_ZN40_INTERNAL_f7934860_4_k_cu_81a01d6e_352294cuda3std3__45__cpo3endE,@object
	.size		_ZN40_INTERNAL_f7934860_4_k_cu_81a01d6e_352294cuda3std3__45__cpo3endE,(_ZN40_INTERNAL_f7934860_4_k_cu_81a01d6e_352294cuda3std3__419piecewise_constructE - _ZN40_INTERNAL_f7934860_4_k_cu_81a01d6e_352294cuda3std3__45__cpo3endE)
_ZN40_INTERNAL_f7934860_4_k_cu_81a01d6e_352294cuda3std3__45__cpo3endE:
	.zero		1
	.type		_ZN40_INTERNAL_f7934860_4_k_cu_81a01d6e_352294cuda3std3__419piecewise_constructE,@object
	.size		_ZN40_INTERNAL_f7934860_4_k_cu_81a01d6e_352294cuda3std3__419piecewise_constructE,(_ZN40_INTERNAL_f7934860_4_k_cu_81a01d6e_352294cuda3std3__45__cpo4cendE - _ZN40_INTERNAL_f7934860_4_k_cu_81a01d6e_352294cuda3std3__419piecewise_constructE)
_ZN40_INTERNAL_f7934860_4_k_cu_81a01d6e_352294cuda3std3__419piecewise_constructE:
	.zero		1
	.type		_ZN40_INTERNAL_f7934860_4_k_cu_81a01d6e_352294cuda3std3__45__cpo4cendE,@object
	.size		_ZN40_INTERNAL_f7934860_4_k_cu_81a01d6e_352294cuda3std3__45__cpo4cendE,(_ZN40_INTERNAL_f7934860_4_k_cu_81a01d6e_352294cuda3std6ranges3__45__cpo4swapE - _ZN40_INTERNAL_f7934860_4_k_cu_81a01d6e_352294cuda3std3__45__cpo4cendE)
_ZN40_INTERNAL_f7934860_4_k_cu_81a01d6e_352294cuda3std3__45__cpo4cendE:
	.zero		1
	.type		_ZN40_INTERNAL_f7934860_4_k_cu_81a01d6e_352294cuda3std6ranges3__45__cpo4swapE,@object
	.size		_ZN40_INTERNAL_f7934860_4_k_cu_81a01d6e_352294cuda3std6ranges3__45__cpo4swapE,(.L_10 - _ZN40_INTERNAL_f7934860_4_k_cu_81a01d6e_352294cuda3std6ranges3__45__cpo4swapE)
_ZN40_INTERNAL_f7934860_4_k_cu_81a01d6e_352294cuda3std6ranges3__45__cpo4swapE:
	.zero		1
.L_10:


//--------------------- .nv.constant0._ZN7cutlass13device_kernelINS_4gemm6kernel13GemmUniversalIN4cute5tupleIJiiiiEEENS1_10collective13CollectiveMmaINS1_46MainloopSm100TmaUmmaWarpSpecializedBlockScaledILi6ELi2ELi2ENS5_IJNS4_1CILi2EEENSA_ILi4EEENSA_ILi1EEEEEEEENS5_IJNSA_ILi128EEESG_SG_EEENS5_IJNS_12float_e4m3_tENS_13float_ue8m0_tEEEENS5_IJNS5_IJlSD_lEEENS4_6LayoutINS5_IJNS5_IJNS5_IJNSA_ILi32EEESC_EEEiEEESP_NS5_IJSD_iEEEEEENS5_IJNS5_IJNS5_IJNSA_ILi16EEESC_EEEiEEENS5_IJNS5_IJNSA_ILi0EEESD_EEENSA_ILi512EEEEEENS5_IJSV_iEEEEEEEEEEESK_S12_NS4_8TiledMMAINS4_8MMA_AtomIJNS4_21SM100_MMA_MXF8F6F4_SSISI_SI_fSJ_Li128ELi128ELNS4_4UMMA5MajorE0ELS17_0ELNS16_7ScaleInE0ELS18_0EEEEEENSM_INS5_IJSD_SD_SD_EEENS5_IJSV_SV_SV_EEEEENS5_IJNS4_10UnderscoreES1E_S1E_EEEEENS5_IJNS4_23SM90_TMA_LOAD_MULTICASTES1H_EEENS5_IJNS4_14ComposedLayoutINS4_7SwizzleILi3ELi4ELi3EEENS4_18smem_ptr_flag_bitsILi8EEENSM_INS5_IJNSA_ILi8EEESG_EEENS5_IJSG_SD_EEEEEEENSM_INS5_IJNS5_IJNS5_IJSO_SD_EEENS5_IJSN_SD_EEEEEESD_NS5_IJSC_SD_EEEEEENS5_IJNS5_IJNS5_IJST_SX_EEESW_EEESV_NS5_IJSD_SX_EEEEEEEEEEEvNS4_8identityES1I_S23_vS24_EENS_8epilogue10collective18CollectiveEpilogueINS26_23Sm100TmaWarpSpecializedILi4ELi2ELi16ELb1ELb0EEEJNS5_IJNSA_ILi64EEESG_SG_EEENS5_IJNSM_IS2B_SD_EENSM_INS5_IJSS_SB_EEENS5_IJSD_S2B_EEEEEEEENS_10bfloat16_tESL_S2I_SL_NS26_6fusion15FusionCallbacksIS2A_NS2J_17LinearCombinationIS2I_fS2I_fLNS_15FloatRoundStyleE2EEES2C_S2H_JEEENS4_5SM1004TMEM4LOAD26SM100_TMEM_LOAD_32dp32b16xENS4_13SM90_TMA_LOADENS1J_INS1K_ILi1ELi4ELi3EEENS1M_ILi16EEENSM_INS5_IJS1O_SS_EEENS5_IJSS_SD_EEEEEEENS4_39AutoVectorizingCopyWithAssumedAlignmentILi128EEENS4_14SM90_TMA_STOREES2Z_S31_S31_EEEvvEEEEvNT_6ParamsE --------------------------
	.section	.nv.constant0._ZN7cutlass13device_kernelINS_4gemm6kernel13GemmUniversalIN4cute5tupleIJiiiiEEENS1_10collective13CollectiveMmaINS1_46MainloopSm100TmaUmmaWarpSpecializedBlockScaledILi6ELi2ELi2ENS5_IJNS4_1CILi2EEENSA_ILi4EEENSA_ILi1EEEEEEEENS5_IJNSA_ILi128EEESG_SG_EEENS5_IJNS_12float_e4m3_tENS_13float_ue8m0_tEEEENS5_IJNS5_IJlSD_lEEENS4_6LayoutINS5_IJNS5_IJNS5_IJNSA_ILi32EEESC_EEEiEEESP_NS5_IJSD_iEEEEEENS5_IJNS5_IJNS5_IJNSA_ILi16EEESC_EEEiEEENS5_IJNS5_IJNSA_ILi0EEESD_EEENSA_ILi512EEEEEENS5_IJSV_iEEEEEEEEEEESK_S12_NS4_8TiledMMAINS4_8MMA_AtomIJNS4_21SM100_MMA_MXF8F6F4_SSISI_SI_fSJ_Li128ELi128ELNS4_4UMMA5MajorE0ELS17_0ELNS16_7ScaleInE0ELS18_0EEEEEENSM_INS5_IJSD_SD_SD_EEENS5_IJSV_SV_SV_EEEEENS5_IJNS4_10UnderscoreES1E_S1E_EEEEENS5_IJNS4_23SM90_TMA_LOAD_MULTICASTES1H_EEENS5_IJNS4_14ComposedLayoutINS4_7SwizzleILi3ELi4ELi3EEENS4_18smem_ptr_flag_bitsILi8EEENSM_INS5_IJNSA_ILi8EEESG_EEENS5_IJSG_SD_EEEEEEENSM_INS5_IJNS5_IJNS5_IJSO_SD_EEENS5_IJSN_SD_EEEEEESD_NS5_IJSC_SD_EEEEEENS5_IJNS5_IJNS5_IJST_SX_EEESW_EEESV_NS5_IJSD_SX_EEEEEEEEEEEvNS4_8identityES1I_S23_vS24_EENS_8epilogue10collective18CollectiveEpilogueINS26_23Sm100TmaWarpSpecializedILi4ELi2ELi16ELb1ELb0EEEJNS5_IJNSA_ILi64EEESG_SG_EEENS5_IJNSM_IS2B_SD_EENSM_INS5_IJSS_SB_EEENS5_IJSD_S2B_EEEEEEEENS_10bfloat16_tESL_S2I_SL_NS26_6fusion15FusionCallbacksIS2A_NS2J_17LinearCombinationIS2I_fS2I_fLNS_15FloatRoundStyleE2EEES2C_S2H_JEEENS4_5SM1004TMEM4LOAD26SM100_TMEM_LOAD_32dp32b16xENS4_13SM90_TMA_LOADENS1J_INS1K_ILi1ELi4ELi3EEENS1M_ILi16EEENSM_INS5_IJS1O_SS_EEENS5_IJSS_SD_EEEEEEENS4_39AutoVectorizingCopyWithAssumedAlignmentILi128EEENS4_14SM90_TMA_STOREES2Z_S31_S31_EEEvvEEEEvNT_6ParamsE,"a",@progbits
	.sectionflags	@""
	.align	4
.nv.constant0._ZN7cutlass13device_kernelINS_4gemm6kernel13GemmUniversalIN4cute5tupleIJiiiiEEENS1_10collective13CollectiveMmaINS1_46MainloopSm100TmaUmmaWarpSpecializedBlockScaledILi6ELi2ELi2ENS5_IJNS4_1CILi2EEENSA_ILi4EEENSA_ILi1EEEEEEEENS5_IJNSA_ILi128EEESG_SG_EEENS5_IJNS_12float_e4m3_tENS_13float_ue8m0_tEEEENS5_IJNS5_IJlSD_lEEENS4_6LayoutINS5_IJNS5_IJNS5_IJNSA_ILi32EEESC_EEEiEEESP_NS5_IJSD_iEEEEEENS5_IJNS5_IJNS5_IJNSA_ILi16EEESC_EEEiEEENS5_IJNS5_IJNSA_ILi0EEESD_EEENSA_ILi512EEEEEENS5_IJSV_iEEEEEEEEEEESK_S12_NS4_8TiledMMAINS4_8MMA_AtomIJNS4_21SM100_MMA_MXF8F6F4_SSISI_SI_fSJ_Li128ELi128ELNS4_4UMMA5MajorE0ELS17_0ELNS16_7ScaleInE0ELS18_0EEEEEENSM_INS5_IJSD_SD_SD_EEENS5_IJSV_SV_SV_EEEEENS5_IJNS4_10UnderscoreES1E_S1E_EEEEENS5_IJNS4_23SM90_TMA_LOAD_MULTICASTES1H_EEENS5_IJNS4_14ComposedLayoutINS4_7SwizzleILi3ELi4ELi3EEENS4_18smem_ptr_flag_bitsILi8EEENSM_INS5_IJNSA_ILi8EEESG_EEENS5_IJSG_SD_EEEEEEENSM_INS5_IJNS5_IJNS5_IJSO_SD_EEENS5_IJSN_SD_EEEEEESD_NS5_IJSC_SD_EEEEEENS5_IJNS5_IJNS5_IJST_SX_EEESW_EEESV_NS5_IJSD_SX_EEEEEEEEEEEvNS4_8identityES1I_S23_vS24_EENS_8epilogue10collective18CollectiveEpilogueINS26_23Sm100TmaWarpSpecializedILi4ELi2ELi16ELb1ELb0EEEJNS5_IJNSA_ILi64EEESG_SG_EEENS5_IJNSM_IS2B_SD_EENSM_INS5_IJSS_SB_EEENS5_IJSD_S2B_EEEEEEEENS_10bfloat16_tESL_S2I_SL_NS26_6fusion15FusionCallbacksIS2A_NS2J_17LinearCombinationIS2I_fS2I_fLNS_15FloatRoundStyleE2EEES2C_S2H_JEEENS4_5SM1004TMEM4LOAD26SM100_TMEM_LOAD_32dp32b16xENS4_13SM90_TMA_LOADENS1J_INS1K_ILi1ELi4ELi3EEENS1M_ILi16EEENSM_INS5_IJS1O_SS_EEENS5_IJSS_SD_EEEEEEENS4_39AutoVectorizingCopyWithAssumedAlignmentILi128EEENS4_14SM90_TMA_STOREES2Z_S31_S31_EEEvvEEEEvNT_6ParamsE:
	.zero		3968


//--------------------- SYMBOLS --------------------------

	.type		.nv.reservedSmem.offset0,@object
	.size		.nv.reservedSmem.offset0,0x4
	.type		.nv.reservedSmem.cap,@object
	.size		.nv.reservedSmem.cap,0x4
	.type		__assertfail,@function
